def matmul_kernel(
    a_ptr,
    b_ptr,
    c_ptr,
    M,
    N,
    K,
    stride_am,
    stride_ak,
    stride_bk,
    stride_bn,
    stride_cm,
    stride_cn,
    BLOCK_M: tl.constexpr,
    BLOCK_N: tl.constexpr,
    BLOCK_K: tl.constexpr,
    GROUP_M: tl.constexpr,
):
    pid = tl.program_id(axis=0)
    num_pid_m = tl.cdiv(M, BLOCK_M)
    num_pid_n = tl.cdiv(N, BLOCK_N)
    num_pid_in_group = GROUP_M * num_pid_n
    group_id = pid // num_pid_in_group
    first_pid_m = group_id * GROUP_M
    group_size_m = min(num_pid_m - first_pid_m, GROUP_M)
    pid_m = first_pid_m + ((pid % num_pid_in_group) % group_size_m)
    pid_n = (pid % num_pid_in_group) // group_size_m

    offs_am = (pid_m * BLOCK_M + tl.arange(0, BLOCK_M)) % M
    offs_bn = (pid_n * BLOCK_N + tl.arange(0, BLOCK_N)) % N
    offs_k = tl.arange(0, BLOCK_K)
    a_ptrs = a_ptr + offs_am[:, None] * stride_am + offs_k[None, :] * stride_ak
    b_ptrs = b_ptr + offs_k[:, None] * stride_bk + offs_bn[None, :] * stride_bn

    acc = tl.zeros((BLOCK_M, BLOCK_N), dtype=tl.float32)
    for kk in range(0, tl.cdiv(K, BLOCK_K)):
        a = tl.load(a_ptrs, mask=offs_k[None, :] < K - kk * BLOCK_K, other=0.0)
        b = tl.load(b_ptrs, mask=offs_k[:, None] < K - kk * BLOCK_K, other=0.0)
        acc = tl.dot(a, b, acc)
        a_ptrs += BLOCK_K * stride_ak
        b_ptrs += BLOCK_K * stride_bk

    c = acc.to(c_ptr.dtype.element_ty)
    offs_cm = pid_m * BLOCK_M + tl.arange(0, BLOCK_M)
    offs_cn = pid_n * BLOCK_N + tl.arange(0, BLOCK_N)
    c_ptrs = c_ptr + offs_cm[:, None] * stride_cm + offs_cn[None, :] * stride_cn
    mask = (offs_cm[:, None] < M) & (offs_cn[None, :] < N)
    tl.store(c_ptrs, c, mask=mask)

# config = {"BLOCK_K": 32, "BLOCK_M": 256, "BLOCK_N": 64, "GROUP_M": 8, "arch": "sm_100", "dtype": "bf16", "num_ctas": 1, "num_stages": 3, "num_warps": 2}
# arch = sm_100


// ===== COMPILED SASS (sm_100a) =====

	.target	sm_100a

	.elftype	@"ET_EXEC"


//--------------------- .note.nv.tkinfo           --------------------------
	.section	.note.nv.tkinfo,"",@"SHT_NOTE"
	.sectionflags	@"SHF_NOTE_NV_TKINFO"
	.tkinfo
        /*0018*/ 	.word	0x00000081
        /*0030*/ 	.string	""
        /*0030*/ 	.string	"ptxas-blackwell"
        /*0030*/ 	.string	"Cuda compilation tools, release 12.9, V12.9.86"
        /*0030*/ 	.string	"Build cuda_12.9.r12.9/compiler.36037853_0"
        /*0030*/ 	.string	"-v  -suppress-debug-info  -lineinfo  -arch sm_100a "



//--------------------- .note.nv.cuver            --------------------------
	.section	.note.nv.cuver,"",@"SHT_NOTE"
	.sectionflags	@"SHF_NOTE_NV_CUVER"
        /*0018*/ 	.short	0x0001
        /*001a*/ 	.short	0x0064
        /*001c*/ 	.short	0x0001
        /*001e*/ 	.short	0x0000
        /*0020*/ 	.short	0x0001
        /*0022*/ 	.short	0x0000


//--------------------- .nv.info                  --------------------------
	.section	.nv.info,"",@"SHT_CUDA_INFO"
	.align	4


	//----- nvinfo : EIATTR_REGCOUNT
	.align		4
        /*0000*/ 	.byte	0x04, 0x2f
        /*0002*/ 	.short	(.L_1 - .L_0)
	.align		4
.L_0:
        /*0004*/ 	.word	index@(matmul_kernel)
        /*0008*/ 	.word	0x00000020


	//----- nvinfo : EIATTR_FRAME_SIZE
	.align		4
.L_1:
        /*000c*/ 	.byte	0x04, 0x11
        /*000e*/ 	.short	(.L_3 - .L_2)
	.align		4
.L_2:
        /*0010*/ 	.word	index@(matmul_kernel)
        /*0014*/ 	.word	0x00001598


	//----- nvinfo : EIATTR_MIN_STACK_SIZE
	.align		4
.L_3:
        /*0018*/ 	.byte	0x04, 0x12
        /*001a*/ 	.short	(.L_5 - .L_4)
	.align		4
.L_4:
        /*001c*/ 	.word	index@(matmul_kernel)
        /*0020*/ 	.word	0x00001598
.L_5:


//--------------------- .nv.info.matmul_kernel    --------------------------
	.section	.nv.info.matmul_kernel,"",@"SHT_CUDA_INFO"
	.sectionflags	@""
	.align	4


	//----- nvinfo : EIATTR_CUDA_API_VERSION
	.align		4
        /*0000*/ 	.byte	0x04, 0x37
        /*0002*/ 	.short	(.L_7 - .L_6)
.L_6:
        /*0004*/ 	.word	0x00000081


	//----- nvinfo : EIATTR_KPARAM_INFO
	.align		4
.L_7:
        /*0008*/ 	.byte	0x04, 0x17
        /*000a*/ 	.short	(.L_9 - .L_8)
.L_8:
        /*000c*/ 	.word	0x00000000
        /*0010*/ 	.short	0x000d
        /*0012*/ 	.short	0x0048
        /*0014*/ 	.byte	0x00, 0xf4, 0x21, 0x00


	//----- nvinfo : EIATTR_KPARAM_INFO
	.align		4
.L_9:
        /*0018*/ 	.byte	0x04, 0x17
        /*001a*/ 	.short	(.L_11 - .L_10)
.L_10:
        /*001c*/ 	.word	0x00000000
        /*0020*/ 	.short	0x000c
        /*0022*/ 	.short	0x0040
        /*0024*/ 	.byte	0x00, 0xf4, 0x21, 0x00


	//----- nvinfo : EIATTR_KPARAM_INFO
	.align		4
.L_11:
        /*0028*/ 	.byte	0x04, 0x17
        /*002a*/ 	.short	(.L_13 - .L_12)
.L_12:
        /*002c*/ 	.word	0x00000000
        /*0030*/ 	.short	0x000b
        /*0032*/ 	.short	0x0038
        /*0034*/ 	.byte	0x00, 0xf0, 0x11, 0x00


	//----- nvinfo : EIATTR_KPARAM_INFO
	.align		4
.L_13:
        /*0038*/ 	.byte	0x04, 0x17
        /*003a*/ 	.short	(.L_15 - .L_14)
.L_14:
        /*003c*/ 	.word	0x00000000
        /*0040*/ 	.short	0x000a
        /*0042*/ 	.short	0x0034
        /*0044*/ 	.byte	0x00, 0xf0, 0x11, 0x00


	//----- nvinfo : EIATTR_KPARAM_INFO
	.align		4
.L_15:
        /*0048*/ 	.byte	0x04, 0x17
        /*004a*/ 	.short	(.L_17 - .L_16)
.L_16:
        /*004c*/ 	.word	0x00000000
        /*0050*/ 	.short	0x0009
        /*0052*/ 	.short	0x0030
        /*0054*/ 	.byte	0x00, 0xf0, 0x11, 0x00


	//----- nvinfo : EIATTR_KPARAM_INFO
	.align		4
.L_17:
        /*0058*/ 	.byte	0x04, 0x17
        /*005a*/ 	.short	(.L_19 - .L_18)
.L_18:
        /*005c*/ 	.word	0x00000000
        /*0060*/ 	.short	0x0008
        /*0062*/ 	.short	0x002c
        /*0064*/ 	.byte	0x00, 0xf0, 0x11, 0x00


	//----- nvinfo : EIATTR_KPARAM_INFO
	.align		4
.L_19:
        /*0068*/ 	.byte	0x04, 0x17
        /*006a*/ 	.short	(.L_21 - .L_20)
.L_20:
        /*006c*/ 	.word	0x00000000
        /*0070*/ 	.short	0x0007
        /*0072*/ 	.short	0x0028
        /*0074*/ 	.byte	0x00, 0xf0, 0x11, 0x00


	//----- nvinfo : EIATTR_KPARAM_INFO
	.align		4
.L_21:
        /*0078*/ 	.byte	0x04, 0x17
        /*007a*/ 	.short	(.L_23 - .L_22)
.L_22:
        /*007c*/ 	.word	0x00000000
        /*0080*/ 	.short	0x0006
        /*0082*/ 	.short	0x0024
        /*0084*/ 	.byte	0x00, 0xf0, 0x11, 0x00


	//----- nvinfo : EIATTR_KPARAM_INFO
	.align		4
.L_23:
        /*0088*/ 	.byte	0x04, 0x17
        /*008a*/ 	.short	(.L_25 - .L_24)
.L_24:
        /*008c*/ 	.word	0x00000000
        /*0090*/ 	.short	0x0005
        /*0092*/ 	.short	0x0020
        /*0094*/ 	.byte	0x00, 0xf0, 0x11, 0x00


	//----- nvinfo : EIATTR_KPARAM_INFO
	.align		4
.L_25:
        /*0098*/ 	.byte	0x04, 0x17
        /*009a*/ 	.short	(.L_27 - .L_26)
.L_26:
        /*009c*/ 	.word	0x00000000
        /*00a0*/ 	.short	0x0004
        /*00a2*/ 	.short	0x001c
        /*00a4*/ 	.byte	0x00, 0xf0, 0x11, 0x00


	//----- nvinfo : EIATTR_KPARAM_INFO
	.align		4
.L_27:
        /*00a8*/ 	.byte	0x04, 0x17
        /*00aa*/ 	.short	(.L_29 - .L_28)
.L_28:
        /*00ac*/ 	.word	0x00000000
        /*00b0*/ 	.short	0x0003
        /*00b2*/ 	.short	0x0018
        /*00b4*/ 	.byte	0x00, 0xf0, 0x11, 0x00


	//----- nvinfo : EIATTR_KPARAM_INFO
	.align		4
.L_29:
        /*00b8*/ 	.byte	0x04, 0x17
        /*00ba*/ 	.short	(.L_31 - .L_30)
.L_30:
        /*00bc*/ 	.word	0x00000000
        /*00c0*/ 	.short	0x0002
        /*00c2*/ 	.short	0x0010
        /*00c4*/ 	.byte	0x00, 0xf4, 0x21, 0x00


	//----- nvinfo : EIATTR_KPARAM_INFO
	.align		4
.L_31:
        /*00c8*/ 	.byte	0x04, 0x17
        /*00ca*/ 	.short	(.L_33 - .L_32)
.L_32:
        /*00cc*/ 	.word	0x00000000
        /*00d0*/ 	.short	0x0001
        /*00d2*/ 	.short	0x0008
        /*00d4*/ 	.byte	0x00, 0xf4, 0x21, 0x00


	//----- nvinfo : EIATTR_KPARAM_INFO
	.align		4
.L_33:
        /*00d8*/ 	.byte	0x04, 0x17
        /*00da*/ 	.short	(.L_35 - .L_34)
.L_34:
        /*00dc*/ 	.word	0x00000000
        /*00e0*/ 	.short	0x0000
        /*00e2*/ 	.short	0x0000
        /*00e4*/ 	.byte	0x00, 0xf4, 0x21, 0x00


	//----- nvinfo : EIATTR_SPARSE_MMA_MASK
	.align		4
.L_35:
        /*00e8*/ 	.byte	0x03, 0x50
        /*00ea*/ 	.short	0x0000


	//----- nvinfo : EIATTR_MAXREG_COUNT
	.align		4
        /*00ec*/ 	.byte	0x03, 0x1b
        /*00ee*/ 	.short	0x00ff


	//----- nvinfo : EIATTR_NUM_BARRIERS
	.align		4
        /*00f0*/ 	.byte	0x02, 0x4c
        /*00f2*/ 	.byte	0x01
	.zero		1


	//----- nvinfo : EIATTR_ANNOTATIONS
	.align		4
        /*00f4*/ 	.byte	0x04, 0x55
        /*00f6*/ 	.short	(.L_37 - .L_36)


	//   ....[0]....
.L_36:
        /*00f8*/ 	.word	0x00000001
        /*00fc*/ 	.byte	0x80, 0x00, 0x00, 0x00, 0x01, 0x00, 0x00, 0x00, 0xc0, 0x00, 0x00, 0x00, 0x01, 0x00, 0x00, 0x00
        /* <DEDUP_REMOVED lines=1806> */
        /*71ec*/ 	.byte	0xa0, 0xd5, 0x01, 0x00, 0x01, 0x00, 0x00, 0x00, 0xe0, 0xd5, 0x01, 0x00


	//----- nvinfo : EIATTR_VRC_CTA_INIT_COUNT
	.align		4
.L_37:
        /*71f8*/ 	.byte	0x02, 0x4a
	.zero		1
	.zero		1


	//----- nvinfo : EIATTR_EXIT_INSTR_OFFSETS
	.align		4
        /*71fc*/ 	.byte	0x04, 0x1c
        /*71fe*/ 	.short	(.L_39 - .L_38)


	//   ....[0]....
.L_38:
        /*7200*/ 	.word	0x0001d8d0


	//   ....[1]....
        /*7204*/ 	.word	0x0001d900


	//----- nvinfo : EIATTR_REQNTID
	.align		4
.L_39:
        /*7208*/ 	.byte	0x04, 0x10
        /*720a*/ 	.short	(.L_41 - .L_40)
.L_40:
        /*720c*/ 	.word	0x00000040
        /*7210*/ 	.word	0x00000001
        /*7214*/ 	.word	0x00000001


	//----- nvinfo : EIATTR_CBANK_PARAM_SIZE
	.align		4
.L_41:
        /*7218*/ 	.byte	0x03, 0x19
        /*721a*/ 	.short	0x0050


	//----- nvinfo : EIATTR_PARAM_CBANK
	.align		4
        /*721c*/ 	.byte	0x04, 0x0a
        /*721e*/ 	.short	(.L_43 - .L_42)
	.align		4
.L_42:
        /*7220*/ 	.word	index@(.nv.constant0.matmul_kernel)
        /*7224*/ 	.short	0x0380
        /*7226*/ 	.short	0x0050


	//----- nvinfo : EIATTR_SW_WAR
	.align		4
.L_43:
        /*7228*/ 	.byte	0x04, 0x36
        /*722a*/ 	.short	(.L_45 - .L_44)
.L_44:
        /*722c*/ 	.word	0x00000008
.L_45:


//--------------------- .nv.compat                --------------------------
	.section	.nv.compat,"",@"SHT_CUDA_COMPAT_INFO"
	.align	4
        /*0000*/ 	.byte	0x02, 0x02, 0x01, 0x00, 0x02, 0x05, 0x05, 0x00, 0x02, 0x03, 0x00, 0x00, 0x02, 0x06, 0x01, 0x00


//--------------------- .nv.callgraph             --------------------------
	.section	.nv.callgraph,"",@"SHT_CUDA_CALLGRAPH"
	.align	4
	.sectionentsize	8
	.align		4
        /*0000*/ 	.word	0x00000000
	.align		4
        /*0004*/ 	.word	0xffffffff
	.align		4
        /*0008*/ 	.word	0x00000000
	.align		4
        /*000c*/ 	.word	0xfffffffe
	.align		4
        /*0010*/ 	.word	0x00000000
	.align		4
        /*0014*/ 	.word	0xfffffffd
	.align		4
        /*0018*/ 	.word	0x00000000
	.align		4
        /*001c*/ 	.word	0xfffffffc


//--------------------- .text.matmul_kernel       --------------------------
	.section	.text.matmul_kernel,"ax",@progbits
	.align	128
        .global         matmul_kernel
        .type           matmul_kernel,@function
        .size           matmul_kernel,(.L_x_3 - matmul_kernel)
        .other          matmul_kernel,@"STO_CUDA_ENTRY STV_DEFAULT"
matmul_kernel:
.text.matmul_kernel:
[----:B------:R-:W0:Y:S08]  /*0000*/  LDC R1, c[0x0][0x37c] ;  /* 0x0000df00ff017b82 */ /* 0x000e300000000800 */
[----:B------:R-:W1:Y:S01]  /*0010*/  LDC.64 R2, c[0x0][0x398] ;  /* 0x0000e600ff027b82 */ /* 0x000e620000000a00 */
[----:B------:R-:W2:Y:S01]  /*0020*/  S2R R28, SR_TID.X ;  /* 0x00000000001c7919 */ /* 0x000ea20000002100 */
[----:B0-----:R-:W-:Y:S01]  /*0030*/  VIADD R1, R1, 0xffffea68 ;  /* 0xffffea6801017836 */ /* 0x001fe20000000000 */
[----:B------:R-:W0:Y:S01]  /*0040*/  LDCU UR6, c[0x0][0x3a0] ;  /* 0x00007400ff0677ac */ /* 0x000e220008000800 */
[----:B------:R-:W-:-:S02]  /*0050*/  CS2R R24, SRZ ;  /* 0x0000000000187805 */ /* 0x000fc4000001ff00 */
[----:B------:R-:W-:Y:S02]  /*0060*/  CS2R R26, SRZ ;  /* 0x00000000001a7805 */ /* 0x000fe4000001ff00 */
[----:B------:R-:W-:Y:S01]  /*0070*/  CS2R R20, SRZ ;  /* 0x0000000000147805 */ /* 0x000fe2000001ff00 */
[----:B------:R-:W-:Y:S01]  /*0080*/  STL [R1+0x40], RZ ;  /* 0x000040ff01007387 */ /* 0x000fe20000100800 */
[----:B------:R-:W-:Y:S02]  /*0090*/  CS2R R22, SRZ ;  /* 0x0000000000167805 */ /* 0x000fe4000001ff00 */
[----:B------:R-:W-:Y:S02]  /*00a0*/  CS2R R16, SRZ ;  /* 0x0000000000107805 */ /* 0x000fe4000001ff00 */
[----:B------:R-:W-:Y:S01]  /*00b0*/  CS2R R18, SRZ ;  /* 0x0000000000127805 */ /* 0x000fe2000001ff00 */
[----:B------:R-:W-:Y:S01]  /*00c0*/  STL [R1+0x44], RZ ;  /* 0x000044ff01007387 */ /* 0x000fe20000100800 */
[----:B------:R-:W-:Y:S01]  /*00d0*/  CS2R R14, SRZ ;  /* 0x00000000000e7805 */ /* 0x000fe2000001ff00 */
[----:B------:R-:W3:Y:S02]  /*00e0*/  LDCU.64 UR40, c[0x0][0x358] ;  /* 0x00006b00ff2877ac */ /* 0x000ee40008000a00 */
[----:B------:R-:W-:Y:S01]  /*00f0*/  STL [R1+0x48], RZ ;  /* 0x000048ff01007387 */ /* 0x000fe20000100800 */
[----:B0-----:R-:W-:Y:S01]  /*0100*/  UIADD3 UR6, UPT, UPT, UR6, 0x1f, URZ ;  /* 0x0000001f06067890 */ /* 0x001fe2000fffe0ff */
[----:B-1----:R-:W-:-:S03]  /*0110*/  VIADD R0, R3, 0x3f ;  /* 0x0000003f03007836 */ /* 0x002fc60000000000 */
[----:B------:R-:W-:Y:S02]  /*0120*/  UISETP.GE.AND UP0, UPT, UR6, 0x20, UPT ;  /* 0x000000200600788c */ /* 0x000fe4000bf06270 */
[----:B------:R-:W-:-:S04]  /*0130*/  SHF.R.S32.HI R5, RZ, 0x1f, R0 ;  /* 0x0000001fff057819 */ /* 0x000fc80000011400 */
[----:B------:R-:W-:-:S04]  /*0140*/  LEA.HI R5, R5, R0, RZ, 0x6 ;  /* 0x0000000005057211 */ /* 0x000fc800078f30ff */
[----:B------:R-:W-:Y:S02]  /*0150*/  SHF.R.S32.HI R0, RZ, 0x6, R5 ;  /* 0x00000006ff007819 */ /* 0x000fe40000011405 */
[----:B------:R-:W0:Y:S03]  /*0160*/  S2R R5, SR_CTAID.X ;  /* 0x0000000000057919 */ /* 0x000e260000002500 */
[----:B------:R-:W-:-:S05]  /*0170*/  IMAD.SHL.U32 R0, R0, 0x8, RZ ;  /* 0x0000000800007824 */ /* 0x000fca00078e00ff */
[-C--:B------:R-:W-:Y:S02]  /*0180*/  IABS R9, R0.reuse ;  /* 0x0000000000097213 */ /* 0x080fe40000000000 */
[----:B------:R-:W-:Y:S02]  /*0190*/  IABS R12, R0 ;  /* 0x00000000000c7213 */ /* 0x000fe40000000000 */
[----:B------:R-:W1:Y:S08]  /*01a0*/  I2F.RP R4, R9 ;  /* 0x0000000900047306 */ /* 0x000e700000209400 */
[----:B-1----:R-:W1:Y:S01]  /*01b0*/  MUFU.RCP R4, R4 ;  /* 0x0000000400047308 */ /* 0x002e620000001000 */
[----:B0-----:R-:W-:Y:S01]  /*01c0*/  IABS R10, R5 ;  /* 0x00000005000a7213 */ /* 0x001fe20000000000 */
[----:B-1----:R-:W-:-:S02]  /*01d0*/  VIADD R6, R4, 0xffffffe ;  /* 0x0ffffffe04067836 */ /* 0x002fc40000000000 */
[----:B------:R-:W-:-:S04]  /*01e0*/  IMAD.MOV R4, RZ, RZ, -R12 ;  /* 0x000000ffff047224 */ /* 0x000fc800078e0a0c */
[----:B------:R0:W1:Y:S02]  /*01f0*/  F2I.FTZ.U32.TRUNC.NTZ R7, R6 ;  /* 0x0000000600077305 */ /* 0x000064000021f000 */
[----:B0-----:R-:W-:Y:S02]  /*0200*/  IMAD.MOV.U32 R6, RZ, RZ, RZ ;  /* 0x000000ffff067224 */ /* 0x001fe400078e00ff */
[----:B-1----:R-:W-:-:S04]  /*0210*/  IMAD.MOV R8, RZ, RZ, -R7 ;  /* 0x000000ffff087224 */ /* 0x002fc800078e0a07 */
[----:B------:R-:W-:Y:S02]  /*0220*/  IMAD R11, R8, R9, RZ ;  /* 0x00000009080b7224 */ /* 0x000fe400078e02ff */
[----:B------:R-:W-:Y:S02]  /*0230*/  IMAD.MOV.U32 R8, RZ, RZ, R10 ;  /* 0x000000ffff087224 */ /* 0x000fe400078e000a */
[----:B------:R-:W-:-:S06]  /*0240*/  IMAD.HI.U32 R7, R7, R11, R6 ;  /* 0x0000000b07077227 */ /* 0x000fcc00078e0006 */
[----:B------:R-:W-:-:S04]  /*0250*/  IMAD.HI.U32 R7, R7, R8, RZ ;  /* 0x0000000807077227 */ /* 0x000fc800078e00ff */
[----:B------:R-:W-:-:S05]  /*0260*/  IMAD R4, R7, R4, R8 ;  /* 0x0000000407047224 */ /* 0x000fca00078e0208 */
[----:B------:R-:W-:-:S13]  /*0270*/  ISETP.GT.U32.AND P1, PT, R9, R4, PT ;  /* 0x000000040900720c */ /* 0x000fda0003f24070 */
[----:B------:R-:W-:Y:S02]  /*0280*/  @!P1 IMAD.IADD R4, R4, 0x1, -R9 ;  /* 0x0000000104049824 */ /* 0x000fe400078e0a09 */
[----:B------:R-:W-:Y:S01]  /*0290*/  @!P1 VIADD R7, R7, 0x1 ;  /* 0x0000000107079836 */ /* 0x000fe20000000000 */
[----:B------:R-:W-:Y:S02]  /*02a0*/  ISETP.NE.AND P1, PT, R0, RZ, PT ;  /* 0x000000ff0000720c */ /* 0x000fe40003f25270 */
[----:B------:R-:W-:Y:S02]  /*02b0*/  ISETP.GE.U32.AND P0, PT, R4, R9, PT ;  /* 0x000000090400720c */ /* 0x000fe40003f06070 */
[----:B------:R-:W-:-:S04]  /*02c0*/  LOP3.LUT R4, R5, R0, RZ, 0x3c, !PT ;  /* 0x0000000005047212 */ /* 0x000fc800078e3cff */
[----:B------:R-:W-:Y:S01]  /*02d0*/  ISETP.GE.AND P2, PT, R4, RZ, PT ;  /* 0x000000ff0400720c */ /* 0x000fe20003f46270 */
[----:B------:R-:W-:-:S06]  /*02e0*/  VIADD R4, R2, 0xff ;  /* 0x000000ff02047836 */ /* 0x000fcc0000000000 */
[----:B------:R-:W-:-:S04]  /*02f0*/  @P0 VIADD R7, R7, 0x1 ;  /* 0x0000000107070836 */ /* 0x000fc80000000000 */
[----:B------:R-:W-:Y:S01]  /*0300*/  IMAD.MOV.U32 R6, RZ, RZ, R7 ;  /* 0x000000ffff067224 */ /* 0x000fe200078e0007 */
[----:B------:R-:W-:-:S03]  /*0310*/  SHF.R.S32.HI R7, RZ, 0x1f, R4 ;  /* 0x0000001fff077819 */ /* 0x000fc60000011404 */
[----:B------:R-:W-:Y:S01]  /*0320*/  @!P2 IMAD.MOV R6, RZ, RZ, -R6 ;  /* 0x000000ffff06a224 */ /* 0x000fe200078e0a06 */
[----:B------:R-:W-:Y:S02]  /*0330*/  @!P1 LOP3.LUT R6, RZ, R0, RZ, 0x33, !PT ;  /* 0x00000000ff069212 */ /* 0x000fe400078e33ff */
[----:B------:R-:W-:-:S03]  /*0340*/  LEA.HI R7, R7, R4, RZ, 0x8 ;  /* 0x0000000407077211 */ /* 0x000fc600078f40ff */
[----:B------:R-:W-:Y:S02]  /*0350*/  IMAD.SHL.U32 R4, R6, 0x8, RZ ;  /* 0x0000000806047824 */ /* 0x000fe400078e00ff */
[----:B------:R-:W-:-:S03]  /*0360*/  IMAD.MOV R6, RZ, RZ, -R6 ;  /* 0x000000ffff067224 */ /* 0x000fc600078e0a06 */
[----:B------:R-:W-:Y:S01]  /*0370*/  LEA.HI.SX32 R7, R7, -R4, 0x18 ;  /* 0x8000000407077211 */ /* 0x000fe200078fc2ff */
[----:B------:R-:W-:Y:S02]  /*0380*/  IMAD R13, R0, R6, R5 ;  /* 0x00000006000d7224 */ /* 0x000fe400078e0205 */
[----:B------:R-:W-:Y:S01]  /*0390*/  IMAD.MOV.U32 R6, RZ, RZ, RZ ;  /* 0x000000ffff067224 */ /* 0x000fe200078e00ff */
[----:B------:R-:W-:-:S04]  /*03a0*/  VIMNMX R8, PT, PT, R7, 0x8, PT ;  /* 0x0000000807087848 */ /* 0x000fc80003fe0100 */
[-C--:B------:R-:W-:Y:S02]  /*03b0*/  IABS R10, R8.reuse ;  /* 0x00000008000a7213 */ /* 0x080fe40000000000 */
[----:B------:R-:W-:Y:S02]  /*03c0*/  IABS R0, R8 ;  /* 0x0000000800007213 */ /* 0x000fe40000000000 */
[----:B------:R-:W0:Y:S08]  /*03d0*/  I2F.RP R9, R10 ;  /* 0x0000000a00097306 */ /* 0x000e300000209400 */
[----:B0-----:R-:W0:Y:S02]  /*03e0*/  MUFU.RCP R9, R9 ;  /* 0x0000000900097308 */ /* 0x001e240000001000 */
[----:B0-----:R-:W-:-:S06]  /*03f0*/  VIADD R7, R9, 0xffffffe ;  /* 0x0ffffffe09077836 */ /* 0x001fcc0000000000 */
[----:B------:R-:W0:Y:S02]  /*0400*/  F2I.FTZ.U32.TRUNC.NTZ R7, R7 ;  /* 0x0000000700077305 */ /* 0x000e24000021f000 */
[----:B0-----:R-:W-:-:S04]  /*0410*/  IMAD.MOV R11, RZ, RZ, -R7 ;  /* 0x000000ffff0b7224 */ /* 0x001fc800078e0a07 */
[----:B------:R-:W-:Y:S01]  /*0420*/  IMAD.MOV.U32 R5, RZ, RZ, R11 ;  /* 0x000000ffff057224 */ /* 0x000fe200078e000b */
[----:B------:R-:W-:-:S03]  /*0430*/  IABS R11, R13 ;  /* 0x0000000d000b7213 */ /* 0x000fc60000000000 */
[----:B------:R-:W-:-:S04]  /*0440*/  IMAD R5, R5, R10, RZ ;  /* 0x0000000a05057224 */ /* 0x000fc800078e02ff */
[----:B------:R-:W-:-:S04]  /*0450*/  IMAD.HI.U32 R6, R7, R5, R6 ;  /* 0x0000000507067227 */ /* 0x000fc800078e0006 */
[----:B------:R-:W-:Y:S02]  /*0460*/  IMAD.MOV R5, RZ, RZ, -R0 ;  /* 0x000000ffff057224 */ /* 0x000fe400078e0a00 */
[----:B------:R-:W-:Y:S01]  /*0470*/  IMAD.HI.U32 R0, R6, R11, RZ ;  /* 0x0000000b06007227 */ /* 0x000fe200078e00ff */
[----:B--2---:R-:W-:-:S03]  /*0480*/  LOP3.LUT R6, R28, 0x3f, RZ, 0xc0, !PT ;  /* 0x0000003f1c067812 */ /* 0x004fc600078ec0ff */
[----:B------:R-:W-:-:S05]  /*0490*/  IMAD R5, R0, R5, R11 ;  /* 0x0000000500057224 */ /* 0x000fca00078e020b */
[----:B------:R-:W-:-:S13]  /*04a0*/  ISETP.GT.U32.AND P1, PT, R10, R5, PT ;  /* 0x000000050a00720c */ /* 0x000fda0003f24070 */
[----:B------:R-:W-:Y:S02]  /*04b0*/  @!P1 IMAD.IADD R5, R5, 0x1, -R10 ;  /* 0x0000000105059824 */ /* 0x000fe400078e0a0a */
[----:B------:R-:W-:Y:S01]  /*04c0*/  @!P1 VIADD R0, R0, 0x1 ;  /* 0x0000000100009836 */ /* 0x000fe20000000000 */
[----:B------:R-:W-:Y:S02]  /*04d0*/  ISETP.NE.AND P1, PT, R8, RZ, PT ;  /* 0x000000ff0800720c */ /* 0x000fe40003f25270 */
[----:B------:R-:W-:Y:S02]  /*04e0*/  ISETP.GE.U32.AND P0, PT, R5, R10, PT ;  /* 0x0000000a0500720c */ /* 0x000fe40003f06070 */
[----:B------:R-:W-:Y:S02]  /*04f0*/  CS2R R10, SRZ ;  /* 0x00000000000a7805 */ /* 0x000fe4000001ff00 */
[----:B------:R-:W-:-:S04]  /*0500*/  LOP3.LUT R5, R13, R8, RZ, 0x3c, !PT ;  /* 0x000000080d057212 */ /* 0x000fc800078e3cff */
[----:B------:R-:W-:-:S05]  /*0510*/  ISETP.GE.AND P2, PT, R5, RZ, PT ;  /* 0x000000ff0500720c */ /* 0x000fca0003f46270 */
[----:B------:R-:W-:-:S08]  /*0520*/  @P0 VIADD R0, R0, 0x1 ;  /* 0x0000000100000836 */ /* 0x000fd00000000000 */
[----:B------:R-:W-:Y:S01]  /*0530*/  @!P2 IMAD.MOV R0, RZ, RZ, -R0 ;  /* 0x000000ffff00a224 */ /* 0x000fe200078e0a00 */
[----:B------:R-:W-:-:S05]  /*0540*/  @!P1 LOP3.LUT R0, RZ, R8, RZ, 0x33, !PT ;  /* 0x00000008ff009212 */ /* 0x000fca00078e33ff */
[----:B------:R-:W-:Y:S02]  /*0550*/  IMAD.MOV R5, RZ, RZ, -R0 ;  /* 0x000000ffff057224 */ /* 0x000fe400078e0a00 */
[----:B------:R-:W-:Y:S02]  /*0560*/  IMAD.SHL.U32 R28, R0, 0x40, RZ ;  /* 0x00000040001c7824 */ /* 0x000fe400078e00ff */
[----:B------:R-:W-:Y:S01]  /*0570*/  IMAD R5, R8, R5, R13 ;  /* 0x0000000508057224 */ /* 0x000fe200078e020d */
[----:B------:R-:W-:Y:S02]  /*0580*/  CS2R R12, SRZ ;  /* 0x00000000000c7805 */ /* 0x000fe4000001ff00 */
[----:B------:R-:W-:Y:S01]  /*0590*/  CS2R R8, SRZ ;  /* 0x0000000000087805 */ /* 0x000fe2000001ff00 */
[----:B------:R-:W-:-:S04]  /*05a0*/  IMAD.IADD R5, R4, 0x1, R5 ;  /* 0x0000000104057824 */ /* 0x000fc800078e0205 */
[----:B------:R-:W-:Y:S01]  /*05b0*/  IMAD R29, R5, 0x100, R6 ;  /* 0x00000100051d7824 */ /* 0x000fe200078e0206 */
[----:B------:R-:W-:Y:S02]  /*05c0*/  CS2R R4, SRZ ;  /* 0x0000000000047805 */ /* 0x000fe4000001ff00 */
[----:B------:R-:W-:Y:S01]  /*05d0*/  CS2R R6, SRZ ;  /* 0x0000000000067805 */ /* 0x000fe2000001ff00 */
[C---:B------:R-:W-:Y:S01]  /*05e0*/  VIADD R0, R29.reuse, 0x40 ;  /* 0x000000401d007836 */ /* 0x040fe20000000000 */
[----:B------:R-:W-:Y:S04]  /*05f0*/  STL [R1+0xa8c], R29 ;  /* 0x000a8c1d01007387 */ /* 0x000fe80000100800 */
[----:B------:R-:W-:Y:S04]  /*0600*/  STL [R1+0x4c], RZ ;  /* 0x00004cff01007387 */ /* 0x000fe80000100800 */
        /* <DEDUP_REMOVED lines=12> */
[----:B------:R-:W-:Y:S04]  /*06d0*/  STL [R1], RZ ;  /* 0x000000ff01007387 */ /* 0x000fe80000100800 */
        /* <DEDUP_REMOVED lines=87> */
[----:B------:R0:W-:Y:S02]  /*0c50*/  STL [R1+0xa88], R28 ;  /* 0x000a881c01007387 */ /* 0x0001e40000100800 */
[----:B0-----:R-:W-:-:S05]  /*0c60*/  VIADD R28, R29, 0x80 ;  /* 0x000000801d1c7836 */ /* 0x001fca0000000000 */
[----:B------:R0:W-:Y:S02]  /*0c70*/  STL [R1+0xa98], R28 ;  /* 0x000a981c01007387 */ /* 0x0001e40000100800 */
[----:B0-----:R-:W-:-:S05]  /*0c80*/  VIADD R28, R29, 0xc0 ;  /* 0x000000c01d1c7836 */ /* 0x001fca0000000000 */
[----:B------:R0:W-:Y:S04]  /*0c90*/  STL [R1+0xa94], R28 ;  /* 0x000a941c01007387 */ /* 0x0001e80000100800 */
[----:B------:R1:W-:Y:S01]  /*0ca0*/  STL [R1+0xa9c], R0 ;  /* 0x000a9c0001007387 */ /* 0x0003e20000100800 */
[----:B0-----:R-:W0:Y:S02]  /*0cb0*/  S2R R28, SR_TID.X ;  /* 0x00000000001c7919 */ /* 0x001e240000002100 */
[----:B0-----:R-:W-:Y:S01]  /*0cc0*/  LOP3.LUT R28, R28, 0x20, RZ, 0xc0, !PT ;  /* 0x000000201c1c7812 */ /* 0x001fe200078ec0ff */
[----:B-1-3--:R-:W-:Y:S06]  /*0cd0*/  BRA.U !UP0, `(.L_x_0) ;  /* 0x00000155087c7547 */ /* 0x00afec000b800000 */
[----:B------:R-:W2:Y:S04]  /*0ce0*/  LDL R22, [R1+0xa94] ;  /* 0x000a940001167983 */ /* 0x000ea80000100800 */
[----:B------:R-:W3:Y:S04]  /*0cf0*/  LDL R16, [R1+0xa98] ;  /* 0x000a980001107983 */ /* 0x000ee80000100800 */
[----:B------:R-:W4:Y:S01]  /*0d00*/  LDL R15, [R1+0xa88] ;  /* 0x000a8800010f7983 */ /* 0x000f220000100800 */
[----:B------:R-:W-:Y:S01]  /*0d10*/  IMAD.MOV.U32 R18, RZ, RZ, R0 ;  /* 0x000000ffff127224 */ /* 0x000fe200078e0000 */
[----:B------:R-:W-:Y:S01]  /*0d20*/  IABS R6, R2 ;  /* 0x0000000200067213 */ /* 0x000fe20000000000 */
[----:B------:R-:W0:Y:S01]  /*0d30*/  LDCU UR8, c[0x0][0x3b0] ;  /* 0x00007600ff0877ac */ /* 0x000e220008000800 */
[----:B------:R-:W-:-:S02]  /*0d40*/  IABS R0, R3 ;  /* 0x0000000300007213 */ /* 0x000fc40000000000 */
[----:B------:R-:W1:Y:S01]  /*0d50*/  I2F.RP R10, R6 ;  /* 0x00000006000a7306 */ /* 0x000e620000209400 */
[----:B------:R-:W5:Y:S01]  /*0d60*/  LDCU UR9, c[0x0][0x3a4] ;  /* 0x00007480ff0977ac */ /* 0x000f620008000800 */
[----:B------:R-:W0:Y:S06]  /*0d70*/  LDCU UR10, c[0x0][0x3a0] ;  /* 0x00007400ff0a77ac */ /* 0x000e2c0008000800 */
[----:B------:R-:W0:Y:S01]  /*0d80*/  I2F.RP R7, R0 ;  /* 0x0000000000077306 */ /* 0x000e220000209400 */
[----:B------:R-:W-:Y:S01]  /*0d90*/  USHF.R.S32.HI UR7, URZ, 0x1f, UR6 ;  /* 0x0000001fff077899 */ /* 0x000fe20008011406 */
[----:B------:R-:W2:Y:S01]  /*0da0*/  LDCU.64 UR4, c[0x0][0x380] ;  /* 0x00007000ff0477ac */ /* 0x000ea20008000a00 */
[----:B------:R-:W2:Y:S05]  /*0db0*/  LDCU UR12, c[0x0][0x3a8] ;  /* 0x00007500ff0c77ac */ /* 0x000eaa0008000800 */
[----:B-1----:R-:W1:Y:S01]  /*0dc0*/  MUFU.RCP R10, R10 ;  /* 0x0000000a000a7308 */ /* 0x002e620000001000 */
[----:B------:R-:W2:Y:S07]  /*0dd0*/  LDCU UR11, c[0x0][0x3ac] ;  /* 0x00007580ff0b77ac */ /* 0x000eae0008000800 */
[----:B0-----:R-:W0:Y:S01]  /*0de0*/  MUFU.RCP R7, R7 ;  /* 0x0000000700077308 */ /* 0x001e220000001000 */
[----:B-1----:R-:W-:-:S07]  /*0df0*/  VIADD R4, R10, 0xffffffe ;  /* 0x0ffffffe0a047836 */ /* 0x002fce0000000000 */
[----:B------:R1:W5:Y:S01]  /*0e00*/  F2I.FTZ.U32.TRUNC.NTZ R5, R4 ;  /* 0x0000000400057305 */ /* 0x000362000021f000 */
[----:B0-----:R-:W-:-:S07]  /*0e10*/  VIADD R8, R7, 0xffffffe ;  /* 0x0ffffffe07087836 */ /* 0x001fce0000000000 */
[----:B------:R0:W0:Y:S01]  /*0e20*/  F2I.FTZ.U32.TRUNC.NTZ R9, R8 ;  /* 0x0000000800097305 */ /* 0x000022000021f000 */
[----:B-1----:R-:W-:Y:S02]  /*0e30*/  IMAD.MOV.U32 R4, RZ, RZ, RZ ;  /* 0x000000ffff047224 */ /* 0x002fe400078e00ff */
[----:B-----5:R-:W-:Y:S02]  /*0e40*/  IMAD.MOV R11, RZ, RZ, -R5 ;  /* 0x000000ffff0b7224 */ /* 0x020fe400078e0a05 */
[----:B0-----:R-:W-:Y:S02]  /*0e50*/  IMAD.MOV.U32 R8, RZ, RZ, RZ ;  /* 0x000000ffff087224 */ /* 0x001fe400078e00ff */
[----:B------:R-:W-:Y:S02]  /*0e60*/  IMAD R11, R11, R6, RZ ;  /* 0x000000060b0b7224 */ /* 0x000fe400078e02ff */
[----:B------:R-:W-:-:S04]  /*0e70*/  IMAD.MOV R13, RZ, RZ, -R9 ;  /* 0x000000ffff0d7224 */ /* 0x000fc800078e0a09 */
[----:B------:R-:W-:Y:S02]  /*0e80*/  IMAD R7, R13, R0, RZ ;  /* 0x000000000d077224 */ /* 0x000fe400078e02ff */
[----:B------:R-:W-:-:S04]  /*0e90*/  IMAD.HI.U32 R10, R5, R11, R4 ;  /* 0x0000000b050a7227 */ /* 0x000fc800078e0004 */
[----:B------:R-:W-:Y:S01]  /*0ea0*/  IMAD.HI.U32 R4, R9, R7, R8 ;  /* 0x0000000709047227 */ /* 0x000fe200078e0008 */
[----:B------:R-:W-:Y:S01]  /*0eb0*/  IABS R17, R18 ;  /* 0x0000001200117213 */ /* 0x000fe20000000000 */
[----:B------:R0:W-:Y:S01]  /*0ec0*/  STL [R1+0xb5c], R3 ;  /* 0x000b5c0301007387 */ /* 0x0001e20000100800 */
[----:B--2---:R-:W-:-:S05]  /*0ed0*/  IABS R12, R22 ;  /* 0x00000016000c7213 */ /* 0x004fca0000000000 */
[----:B------:R-:W-:Y:S01]  /*0ee0*/  IMAD.MOV.U32 R9, RZ, RZ, R12 ;  /* 0x000000ffff097224 */ /* 0x000fe200078e000c */
[----:B---3--:R-:W-:-:S03]  /*0ef0*/  IABS R11, R16 ;  /* 0x00000010000b7213 */ /* 0x008fc60000000000 */
[----:B------:R-:W-:Y:S01]  /*0f00*/  IMAD.HI.U32 R7, R10, R9, RZ ;  /* 0x000000090a077227 */ /* 0x000fe200078e00ff */
[----:B----4-:R-:W-:Y:S02]  /*0f10*/  LEA.HI R5, R28, R15, RZ, 0x1b ;  /* 0x0000000f1c057211 */ /* 0x010fe400078fd8ff */
[----:B------:R-:W-:Y:S01]  /*0f20*/  IABS R15, R29 ;  /* 0x0000001d000f7213 */ /* 0x000fe20000000000 */
[----:B------:R-:W-:-:S04]  /*0f30*/  IMAD.HI.U32 R8, R10, R11, RZ ;  /* 0x0000000b0a087227 */ /* 0x000fc800078e00ff */
[----:B------:R-:W-:Y:S02]  /*0f40*/  IMAD.MOV R7, RZ, RZ, -R7 ;  /* 0x000000ffff077224 */ /* 0x000fe400078e0a07 */
[----:B------:R-:W-:Y:S02]  /*0f50*/  IMAD.MOV R14, RZ, RZ, -R8 ;  /* 0x000000ffff0e7224 */ /* 0x000fe400078e0a08 */
[----:B------:R-:W-:-:S04]  /*0f60*/  IMAD.HI.U32 R8, R10, R17, RZ ;  /* 0x000000110a087227 */ /* 0x000fc800078e00ff */
[----:B------:R-:W-:Y:S02]  /*0f70*/  IMAD R9, R6, R7, R9 ;  /* 0x0000000706097224 */ /* 0x000fe400078e0209 */
[----:B------:R-:W-:-:S03]  /*0f80*/  IMAD.HI.U32 R10, R10, R15, RZ ;  /* 0x0000000f0a0a7227 */ /* 0x000fc600078e00ff */
[C---:B------:R-:W-:Y:S01]  /*0f90*/  ISETP.GT.U32.AND P2, PT, R6.reuse, R9, PT ;  /* 0x000000090600720c */ /* 0x040fe20003f44070 */
[C---:B------:R-:W-:Y:S02]  /*0fa0*/  IMAD R7, R6.reuse, R14, R11 ;  /* 0x0000000e06077224 */ /* 0x040fe400078e020b */
[----:B------:R-:W-:Y:S02]  /*0fb0*/  IMAD.MOV R11, RZ, RZ, -R8 ;  /* 0x000000ffff0b7224 */ /* 0x000fe400078e0a08 */
[----:B------:R-:W-:Y:S02]  /*0fc0*/  IMAD.MOV R10, RZ, RZ, -R10 ;  /* 0x000000ffff0a7224 */ /* 0x000fe400078e0a0a */
[C---:B------:R-:W-:Y:S02]  /*0fd0*/  IMAD R17, R6.reuse, R11, R17 ;  /* 0x0000000b06117224 */ /* 0x040fe400078e0211 */
[C---:B------:R-:W-:Y:S01]  /*0fe0*/  IMAD R15, R6.reuse, R10, R15 ;  /* 0x0000000a060f7224 */ /* 0x040fe200078e020f */
[----:B------:R-:W-:-:S02]  /*0ff0*/  ISETP.GT.U32.AND P3, PT, R6, R7, PT ;  /* 0x000000070600720c */ /* 0x000fc40003f64070 */
[C---:B------:R-:W-:Y:S02]  /*1000*/  ISETP.GT.U32.AND P1, PT, R6.reuse, R17, PT ;  /* 0x000000110600720c */ /* 0x040fe40003f24070 */
[----:B------:R-:W-:Y:S01]  /*1010*/  ISETP.GT.U32.AND P0, PT, R6, R15, PT ;  /* 0x0000000f0600720c */ /* 0x000fe20003f04070 */
[----:B------:R-:W-:Y:S02]  /*1020*/  VIADD R12, R5, 0x3e ;  /* 0x0000003e050c7836 */ /* 0x000fe40000000000 */
[----:B------:R-:W-:-:S03]  /*1030*/  @!P2 IMAD.IADD R9, R9, 0x1, -R6 ;  /* 0x000000010909a824 */ /* 0x000fc600078e0a06 */
[----:B------:R-:W-:Y:S02]  /*1040*/  IABS R13, R12 ;  /* 0x0000000c000d7213 */ /* 0x000fe40000000000 */
[----:B------:R-:W-:Y:S01]  /*1050*/  ISETP.GT.U32.AND P6, PT, R6, R9, PT ;  /* 0x000000090600720c */ /* 0x000fe20003fc4070 */
[----:B------:R-:W-:Y:S02]  /*1060*/  @!P3 IMAD.IADD R7, R7, 0x1, -R6 ;  /* 0x000000010707b824 */ /* 0x000fe400078e0a06 */
[----:B------:R-:W-:-:S04]  /*1070*/  IMAD.HI.U32 R8, R4, R13, RZ ;  /* 0x0000000d04087227 */ /* 0x000fc800078e00ff */
[--C-:B------:R-:W-:Y:S02]  /*1080*/  @!P1 IMAD.IADD R17, R17, 0x1, -R6.reuse ;  /* 0x0000000111119824 */ /* 0x100fe400078e0a06 */
[----:B------:R-:W-:Y:S02]  /*1090*/  @!P0 IMAD.IADD R15, R15, 0x1, -R6 ;  /* 0x000000010f0f8824 */ /* 0x000fe400078e0a06 */
[----:B------:R-:W-:Y:S01]  /*10a0*/  IMAD.MOV R10, RZ, RZ, -R8 ;  /* 0x000000ffff0a7224 */ /* 0x000fe200078e0a08 */
[C---:B------:R-:W-:Y:S01]  /*10b0*/  ISETP.GT.U32.AND P1, PT, R6.reuse, R7, PT ;  /* 0x000000070600720c */ /* 0x040fe20003f24070 */
[----:B------:R-:W-:Y:S01]  /*10c0*/  VIADD R8, R5, 0x3c ;  /* 0x0000003c05087836 */ /* 0x000fe20000000000 */
[C---:B------:R-:W-:Y:S02]  /*10d0*/  ISETP.GT.U32.AND P0, PT, R6.reuse, R17, PT ;  /* 0x000000110600720c */ /* 0x040fe40003f04070 */
[----:B------:R-:W-:Y:S01]  /*10e0*/  ISETP.GT.U32.AND P2, PT, R6, R15, PT ;  /* 0x0000000f0600720c */ /* 0x000fe20003f44070 */
[----:B------:R-:W-:Y:S01]  /*10f0*/  @!P6 IMAD.IADD R9, R9, 0x1, -R6 ;  /* 0x000000010909e824 */ /* 0x000fe200078e0a06 */
[----:B------:R-:W-:-:S02]  /*1100*/  IABS R21, R8 ;  /* 0x0000000800157213 */ /* 0x000fc40000000000 */
[----:B------:R-:W-:Y:S01]  /*1110*/  ISETP.GE.AND P6, PT, R22, RZ, PT ;  /* 0x000000ff1600720c */ /* 0x000fe20003fc6270 */
[----:B------:R-:W-:Y:S01]  /*1120*/  IMAD R13, R0, R10, R13 ;  /* 0x0000000a000d7224 */ /* 0x000fe200078e020d */
[----:B------:R-:W-:Y:S01]  /*1130*/  ISETP.GE.AND P4, PT, R8, RZ, PT ;  /* 0x000000ff0800720c */ /* 0x000fe20003f86270 */
[C---:B------:R-:W-:Y:S02]  /*1140*/  VIADD R11, R5.reuse, 0x3a ;  /* 0x0000003a050b7836 */ /* 0x040fe40000000000 */
[----:B------:R-:W-:Y:S02]  /*1150*/  VIADD R10, R5, 0x38 ;  /* 0x00000038050a7836 */ /* 0x000fe40000000000 */
[----:B------:R-:W-:Y:S01]  /*1160*/  IMAD.HI.U32 R8, R4, R21, RZ ;  /* 0x0000001504087227 */ /* 0x000fe200078e00ff */
[----:B------:R-:W-:Y:S02]  /*1170*/  IABS R23, R11 ;  /* 0x0000000b00177213 */ /* 0x000fe40000000000 */
[----:B------:R-:W-:Y:S01]  /*1180*/  IABS R19, R10 ;  /* 0x0000000a00137213 */ /* 0x000fe20000000000 */
[----:B------:R-:W-:-:S02]  /*1190*/  IMAD.MOV R8, RZ, RZ, -R8 ;  /* 0x000000ffff087224 */ /* 0x000fc400078e0a08 */
[--C-:B------:R-:W-:Y:S02]  /*11a0*/  @!P1 IMAD.IADD R7, R7, 0x1, -R6.reuse ;  /* 0x0000000107079824 */ /* 0x100fe400078e0a06 */
[--C-:B------:R-:W-:Y:S02]  /*11b0*/  @!P0 IMAD.IADD R17, R17, 0x1, -R6.reuse ;  /* 0x0000000111118824 */ /* 0x100fe400078e0a06 */
[----:B------:R-:W-:Y:S01]  /*11c0*/  @!P2 IMAD.IADD R15, R15, 0x1, -R6 ;  /* 0x000000010f0fa824 */ /* 0x000fe200078e0a06 */
[----:B------:R-:W-:Y:S01]  /*11d0*/  ISETP.GE.AND P1, PT, R16, RZ, PT ;  /* 0x000000ff1000720c */ /* 0x000fe20003f26270 */
[----:B------:R-:W-:Y:S01]  /*11e0*/  IMAD.MOV.U32 R6, RZ, RZ, R9 ;  /* 0x000000ffff067224 */ /* 0x000fe200078e0009 */
[C---:B------:R-:W-:Y:S02]  /*11f0*/  ISETP.GT.U32.AND P2, PT, R0.reuse, R13, PT ;  /* 0x0000000d0000720c */ /* 0x040fe40003f44070 */
[----:B------:R-:W-:Y:S01]  /*1200*/  ISETP.GE.AND P3, PT, R11, RZ, PT ;  /* 0x000000ff0b00720c */ /* 0x000fe20003f66270 */
[----:B------:R-:W-:Y:S01]  /*1210*/  IMAD R11, R0, R8, R21 ;  /* 0x00000008000b7224 */ /* 0x000fe200078e0215 */
[----:B------:R-:W-:Y:S01]  /*1220*/  ISETP.GE.AND P5, PT, R12, RZ, PT ;  /* 0x000000ff0c00720c */ /* 0x000fe20003fa6270 */
[----:B------:R-:W-:-:S04]  /*1230*/  IMAD.HI.U32 R8, R4, R23, RZ ;  /* 0x0000001704087227 */ /* 0x000fc800078e00ff */
[----:B------:R-:W-:Y:S01]  /*1240*/  @!P6 IMAD.MOV R6, RZ, RZ, -R6 ;  /* 0x000000ffff06e224 */ /* 0x000fe200078e0a06 */
[----:B------:R-:W-:Y:S01]  /*1250*/  ISETP.GE.AND P6, PT, R18, RZ, PT ;  /* 0x000000ff1200720c */ /* 0x000fe20003fc6270 */
[----:B------:R-:W-:-:S04]  /*1260*/  IMAD.HI.U32 R12, R4, R19, RZ ;  /* 0x00000013040c7227 */ /* 0x000fc800078e00ff */
[----:B------:R-:W-:Y:S02]  /*1270*/  IMAD.MOV R9, RZ, RZ, -R8 ;  /* 0x000000ffff097224 */ /* 0x000fe400078e0a08 */
[----:B------:R-:W-:Y:S02]  /*1280*/  IMAD.MOV R12, RZ, RZ, -R12 ;  /* 0x000000ffff0c7224 */ /* 0x000fe400078e0a0c */
[----:B------:R-:W-:Y:S02]  /*1290*/  IMAD.MOV.U32 R8, RZ, RZ, R7 ;  /* 0x000000ffff087224 */ /* 0x000fe400078e0007 */
[----:B------:R-:W-:Y:S02]  /*12a0*/  VIADD R14, R5, 0x36 ;  /* 0x00000036050e7836 */ /* 0x000fe40000000000 */
[C---:B------:R-:W-:Y:S02]  /*12b0*/  IMAD R7, R0.reuse, R9, R23 ;  /* 0x0000000900077224 */ /* 0x040fe400078e0217 */
[C---:B------:R-:W-:Y:S01]  /*12c0*/  IMAD R9, R0.reuse, R12, R19 ;  /* 0x0000000c00097224 */ /* 0x040fe200078e0213 */
[----:B------:R-:W-:Y:S01]  /*12d0*/  ISETP.GT.U32.AND P0, PT, R0, R11, PT ;  /* 0x0000000b0000720c */ /* 0x000fe20003f04070 */
[----:B------:R-:W-:Y:S01]  /*12e0*/  @!P1 IMAD.MOV R8, RZ, RZ, -R8 ;  /* 0x000000ffff089224 */ /* 0x000fe200078e0a08 */
[----:B------:R-:W-:Y:S01]  /*12f0*/  ISETP.GE.AND P1, PT, R29, RZ, PT ;  /* 0x000000ff1d00720c */ /* 0x000fe20003f26270 */
[----:B------:R-:W-:-:S02]  /*1300*/  @!P2 IMAD.IADD R13, R13, 0x1, -R0 ;  /* 0x000000010d0da824 */ /* 0x000fc400078e0a00 */
[----:B------:R-:W-:Y:S01]  /*1310*/  IMAD.MOV.U32 R12, RZ, RZ, R17 ;  /* 0x000000ffff0c7224 */ /* 0x000fe200078e0011 */
[----:B------:R-:W-:-:S03]  /*1320*/  IABS R16, R14 ;  /* 0x0000000e00107213 */ /* 0x000fc60000000000 */
[----:B------:R-:W-:Y:S01]  /*1330*/  @!P6 IMAD.MOV R12, RZ, RZ, -R12 ;  /* 0x000000ffff0ce224 */ /* 0x000fe200078e0a0c */
[----:B------:R-:W-:Y:S01]  /*1340*/  ISETP.GT.U32.AND P6, PT, R0, R13, PT ;  /* 0x0000000d0000720c */ /* 0x000fe20003fc4070 */
[----:B------:R-:W-:Y:S01]  /*1350*/  IMAD.MOV.U32 R17, RZ, RZ, R16 ;  /* 0x000000ffff117224 */ /* 0x000fe200078e0010 */
[----:B------:R-:W-:Y:S01]  /*1360*/  ISETP.NE.AND P2, PT, R2, RZ, PT ;  /* 0x000000ff0200720c */ /* 0x000fe20003f45270 */
[----:B------:R-:W-:Y:S01]  /*1370*/  IMAD.MOV.U32 R16, RZ, RZ, R15 ;  /* 0x000000ffff107224 */ /* 0x000fe200078e000f */
[----:B------:R-:W-:Y:S01]  /*1380*/  LOP3.LUT R15, RZ, R2, RZ, 0x33, !PT ;  /* 0x00000002ff0f7212 */ /* 0x000fe200078e33ff */
[----:B------:R-:W-:Y:S02]  /*1390*/  @!P0 IMAD.IADD R11, R11, 0x1, -R0 ;  /* 0x000000010b0b8824 */ /* 0x000fe400078e0a00 */
[----:B------:R-:W-:Y:S01]  /*13a0*/  @!P1 IMAD.MOV R16, RZ, RZ, -R16 ;  /* 0x000000ffff109224 */ /* 0x000fe200078e0a10 */
[C---:B0-----:R-:W-:Y:S02]  /*13b0*/  SEL R3, R15.reuse, R6, !P2 ;  /* 0x000000060f037207 */ /* 0x041fe40005000000 */
[----:B------:R-:W-:-:S02]  /*13c0*/  SEL R8, R15, R8, !P2 ;  /* 0x000000080f087207 */ /* 0x000fc40005000000 */
[C---:B------:R-:W-:Y:S01]  /*13d0*/  ISETP.GT.U32.AND P1, PT, R0.reuse, R7, PT ;  /* 0x000000070000720c */ /* 0x040fe20003f24070 */
[----:B------:R0:W-:Y:S01]  /*13e0*/  STL [R1+0x58], R3 ;  /* 0x0000580301007387 */ /* 0x0001e20000100800 */
[----:B------:R-:W-:Y:S01]  /*13f0*/  @!P6 IMAD.IADD R13, R13, 0x1, -R0 ;  /* 0x000000010d0de824 */ /* 0x000fe200078e0a00 */
[C---:B------:R-:W-:Y:S02]  /*1400*/  ISETP.GT.U32.AND P0, PT, R0.reuse, R11, PT ;  /* 0x0000000b0000720c */ /* 0x040fe40003f04070 */
[C---:B------:R-:W-:Y:S01]  /*1410*/  SEL R6, R15.reuse, R12, !P2 ;  /* 0x0000000c0f067207 */ /* 0x040fe20005000000 */
[----:B------:R1:W-:Y:S01]  /*1420*/  STL [R1+0x5c], R8 ;  /* 0x00005c0801007387 */ /* 0x0003e20000100800 */
[----:B------:R-:W-:Y:S01]  /*1430*/  ISETP.GT.U32.AND P6, PT, R0, R9, PT ;  /* 0x000000090000720c */ /* 0x000fe20003fc4070 */
[----:B------:R-:W-:Y:S01]  /*1440*/  IMAD.HI.U32 R2, R4, R17, RZ ;  /* 0x0000001104027227 */ /* 0x000fe200078e00ff */
[----:B0-----:R-:W-:Y:S01]  /*1450*/  SEL R3, R15, R16, !P2 ;  /* 0x000000100f037207 */ /* 0x001fe20005000000 */
[----:B------:R0:W-:Y:S02]  /*1460*/  STL [R1+0x50], R6 ;  /* 0x0000500601007387 */ /* 0x0001e40000100800 */
[----:B-1----:R-:W-:-:S02]  /*1470*/  VIADD R8, R5, 0x34 ;  /* 0x0000003405087836 */ /* 0x002fc40000000000 */
[----:B------:R1:W-:Y:S01]  /*1480*/  STL [R1+0x54], R3 ;  /* 0x0000540301007387 */ /* 0x0003e20000100800 */
[----:B------:R-:W-:Y:S02]  /*1490*/  IMAD.MOV R2, RZ, RZ, -R2 ;  /* 0x000000ffff027224 */ /* 0x000fe400078e0a02 */
[----:B0-----:R-:W-:Y:S01]  /*14a0*/  IABS R6, R8 ;  /* 0x0000000800067213 */ /* 0x001fe20000000000 */
[----:B------:R-:W-:Y:S02]  /*14b0*/  @!P1 IMAD.IADD R7, R7, 0x1, -R0 ;  /* 0x0000000107079824 */ /* 0x000fe400078e0a00 */
[----:B-1----:R-:W-:Y:S02]  /*14c0*/  IMAD.MOV.U32 R3, RZ, RZ, R13 ;  /* 0x000000ffff037224 */ /* 0x002fe400078e000d */
[----:B------:R-:W-:Y:S02]  /*14d0*/  IMAD R12, R0, R2, R17 ;  /* 0x00000002000c7224 */ /* 0x000fe400078e0211 */
[----:B------:R-:W-:-:S02]  /*14e0*/  IMAD.MOV.U32 R17, RZ, RZ, R6 ;  /* 0x000000ffff117224 */ /* 0x000fc400078e0006 */
[----:B------:R-:W-:Y:S01]  /*14f0*/  @!P5 IMAD.MOV R3, RZ, RZ, -R3 ;  /* 0x000000ffff03d224 */ /* 0x000fe200078e0a03 */
[----:B------:R-:W-:Y:S01]  /*1500*/  ISETP.GE.AND P1, PT, R8, RZ, PT ;  /* 0x000000ff0800720c */ /* 0x000fe20003f26270 */
[--C-:B------:R-:W-:Y:S02]  /*1510*/  @!P0 IMAD.IADD R11, R11, 0x1, -R0.reuse ;  /* 0x000000010b0b8824 */ /* 0x100fe400078e0a00 */
[----:B------:R-:W-:Y:S01]  /*1520*/  @!P6 IMAD.IADD R9, R9, 0x1, -R0 ;  /* 0x000000010909e824 */ /* 0x000fe200078e0a00 */
[----:B------:R-:W-:Y:S01]  /*1530*/  ISETP.GT.U32.AND P6, PT, R0, R7, PT ;  /* 0x000000070000720c */ /* 0x000fe20003fc4070 */
[----:B------:R-:W-:Y:S01]  /*1540*/  IMAD.HI.U32 R8, R4, R17, RZ ;  /* 0x0000001104087227 */ /* 0x000fe200078e00ff */
[----:B------:R0:W-:Y:S03]  /*1550*/  STL [R1+0x10], R3 ;  /* 0x0000100301007387 */ /* 0x0001e60000100800 */
[----:B------:R-:W-:-:S02]  /*1560*/  IMAD.MOV R8, RZ, RZ, -R8 ;  /* 0x000000ffff087224 */ /* 0x000fc400078e0a08 */
[----:B0-----:R-:W-:Y:S02]  /*1570*/  IMAD.MOV.U32 R3, RZ, RZ, R11 ;  /* 0x000000ffff037224 */ /* 0x001fe400078e000b */
[C---:B------:R-:W-:Y:S02]  /*1580*/  IMAD R17, R0.reuse, R8, R17 ;  /* 0x0000000800117224 */ /* 0x040fe400078e0211 */
[----:B------:R-:W-:Y:S01]  /*1590*/  @!P4 IMAD.MOV R3, RZ, RZ, -R3 ;  /* 0x000000ffff03c224 */ /* 0x000fe200078e0a03 */
[C---:B------:R-:W-:Y:S01]  /*15a0*/  ISETP.GT.U32.AND P4, PT, R0.reuse, R12, PT ;  /* 0x0000000c0000720c */ /* 0x040fe20003f84070 */
[----:B------:R-:W-:Y:S01]  /*15b0*/  VIADD R2, R5, 0x32 ;  /* 0x0000003205027836 */ /* 0x000fe20000000000 */
[C---:B------:R-:W-:Y:S01]  /*15c0*/  ISETP.GT.U32.AND P5, PT, R0.reuse, R9, PT ;  /* 0x000000090000720c */ /* 0x040fe20003fa4070 */
[----:B------:R-:W-:Y:S01]  /*15d0*/  @!P6 IMAD.IADD R7, R7, 0x1, -R0 ;  /* 0x000000010707e824 */ /* 0x000fe200078e0a00 */
[----:B------:R-:W-:Y:S02]  /*15e0*/  ISETP.GT.U32.AND P6, PT, R0, R17, PT ;  /* 0x000000110000720c */ /* 0x000fe40003fc4070 */
[----:B------:R-:W-:Y:S01]  /*15f0*/  ISETP.GE.AND P2, PT, R10, RZ, PT ;  /* 0x000000ff0a00720c */ /* 0x000fe20003f46270 */
[C---:B------:R-:W-:Y:S01]  /*1600*/  VIADD R10, R5.reuse, 0x30 ;  /* 0x00000030050a7836 */ /* 0x040fe20000000000 */
[----:B------:R-:W-:Y:S01]  /*1610*/  IABS R13, R2 ;  /* 0x00000002000d7213 */ /* 0x000fe20000000000 */
[----:B------:R0:W-:Y:S01]  /*1620*/  STL [R1+0xc], R3 ;  /* 0x00000c0301007387 */ /* 0x0001e20000100800 */
[----:B------:R-:W-:-:S02]  /*1630*/  VIADD R6, R5, 0x2e ;  /* 0x0000002e05067836 */ /* 0x000fc40000000000 */
[----:B------:R-:W-:Y:S01]  /*1640*/  IABS R19, R10 ;  /* 0x0000000a00137213 */ /* 0x000fe20000000000 */
[----:B------:R-:W-:Y:S02]  /*1650*/  @!P4 IMAD.IADD R12, R12, 0x1, -R0 ;  /* 0x000000010c0cc824 */ /* 0x000fe400078e0a00 */
[----:B------:R-:W-:-:S04]  /*1660*/  IMAD.HI.U32 R8, R4, R13, RZ ;  /* 0x0000000d04087227 */ /* 0x000fc800078e00ff */
[----:B0-----:R-:W-:Y:S01]  /*1670*/  IMAD.MOV.U32 R3, RZ, RZ, R7 ;  /* 0x000000ffff037224 */ /* 0x001fe200078e0007 */
[----:B------:R-:W-:Y:S01]  /*1680*/  ISETP.GE.AND P0, PT, R14, RZ, PT ;  /* 0x000000ff0e00720c */ /* 0x000fe20003f06270 */
[----:B------:R-:W-:Y:S01]  /*1690*/  IMAD.HI.U32 R14, R4, R19, RZ ;  /* 0x00000013040e7227 */ /* 0x000fe200078e00ff */
[----:B------:R-:W-:-:S03]  /*16a0*/  IABS R11, R6 ;  /* 0x00000006000b7213 */ /* 0x000fc60000000000 */
[----:B------:R-:W-:Y:S01]  /*16b0*/  @!P3 IMAD.MOV R3, RZ, RZ, -R3 ;  /* 0x000000ffff03b224 */ /* 0x000fe200078e0a03 */
[----:B------:R-:W-:Y:S01]  /*16c0*/  ISETP.GT.U32.AND P3, PT, R0, R12, PT ;  /* 0x0000000c0000720c */ /* 0x000fe20003f64070 */
[----:B------:R-:W-:Y:S02]  /*16d0*/  @!P5 IMAD.IADD R9, R9, 0x1, -R0 ;  /* 0x000000010909d824 */ /* 0x000fe400078e0a00 */
[----:B------:R-:W-:Y:S02]  /*16e0*/  IMAD.MOV R18, RZ, RZ, -R8 ;  /* 0x000000ffff127224 */ /* 0x000fe400078e0a08 */
[----:B------:R-:W-:Y:S01]  /*16f0*/  @!P6 IMAD.IADD R17, R17, 0x1, -R0 ;  /* 0x000000011111e824 */ /* 0x000fe200078e0a00 */
[----:B------:R0:W-:Y:S01]  /*1700*/  STL [R1+0x8], R3 ;  /* 0x0000080301007387 */ /* 0x0001e20000100800 */
[----:B------:R-:W-:Y:S01]  /*1710*/  IMAD.MOV R8, RZ, RZ, -R14 ;  /* 0x000000ffff087224 */ /* 0x000fe200078e0a0e */
[----:B------:R-:W-:Y:S01]  /*1720*/  ISETP.GE.AND P5, PT, R2, RZ, PT ;  /* 0x000000ff0200720c */ /* 0x000fe20003fa6270 */
[C---:B------:R-:W-:Y:S01]  /*1730*/  IMAD R18, R0.reuse, R18, R13 ;  /* 0x0000001200127224 */ /* 0x040fe200078e020d */
[----:B------:R-:W-:Y:S01]  /*1740*/  ISETP.GT.U32.AND P6, PT, R0, R17, PT ;  /* 0x000000110000720c */ /* 0x000fe20003fc4070 */
[----:B------:R-:W-:-:S04]  /*1750*/  IMAD.HI.U32 R2, R4, R11, RZ ;  /* 0x0000000b04027227 */ /* 0x000fc800078e00ff */
[----:B0-----:R-:W-:Y:S02]  /*1760*/  IMAD.MOV.U32 R3, RZ, RZ, R9 ;  /* 0x000000ffff037224 */ /* 0x001fe400078e0009 */
[C---:B------:R-:W-:Y:S02]  /*1770*/  IMAD R19, R0.reuse, R8, R19 ;  /* 0x0000000800137224 */ /* 0x040fe400078e0213 */
[----:B------:R-:W-:Y:S01]  /*1780*/  @!P2 IMAD.MOV R3, RZ, RZ, -R3 ;  /* 0x000000ffff03a224 */ /* 0x000fe200078e0a03 */
[----:B------:R-:W-:Y:S01]  /*1790*/  ISETP.GT.U32.AND P2, PT, R0, R18, PT ;  /* 0x000000120000720c */ /* 0x000fe20003f44070 */
[----:B------:R-:W-:Y:S02]  /*17a0*/  IMAD.MOV R2, RZ, RZ, -R2 ;  /* 0x000000ffff027224 */ /* 0x000fe400078e0a02 */
[----:B------:R-:W-:Y:S01]  /*17b0*/  @!P3 IMAD.IADD R12, R12, 0x1, -R0 ;  /* 0x000000010c0cb824 */ /* 0x000fe200078e0a00 */
[C---:B------:R-:W-:Y:S01]  /*17c0*/  ISETP.GT.U32.AND P3, PT, R0.reuse, R19, PT ;  /* 0x000000130000720c */ /* 0x040fe20003f64070 */
[----:B------:R-:W-:-:S02]  /*17d0*/  IMAD R20, R0, R2, R11 ;  /* 0x0000000200147224 */ /* 0x000fc400078e020b */
[----:B------:R-:W-:Y:S02]  /*17e0*/  VIADD R7, R5, 0x2c ;  /* 0x0000002c05077836 */ /* 0x000fe40000000000 */
[--C-:B------:R-:W-:Y:S01]  /*17f0*/  @!P6 IMAD.IADD R17, R17, 0x1, -R0.reuse ;  /* 0x000000011111e824 */ /* 0x100fe200078e0a00 */
[----:B------:R-:W-:Y:S01]  /*1800*/  ISETP.GT.U32.AND P6, PT, R0, R20, PT ;  /* 0x000000140000720c */ /* 0x000fe20003fc4070 */
[----:B------:R-:W-:Y:S01]  /*1810*/  VIADD R11, R5, 0x2a ;  /* 0x0000002a050b7836 */ /* 0x000fe20000000000 */
[----:B------:R-:W-:Y:S01]  /*1820*/  IABS R21, R7 ;  /* 0x0000000700157213 */ /* 0x000fe20000000000 */
[----:B------:R-:W-:-:S04]  /*1830*/  @!P2 IMAD.IADD R18, R18, 0x1, -R0 ;  /* 0x000000011212a824 */ /* 0x000fc800078e0a00 */
[--C-:B------:R-:W-:Y:S01]  /*1840*/  @!P3 IMAD.IADD R19, R19, 0x1, -R0.reuse ;  /* 0x000000011313b824 */ /* 0x100fe200078e0a00 */
[----:B------:R-:W-:Y:S01]  /*1850*/  ISETP.GT.U32.AND P3, PT, R0, R18, PT ;  /* 0x000000120000720c */ /* 0x000fe20003f64070 */
[----:B------:R-:W-:Y:S01]  /*1860*/  IMAD.HI.U32 R9, R4, R21, RZ ;  /* 0x0000001504097227 */ /* 0x000fe200078e00ff */
[----:B------:R-:W-:Y:S02]  /*1870*/  IABS R22, R11 ;  /* 0x0000000b00167213 */ /* 0x000fe40000000000 */
[----:B------:R-:W-:Y:S01]  /*1880*/  ISETP.GE.AND P2, PT, R6, RZ, PT ;  /* 0x000000ff0600720c */ /* 0x000fe20003f46270 */
[----:B------:R-:W-:Y:S02]  /*1890*/  VIADD R8, R5, 0x26 ;  /* 0x0000002605087836 */ /* 0x000fe40000000000 */
[----:B------:R-:W-:Y:S02]  /*18a0*/  IMAD.MOV R9, RZ, RZ, -R9 ;  /* 0x000000ffff097224 */ /* 0x000fe400078e0a09 */
[----:B------:R-:W-:Y:S01]  /*18b0*/  @!P6 IMAD.IADD R20, R20, 0x1, -R0 ;  /* 0x000000011414e824 */ /* 0x000fe200078e0a00 */
[----:B------:R-:W-:Y:S01]  /*18c0*/  ISETP.GT.U32.AND P6, PT, R0, R19, PT ;  /* 0x000000130000720c */ /* 0x000fe20003fc4070 */
[----:B------:R-:W-:Y:S01]  /*18d0*/  IMAD.HI.U32 R6, R4, R22, RZ ;  /* 0x0000001604067227 */ /* 0x000fe200078e00ff */
[----:B------:R-:W-:-:S03]  /*18e0*/  IABS R2, R8 ;  /* 0x0000000800027213 */ /* 0x000fc60000000000 */
[----:B------:R-:W-:Y:S02]  /*18f0*/  IMAD R21, R0, R9, R21 ;  /* 0x0000000900157224 */ /* 0x000fe400078e0215 */
[----:B------:R-:W-:Y:S01]  /*1900*/  IMAD.MOV R6, RZ, RZ, -R6 ;  /* 0x000000ffff067224 */ /* 0x000fe200078e0a06 */
[----:B------:R-:W-:Y:S01]  /*1910*/  ISETP.GE.AND P4, PT, R10, RZ, PT ;  /* 0x000000ff0a00720c */ /* 0x000fe20003f86270 */
[----:B------:R-:W-:Y:S01]  /*1920*/  @!P1 IMAD.MOV R17, RZ, RZ, -R17 ;  /* 0x000000ffff119224 */ /* 0x000fe200078e0a11 */
[----:B------:R-:W-:Y:S01]  /*1930*/  ISETP.GE.AND P1, PT, R7, RZ, PT ;  /* 0x000000ff0700720c */ /* 0x000fe20003f26270 */
[----:B------:R-:W-:Y:S01]  /*1940*/  @!P3 IMAD.IADD R18, R18, 0x1, -R0 ;  /* 0x000000011212b824 */ /* 0x000fe200078e0a00 */
[C---:B------:R-:W-:Y:S01]  /*1950*/  ISETP.GT.U32.AND P3, PT, R0.reuse, R21, PT ;  /* 0x000000150000720c */ /* 0x040fe20003f64070 */
[----:B------:R-:W-:Y:S02]  /*1960*/  VIADD R10, R5, 0x28 ;  /* 0x00000028050a7836 */ /* 0x000fe40000000000 */
[----:B------:R-:W-:-:S02]  /*1970*/  IMAD R22, R0, R6, R22 ;  /* 0x0000000600167224 */ /* 0x000fc400078e0216 */
[----:B------:R-:W-:Y:S01]  /*1980*/  IMAD.HI.U32 R7, R4, R2, RZ ;  /* 0x0000000204077227 */ /* 0x000fe200078e00ff */
[----:B------:R-:W-:-:S03]  /*1990*/  IABS R23, R10 ;  /* 0x0000000a00177213 */ /* 0x000fc60000000000 */
[----:B------:R-:W-:Y:S02]  /*19a0*/  IMAD.MOV R7, RZ, RZ, -R7 ;  /* 0x000000ffff077224 */ /* 0x000fe400078e0a07 */
[----:B------:R-:W-:Y:S01]  /*19b0*/  @!P6 IMAD.IADD R19, R19, 0x1, -R0 ;  /* 0x000000011313e824 */ /* 0x000fe200078e0a00 */
[C---:B------:R-:W-:Y:S01]  /*19c0*/  ISETP.GT.U32.AND P6, PT, R0.reuse, R22, PT ;  /* 0x000000160000720c */ /* 0x040fe20003fc4070 */
[----:B------:R-:W-:Y:S02]  /*19d0*/  IMAD R2, R0, R7, R2 ;  /* 0x0000000700027224 */ /* 0x000fe400078e0202 */
[----:B------:R-:W-:-:S04]  /*19e0*/  IMAD.HI.U32 R9, R4, R23, RZ ;  /* 0x0000001704097227 */ /* 0x000fc800078e00ff */
[----:B------:R-:W-:Y:S02]  /*19f0*/  @!P3 IMAD.IADD R21, R21, 0x1, -R0 ;  /* 0x000000011515b824 */ /* 0x000fe400078e0a00 */
[----:B------:R-:W-:Y:S01]  /*1a00*/  @!P4 IMAD.MOV R19, RZ, RZ, -R19 ;  /* 0x000000ffff13c224 */ /* 0x000fe200078e0a13 */
[C---:B------:R-:W-:Y:S01]  /*1a10*/  ISETP.GT.U32.AND P4, PT, R0.reuse, R2, PT ;  /* 0x000000020000720c */ /* 0x040fe20003f84070 */
[----:B------:R-:W-:Y:S02]  /*1a20*/  IMAD.MOV R9, RZ, RZ, -R9 ;  /* 0x000000ffff097224 */ /* 0x000fe400078e0a09 */
[----:B------:R-:W-:Y:S01]  /*1a30*/  VIADD R6, R5, 0x24 ;  /* 0x0000002405067836 */ /* 0x000fe20000000000 */
[----:B------:R0:W-:Y:S01]  /*1a40*/  STL [R1+0x4], R3 ;  /* 0x0000040301007387 */ /* 0x0001e20000100800 */
[----:B------:R-:W-:Y:S01]  /*1a50*/  @!P5 IMAD.MOV R18, RZ, RZ, -R18 ;  /* 0x000000ffff12d224 */ /* 0x000fe200078e0a12 */
[C---:B------:R-:W-:Y:S01]  /*1a60*/  ISETP.GT.U32.AND P5, PT, R0.reuse, R21, PT ;  /* 0x000000150000720c */ /* 0x040fe20003fa4070 */
[----:B------:R-:W-:Y:S01]  /*1a70*/  IMAD R23, R0, R9, R23 ;  /* 0x0000000900177224 */ /* 0x000fe200078e0217 */
[----:B------:R-:W-:Y:S01]  /*1a80*/  IABS R24, R6 ;  /* 0x0000000600187213 */ /* 0x000fe20000000000 */
[----:B------:R-:W-:-:S02]  /*1a90*/  @!P6 IMAD.IADD R22, R22, 0x1, -R0 ;  /* 0x000000011616e824 */ /* 0x000fc400078e0a00 */
[----:B0-----:R-:W-:Y:S01]  /*1aa0*/  IMAD.MOV.U32 R3, RZ, RZ, R12 ;  /* 0x000000ffff037224 */ /* 0x001fe200078e000c */
[C---:B------:R-:W-:Y:S01]  /*1ab0*/  ISETP.GT.U32.AND P3, PT, R0.reuse, R23, PT ;  /* 0x000000170000720c */ /* 0x040fe20003f64070 */
[----:B------:R-:W-:Y:S02]  /*1ac0*/  VIADD R7, R5, 0x22 ;  /* 0x0000002205077836 */ /* 0x000fe40000000000 */
[----:B------:R-:W-:Y:S01]  /*1ad0*/  @!P0 IMAD.MOV R3, RZ, RZ, -R3 ;  /* 0x000000ffff038224 */ /* 0x000fe200078e0a03 */
[----:B------:R-:W-:Y:S01]  /*1ae0*/  ISETP.GT.U32.AND P0, PT, R0, R20, PT ;  /* 0x000000140000720c */ /* 0x000fe20003f04070 */
[----:B------:R-:W-:Y:S01]  /*1af0*/  IMAD.HI.U32 R9, R4, R24, RZ ;  /* 0x0000001804097227 */ /* 0x000fe200078e00ff */
[----:B------:R-:W-:Y:S02]  /*1b00*/  ISETP.GT.U32.AND P6, PT, R0, R22, PT ;  /* 0x000000160000720c */ /* 0x000fe40003fc4070 */
[----:B------:R-:W-:Y:S01]  /*1b10*/  IABS R25, R7 ;  /* 0x0000000700197213 */ /* 0x000fe20000000000 */
[----:B------:R-:W-:-:S02]  /*1b20*/  @!P4 IMAD.IADD R2, R2, 0x1, -R0 ;  /* 0x000000010202c824 */ /* 0x000fc400078e0a00 */
[----:B------:R-:W-:Y:S02]  /*1b30*/  IMAD.MOV R9, RZ, RZ, -R9 ;  /* 0x000000ffff097224 */ /* 0x000fe400078e0a09 */
[----:B------:R-:W-:Y:S01]  /*1b40*/  @!P5 IMAD.IADD R21, R21, 0x1, -R0 ;  /* 0x000000011515d824 */ /* 0x000fe200078e0a00 */
[----:B------:R-:W-:Y:S01]  /*1b50*/  ISETP.GE.AND P5, PT, R8, RZ, PT ;  /* 0x000000ff0800720c */ /* 0x000fe20003fa6270 */
[C---:B------:R-:W-:Y:S01]  /*1b60*/  IMAD R24, R0.reuse, R9, R24 ;  /* 0x0000000900187224 */ /* 0x040fe200078e0218 */
[----:B------:R-:W-:Y:S01]  /*1b70*/  ISETP.GT.U32.AND P4, PT, R0, R2, PT ;  /* 0x000000020000720c */ /* 0x000fe20003f84070 */
[----:B------:R-:W-:-:S04]  /*1b80*/  IMAD.HI.U32 R8, R4, R25, RZ ;  /* 0x0000001904087227 */ /* 0x000fc800078e00ff */
[--C-:B------:R-:W-:Y:S02]  /*1b90*/  @!P0 IMAD.IADD R20, R20, 0x1, -R0.reuse ;  /* 0x0000000114148824 */ /* 0x100fe400078e0a00 */
[--C-:B------:R-:W-:Y:S02]  /*1ba0*/  @!P3 IMAD.IADD R23, R23, 0x1, -R0.reuse ;  /* 0x000000011717b824 */ /* 0x100fe400078e0a00 */
[----:B------:R-:W-:Y:S01]  /*1bb0*/  @!P6 IMAD.IADD R22, R22, 0x1, -R0 ;  /* 0x000000011616e824 */ /* 0x000fe200078e0a00 */
[C---:B------:R-:W-:Y:S01]  /*1bc0*/  ISETP.GT.U32.AND P6, PT, R0.reuse, R24, PT ;  /* 0x000000180000720c */ /* 0x040fe20003fc4070 */
[----:B------:R-:W-:Y:S02]  /*1bd0*/  IMAD.MOV R8, RZ, RZ, -R8 ;  /* 0x000000ffff087224 */ /* 0x000fe400078e0a08 */
[----:B------:R-:W-:Y:S01]  /*1be0*/  @!P2 IMAD.MOV R20, RZ, RZ, -R20 ;  /* 0x000000ffff14a224 */ /* 0x000fe200078e0a14 */
[C---:B------:R-:W-:Y:S01]  /*1bf0*/  ISETP.GT.U32.AND P2, PT, R0.reuse, R23, PT ;  /* 0x000000170000720c */ /* 0x040fe20003f44070 */
[----:B------:R-:W-:Y:S01]  /*1c00*/  IMAD R25, R0, R8, R25 ;  /* 0x0000000800197224 */ /* 0x000fe200078e0219 */
[----:B------:R-:W-:Y:S01]  /*1c10*/  ISETP.GE.AND P3, PT, R10, RZ, PT ;  /* 0x000000ff0a00720c */ /* 0x000fe20003f66270 */
[----:B------:R-:W-:Y:S01]  /*1c20*/  @!P4 IMAD.IADD R2, R2, 0x1, -R0 ;  /* 0x000000010202c824 */ /* 0x000fe200078e0a00 */
[----:B------:R-:W-:-:S02]  /*1c30*/  ISETP.GE.AND P0, PT, R11, RZ, PT ;  /* 0x000000ff0b00720c */ /* 0x000fc40003f06270 */
[----:B------:R-:W-:Y:S01]  /*1c40*/  ISETP.GT.U32.AND P4, PT, R0, R25, PT ;  /* 0x000000190000720c */ /* 0x000fe20003f84070 */
[----:B------:R-:W-:Y:S01]  /*1c50*/  @!P1 IMAD.MOV R21, RZ, RZ, -R21 ;  /* 0x000000ffff159224 */ /* 0x000fe200078e0a15 */
[----:B------:R-:W-:Y:S01]  /*1c60*/  ISETP.GE.AND P1, PT, R6, RZ, PT ;  /* 0x000000ff0600720c */ /* 0x000fe20003f26270 */
[----:B------:R-:W-:Y:S02]  /*1c70*/  VIADD R6, R5, 0x20 ;  /* 0x0000002005067836 */ /* 0x000fe40000000000 */
[--C-:B------:R-:W-:Y:S02]  /*1c80*/  @!P6 IMAD.IADD R24, R24, 0x1, -R0.reuse ;  /* 0x000000011818e824 */ /* 0x100fe400078e0a00 */
[----:B------:R-:W-:Y:S02]  /*1c90*/  @!P2 IMAD.IADD R23, R23, 0x1, -R0 ;  /* 0x000000011717a824 */ /* 0x000fe400078e0a00 */
[----:B------:R-:W-:Y:S01]  /*1ca0*/  VIADD R27, R5, 0x1e ;  /* 0x0000001e051b7836 */ /* 0x000fe20000000000 */
[----:B------:R-:W-:-:S02]  /*1cb0*/  IABS R26, R6 ;  /* 0x00000006001a7213 */ /* 0x000fc40000000000 */
[----:B------:R-:W-:Y:S01]  /*1cc0*/  ISETP.GT.U32.AND P6, PT, R0, R24, PT ;  /* 0x000000180000720c */ /* 0x000fe20003fc4070 */
[----:B------:R-:W-:Y:S01]  /*1cd0*/  @!P3 IMAD.MOV R23, RZ, RZ, -R23 ;  /* 0x000000ffff17b224 */ /* 0x000fe200078e0a17 */
[----:B------:R-:W-:Y:S01]  /*1ce0*/  ISETP.GE.AND P3, PT, R27, RZ, PT ;  /* 0x000000ff1b00720c */ /* 0x000fe20003f66270 */
[----:B------:R-:W-:Y:S01]  /*1cf0*/  @!P0 IMAD.MOV R22, RZ, RZ, -R22 ;  /* 0x000000ffff168224 */ /* 0x000fe200078e0a16 */
[----:B------:R-:W-:Y:S01]  /*1d00*/  ISETP.GE.AND P0, PT, R6, RZ, PT ;  /* 0x000000ff0600720c */ /* 0x000fe20003f06270 */
[----:B------:R-:W-:Y:S01]  /*1d10*/  @!P4 IMAD.IADD R25, R25, 0x1, -R0 ;  /* 0x000000011919c824 */ /* 0x000fe200078e0a00 */
[----:B------:R-:W-:Y:S01]  /*1d20*/  IABS R27, R27 ;  /* 0x0000001b001b7213 */ /* 0x000fe20000000000 */
[----:B------:R-:W-:Y:S01]  /*1d30*/  IMAD.HI.U32 R6, R4, R26, RZ ;  /* 0x0000001a04067227 */ /* 0x000fe200078e00ff */
[----:B------:R0:W-:Y:S02]  /*1d40*/  STL [R1], R3 ;  /* 0x0000000301007387 */ /* 0x0001e40000100800 */
[----:B------:R-:W-:Y:S01]  /*1d50*/  ISETP.GT.U32.AND P4, PT, R0, R25, PT ;  /* 0x000000190000720c */ /* 0x000fe20003f84070 */
[----:B------:R-:W-:-:S02]  /*1d60*/  IMAD.MOV R6, RZ, RZ, -R6 ;  /* 0x000000ffff067224 */ /* 0x000fc400078e0a06 */
[----:B------:R-:W-:Y:S02]  /*1d70*/  @!P6 IMAD.IADD R24, R24, 0x1, -R0 ;  /* 0x000000011818e824 */ /* 0x000fe400078e0a00 */
[----:B0-----:R-:W-:Y:S02]  /*1d80*/  IMAD.MOV.U32 R3, RZ, RZ, R2 ;  /* 0x000000ffff037224 */ /* 0x001fe400078e0002 */
[----:B------:R-:W-:-:S04]  /*1d90*/  IMAD.HI.U32 R2, R4, R27, RZ ;  /* 0x0000001b04027227 */ /* 0x000fc800078e00ff */
[----:B------:R-:W-:Y:S02]  /*1da0*/  IMAD.MOV R2, RZ, RZ, -R2 ;  /* 0x000000ffff027224 */ /* 0x000fe400078e0a02 */
[C---:B------:R-:W-:Y:S02]  /*1db0*/  IMAD R26, R0.reuse, R6, R26 ;  /* 0x00000006001a7224 */ /* 0x040fe400078e021a */
[C---:B------:R-:W-:Y:S02]  /*1dc0*/  IMAD R27, R0.reuse, R2, R27 ;  /* 0x00000002001b7224 */ /* 0x040fe400078e021b */
[----:B------:R-:W-:Y:S01]  /*1dd0*/  @!P1 IMAD.MOV R24, RZ, RZ, -R24 ;  /* 0x000000ffff189224 */ /* 0x000fe200078e0a18 */
[C---:B------:R-:W-:Y:S01]  /*1de0*/  ISETP.GT.U32.AND P1, PT, R0.reuse, R26, PT ;  /* 0x0000001a0000720c */ /* 0x040fe20003f24070 */
[----:B------:R-:W-:Y:S01]  /*1df0*/  @!P4 IMAD.IADD R25, R25, 0x1, -R0 ;  /* 0x000000011919c824 */ /* 0x000fe200078e0a00 */
[----:B------:R-:W-:Y:S01]  /*1e00*/  ISETP.GT.U32.AND P4, PT, R0, R27, PT ;  /* 0x0000001b0000720c */ /* 0x000fe20003f84070 */
[----:B------:R-:W-:-:S02]  /*1e10*/  VIADD R14, R5, 0x1a ;  /* 0x0000001a050e7836 */ /* 0x000fc40000000000 */
[----:B------:R-:W-:-:S03]  /*1e20*/  VIADD R16, R5, 0x1c ;  /* 0x0000001c05107836 */ /* 0x000fc60000000000 */
[----:B------:R-:W-:Y:S02]  /*1e30*/  ISETP.GE.AND P6, PT, R14, RZ, PT ;  /* 0x000000ff0e00720c */ /* 0x000fe40003fc6270 */
[----:B------:R-:W-:-:S03]  /*1e40*/  IABS R14, R14 ;  /* 0x0000000e000e7213 */ /* 0x000fc60000000000 */
[--C-:B------:R-:W-:Y:S02]  /*1e50*/  @!P1 IMAD.IADD R26, R26, 0x1, -R0.reuse ;  /* 0x000000011a1a9824 */ /* 0x100fe400078e0a00 */
[----:B------:R-:W-:Y:S01]  /*1e60*/  @!P5 IMAD.MOV R3, RZ, RZ, -R3 ;  /* 0x000000ffff03d224 */ /* 0x000fe200078e0a03 */
[----:B------:R-:W-:Y:S01]  /*1e70*/  ISETP.GE.AND P5, PT, R16, RZ, PT ;  /* 0x000000ff1000720c */ /* 0x000fe20003fa6270 */
[----:B------:R-:W-:Y:S01]  /*1e80*/  @!P4 IMAD.IADD R27, R27, 0x1, -R0 ;  /* 0x000000011b1bc824 */ /* 0x000fe200078e0a00 */
[----:B------:R-:W-:Y:S01]  /*1e90*/  ISETP.GT.U32.AND P4, PT, R0, R26, PT ;  /* 0x0000001a0000720c */ /* 0x000fe20003f84070 */
[----:B------:R-:W-:Y:S01]  /*1ea0*/  IMAD.HI.U32 R2, R4, R14, RZ ;  /* 0x0000000e04027227 */ /* 0x000fe200078e00ff */
[----:B------:R-:W-:Y:S01]  /*1eb0*/  IABS R16, R16 ;  /* 0x0000001000107213 */ /* 0x000fe20000000000 */
[----:B------:R0:W-:Y:S02]  /*1ec0*/  STL [R1+0xb4c], R17 ;  /* 0x000b4c1101007387 */ /* 0x0001e40000100800 */
[----:B------:R-:W-:-:S02]  /*1ed0*/  IMAD.MOV R2, RZ, RZ, -R2 ;  /* 0x000000ffff027224 */ /* 0x000fc400078e0a02 */
[----:B------:R-:W-:-:S04]  /*1ee0*/  IMAD.HI.U32 R6, R4, R16, RZ ;  /* 0x0000001004067227 */ /* 0x000fc800078e00ff */
[----:B0-----:R-:W-:Y:S02]  /*1ef0*/  VIADD R17, R5, 0x14 ;  /* 0x0000001405117836 */ /* 0x001fe40000000000 */
[----:B------:R-:W-:Y:S02]  /*1f00*/  IMAD R14, R0, R2, R14 ;  /* 0x00000002000e7224 */ /* 0x000fe400078e020e */
[----:B------:R-:W-:Y:S01]  /*1f10*/  IMAD.MOV R6, RZ, RZ, -R6 ;  /* 0x000000ffff067224 */ /* 0x000fe200078e0a06 */
[----:B------:R-:W-:Y:S01]  /*1f20*/  IABS R28, R17 ;  /* 0x00000011001c7213 */ /* 0x000fe20000000000 */
[----:B------:R-:W-:Y:S01]  /*1f30*/  @!P4 IMAD.IADD R26, R26, 0x1, -R0 ;  /* 0x000000011a1ac824 */ /* 0x000fe200078e0a00 */
[----:B------:R-:W-:Y:S01]  /*1f40*/  ISETP.GE.AND P2, PT, R7, RZ, PT ;  /* 0x000000ff0700720c */ /* 0x000fe20003f46270 */
[C---:B------:R-:W-:Y:S01]  /*1f50*/  IMAD R16, R0.reuse, R6, R16 ;  /* 0x0000000600107224 */ /* 0x040fe200078e0210 */
[----:B------:R-:W-:Y:S01]  /*1f60*/  ISETP.GT.U32.AND P4, PT, R0, R14, PT ;  /* 0x0000000e0000720c */ /* 0x000fe20003f84070 */
[----:B------:R-:W-:Y:S01]  /*1f70*/  IMAD.HI.U32 R6, R4, R28, RZ ;  /* 0x0000001c04067227 */ /* 0x000fe200078e00ff */
[----:B------:R-:W-:Y:S03]  /*1f80*/  STL [R1+0xb50], R18 ;  /* 0x000b501201007387 */ /* 0x000fe60000100800 */
[----:B------:R-:W-:-:S02]  /*1f90*/  VIADD R8, R5, 0x18 ;  /* 0x0000001805087836 */ /* 0x000fc40000000000 */
[----:B------:R-:W-:Y:S01]  /*1fa0*/  IMAD.MOV R6, RZ, RZ, -R6 ;  /* 0x000000ffff067224 */ /* 0x000fe200078e0a06 */
[----:B------:R-:W-:Y:S01]  /*1fb0*/  STL [R1+0xb54], R19 ;  /* 0x000b541301007387 */ /* 0x000fe20000100800 */
[----:B------:R-:W-:Y:S01]  /*1fc0*/  VIADD R9, R5, 0x16 ;  /* 0x0000001605097836 */ /* 0x000fe20000000000 */
[----:B------:R-:W-:Y:S01]  /*1fd0*/  IABS R15, R8 ;  /* 0x00000008000f7213 */ /* 0x000fe20000000000 */
[----:B------:R-:W-:Y:S01]  /*1fe0*/  IMAD R28, R0, R6, R28 ;  /* 0x00000006001c7224 */ /* 0x000fe200078e021c */
[----:B------:R-:W-:Y:S01]  /*1ff0*/  STL [R1+0xb58], R20 ;  /* 0x000b581401007387 */ /* 0x000fe20000100800 */
[----:B------:R-:W-:Y:S01]  /*2000*/  @!P2 IMAD.MOV R25, RZ, RZ, -R25 ;  /* 0x000000ffff19a224 */ /* 0x000fe200078e0a19 */
[----:B------:R-:W-:Y:S02]  /*2010*/  IABS R29, R9 ;  /* 0x00000009001d7213 */ /* 0x000fe40000000000 */
[----:B------:R-:W-:Y:S01]  /*2020*/  STL [R1+0xb60], R21 ;  /* 0x000b601501007387 */ /* 0x000fe20000100800 */
[----:B------:R-:W-:-:S03]  /*2030*/  @!P4 IMAD.IADD R14, R14, 0x1, -R0 ;  /* 0x000000010e0ec824 */ /* 0x000fc600078e0a00 */
[----:B------:R-:W-:Y:S01]  /*2040*/  STL [R1+0xb64], R22 ;  /* 0x000b641601007387 */ /* 0x000fe20000100800 */
[----:B------:R-:W-:-:S03]  /*2050*/  ISETP.GT.U32.AND P2, PT, R0, R27, PT ;  /* 0x0000001b0000720c */ /* 0x000fc60003f44070 */
[----:B------:R-:W-:Y:S01]  /*2060*/  STL [R1+0xb68], R23 ;  /* 0x000b681701007387 */ /* 0x000fe20000100800 */
[----:B------:R-:W-:Y:S01]  /*2070*/  ISETP.GT.U32.AND P4, PT, R0, R28, PT ;  /* 0x0000001c0000720c */ /* 0x000fe20003f84070 */
[C---:B------:R-:W-:Y:S02]  /*2080*/  IMAD.HI.U32 R2, R4.reuse, R15, RZ ;  /* 0x0000000f04027227 */ /* 0x040fe400078e00ff */
[----:B------:R0:W-:Y:S02]  /*2090*/  STL [R1+0x3c], R3 ;  /* 0x00003c0301007387 */ /* 0x0001e40000100800 */
[----:B------:R-:W-:-:S04]  /*20a0*/  IMAD.HI.U32 R7, R4, R29, RZ ;  /* 0x0000001d04077227 */ /* 0x000fc800078e00ff */
[----:B0-----:R-:W-:Y:S02]  /*20b0*/  VIADD R3, R5, 0x12 ;  /* 0x0000001205037836 */ /* 0x001fe40000000000 */
[----:B------:R-:W-:-:S03]  /*20c0*/  IMAD.MOV R2, RZ, RZ, -R2 ;  /* 0x000000ffff027224 */ /* 0x000fc600078e0a02 */
[----:B------:R-:W-:Y:S01]  /*20d0*/  IABS R13, R3 ;  /* 0x00000003000d7213 */ /* 0x000fe20000000000 */
[----:B------:R-:W-:Y:S01]  /*20e0*/  IMAD.MOV R7, RZ, RZ, -R7 ;  /* 0x000000ffff077224 */ /* 0x000fe200078e0a07 */
[----:B------:R0:W-:Y:S01]  /*20f0*/  STL [R1+0xb6c], R24 ;  /* 0x000b6c1801007387 */ /* 0x0001e20000100800 */
[----:B------:R-:W-:Y:S02]  /*2100*/  IMAD R15, R0, R2, R15 ;  /* 0x00000002000f7224 */ /* 0x000fe400078e020f */
[----:B------:R-:W-:-:S04]  /*2110*/  IMAD.HI.U32 R2, R4, R13, RZ ;  /* 0x0000000d04027227 */ /* 0x000fc800078e00ff */
[----:B------:R-:W-:Y:S02]  /*2120*/  IMAD R29, R0, R7, R29 ;  /* 0x00000007001d7224 */ /* 0x000fe400078e021d */
[----:B0-----:R-:W-:Y:S02]  /*2130*/  VIADD R24, R5, 0x10 ;  /* 0x0000001005187836 */ /* 0x001fe40000000000 */
[--C-:B------:R-:W-:Y:S02]  /*2140*/  @!P2 IMAD.IADD R27, R27, 0x1, -R0.reuse ;  /* 0x000000011b1ba824 */ /* 0x100fe400078e0a00 */
[----:B------:R-:W-:Y:S01]  /*2150*/  @!P4 IMAD.IADD R28, R28, 0x1, -R0 ;  /* 0x000000011c1cc824 */ /* 0x000fe200078e0a00 */
[----:B------:R-:W-:Y:S01]  /*2160*/  IABS R12, R24 ;  /* 0x00000018000c7213 */ /* 0x000fe20000000000 */
[----:B------:R-:W-:Y:S01]  /*2170*/  IMAD.MOV R2, RZ, RZ, -R2 ;  /* 0x000000ffff027224 */ /* 0x000fe200078e0a02 */
[C---:B------:R-:W-:Y:S01]  /*2180*/  ISETP.GT.U32.AND P2, PT, R0.reuse, R29, PT ;  /* 0x0000001d0000720c */ /* 0x040fe20003f44070 */
[----:B------:R-:W-:Y:S01]  /*2190*/  @!P3 IMAD.MOV R27, RZ, RZ, -R27 ;  /* 0x000000ffff1bb224 */ /* 0x000fe200078e0a1b */
[C---:B------:R-:W-:Y:S01]  /*21a0*/  ISETP.GT.U32.AND P3, PT, R0.reuse, R28, PT ;  /* 0x0000001c0000720c */ /* 0x040fe20003f64070 */
[----:B------:R-:W-:-:S02]  /*21b0*/  IMAD R13, R0, R2, R13 ;  /* 0x00000002000d7224 */ /* 0x000fc400078e020d */
[----:B------:R-:W-:-:S04]  /*21c0*/  IMAD.HI.U32 R2, R4, R12, RZ ;  /* 0x0000000c04027227 */ /* 0x000fc800078e00ff */
[----:B------:R-:W-:Y:S01]  /*21d0*/  @!P0 IMAD.MOV R26, RZ, RZ, -R26 ;  /* 0x000000ffff1a8224 */ /* 0x000fe200078e0a1a */
[C---:B------:R-:W-:Y:S01]  /*21e0*/  ISETP.GT.U32.AND P0, PT, R0.reuse, R15, PT ;  /* 0x0000000f0000720c */ /* 0x040fe20003f04070 */
[----:B------:R-:W-:Y:S02]  /*21f0*/  VIADD R19, R5, 0xe ;  /* 0x0000000e05137836 */ /* 0x000fe40000000000 */
[----:B------:R-:W-:Y:S02]  /*2200*/  IMAD.MOV R2, RZ, RZ, -R2 ;  /* 0x000000ffff027224 */ /* 0x000fe400078e0a02 */
[----:B------:R-:W-:Y:S01]  /*2210*/  @!P2 IMAD.IADD R29, R29, 0x1, -R0 ;  /* 0x000000011d1da824 */ /* 0x000fe200078e0a00 */
[----:B------:R-:W-:Y:S01]  /*2220*/  IABS R11, R19 ;  /* 0x00000013000b7213 */ /* 0x000fe20000000000 */
[----:B------:R-:W-:Y:S02]  /*2230*/  IMAD R12, R0, R2, R12 ;  /* 0x00000002000c7224 */ /* 0x000fe400078e020c */
[----:B------:R-:W-:Y:S01]  /*2240*/  @!P3 IMAD.IADD R28, R28, 0x1, -R0 ;  /* 0x000000011c1cb824 */ /* 0x000fe200078e0a00 */
[----:B------:R-:W-:Y:S01]  /*2250*/  ISETP.GT.U32.AND P4, PT, R0, R29, PT ;  /* 0x0000001d0000720c */ /* 0x000fe20003f84070 */
[----:B------:R-:W-:Y:S01]  /*2260*/  IMAD.HI.U32 R6, R4, R11, RZ ;  /* 0x0000000b04067227 */ /* 0x000fe200078e00ff */
[----:B------:R-:W-:-:S03]  /*2270*/  ISETP.GT.U32.AND P3, PT, R0, R12, PT ;  /* 0x0000000c0000720c */ /* 0x000fc60003f64070 */
[----:B------:R-:W-:Y:S01]  /*2280*/  @!P0 IMAD.IADD R15, R15, 0x1, -R0 ;  /* 0x000000010f0f8824 */ /* 0x000fe200078e0a00 */
[C---:B------:R-:W-:Y:S01]  /*2290*/  ISETP.GT.U32.AND P0, PT, R0.reuse, R14, PT ;  /* 0x0000000e0000720c */ /* 0x040fe20003f04070 */
[----:B------:R-:W-:Y:S01]  /*22a0*/  VIADD R18, R5, 0xc ;  /* 0x0000000c05127836 */ /* 0x000fe20000000000 */
[C---:B------:R-:W-:Y:S01]  /*22b0*/  ISETP.GT.U32.AND P1, PT, R0.reuse, R16, PT ;  /* 0x000000100000720c */ /* 0x040fe20003f24070 */
[----:B------:R-:W-:Y:S01]  /*22c0*/  IMAD.MOV R2, RZ, RZ, -R6 ;  /* 0x000000ffff027224 */ /* 0x000fe200078e0a06 */
[C---:B------:R-:W-:Y:S02]  /*22d0*/  ISETP.GT.U32.AND P2, PT, R0.reuse, R15, PT ;  /* 0x0000000f0000720c */ /* 0x040fe40003f44070 */
[----:B------:R-:W-:Y:S01]  /*22e0*/  IABS R10, R18 ;  /* 0x00000012000a7213 */ /* 0x000fe20000000000 */
[----:B------:R-:W-:Y:S02]  /*22f0*/  IMAD R11, R0, R2, R11 ;  /* 0x00000002000b7224 */ /* 0x000fe400078e020b */
[----:B------:R-:W-:-:S02]  /*2300*/  @!P3 IMAD.IADD R12, R12, 0x1, -R0 ;  /* 0x000000010c0cb824 */ /* 0x000fc400078e0a00 */
[----:B------:R-:W-:Y:S01]  /*2310*/  IMAD.HI.U32 R7, R4, R10, RZ ;  /* 0x0000000a04077227 */ /* 0x000fe200078e00ff */
[----:B------:R-:W-:-:S03]  /*2320*/  ISETP.GT.U32.AND P3, PT, R0, R11, PT ;  /* 0x0000000b0000720c */ /* 0x000fc60003f64070 */
[--C-:B------:R-:W-:Y:S01]  /*2330*/  @!P4 IMAD.IADD R29, R29, 0x1, -R0.reuse ;  /* 0x000000011d1dc824 */ /* 0x100fe200078e0a00 */
[----:B------:R-:W-:Y:S01]  /*2340*/  ISETP.GE.AND P4, PT, R17, RZ, PT ;  /* 0x000000ff1100720c */ /* 0x000fe20003f86270 */
[--C-:B------:R-:W-:Y:S01]  /*2350*/  @!P0 IMAD.IADD R14, R14, 0x1, -R0.reuse ;  /* 0x000000010e0e8824 */ /* 0x100fe200078e0a00 */
[----:B------:R-:W-:Y:S01]  /*2360*/  ISETP.GT.U32.AND P0, PT, R0, R13, PT ;  /* 0x0000000d0000720c */ /* 0x000fe20003f04070 */
[----:B------:R-:W-:Y:S02]  /*2370*/  VIADD R17, R5, 0xa ;  /* 0x0000000a05117836 */ /* 0x000fe40000000000 */
[--C-:B------:R-:W-:Y:S02]  /*2380*/  @!P1 IMAD.IADD R16, R16, 0x1, -R0.reuse ;  /* 0x0000000110109824 */ /* 0x100fe400078e0a00 */
[----:B------:R-:W-:Y:S02]  /*2390*/  IMAD.MOV R6, RZ, RZ, -R7 ;  /* 0x000000ffff067224 */ /* 0x000fe400078e0a07 */
[----:B------:R-:W-:Y:S01]  /*23a0*/  @!P2 IMAD.IADD R15, R15, 0x1, -R0 ;  /* 0x000000010f0fa824 */ /* 0x000fe200078e0a00 */
[----:B------:R-:W-:Y:S01]  /*23b0*/  ISETP.GE.AND P2, PT, R9, RZ, PT ;  /* 0x000000ff0900720c */ /* 0x000fe20003f46270 */
[----:B------:R-:W-:Y:S01]  /*23c0*/  IMAD R10, R0, R6, R10 ;  /* 0x00000006000a7224 */ /* 0x000fe200078e020a */
[----:B------:R-:W-:-:S02]  /*23d0*/  IABS R9, R17 ;  /* 0x0000001100097213 */ /* 0x000fc40000000000 */
[----:B------:R-:W-:Y:S01]  /*23e0*/  ISETP.GT.U32.AND P1, PT, R0, R16, PT ;  /* 0x000000100000720c */ /* 0x000fe20003f24070 */
[----:B------:R-:W-:Y:S02]  /*23f0*/  VIADD R22, R5, 0x6 ;  /* 0x0000000605167836 */ /* 0x000fe40000000000 */
[----:B------:R-:W-:-:S04]  /*2400*/  IMAD.HI.U32 R2, R4, R9, RZ ;  /* 0x0000000904027227 */ /* 0x000fc800078e00ff */
[--C-:B------:R-:W-:Y:S01]  /*2410*/  @!P3 IMAD.IADD R11, R11, 0x1, -R0.reuse ;  /* 0x000000010b0bb824 */ /* 0x100fe200078e0a00 */
[----:B------:R-:W-:Y:S01]  /*2420*/  ISETP.GT.U32.AND P3, PT, R0, R10, PT ;  /* 0x0000000a0000720c */ /* 0x000fe20003f64070 */
[----:B------:R-:W-:Y:S01]  /*2430*/  @!P0 IMAD.IADD R13, R13, 0x1, -R0 ;  /* 0x000000010d0d8824 */ /* 0x000fe200078e0a00 */
[----:B------:R-:W-:Y:S01]  /*2440*/  ISETP.GE.AND P0, PT, R3, RZ, PT ;  /* 0x000000ff0300720c */ /* 0x000fe20003f06270 */
[----:B------:R-:W-:Y:S01]  /*2450*/  IMAD.MOV R2, RZ, RZ, -R2 ;  /* 0x000000ffff027224 */ /* 0x000fe200078e0a02 */
[----:B------:R-:W-:Y:S01]  /*2460*/  IABS R7, R22 ;  /* 0x0000001600077213 */ /* 0x000fe20000000000 */
[C---:B------:R-:W-:Y:S02]  /*2470*/  VIADD R3, R5.reuse, 0x2 ;  /* 0x0000000205037836 */ /* 0x040fe40000000000 */
[C---:B------:R-:W-:Y:S02]  /*2480*/  VIADD R23, R5.reuse, 0x8 ;  /* 0x0000000805177836 */ /* 0x040fe40000000000 */
[----:B------:R-:W-:-:S02]  /*2490*/  VIADD R21, R5, 0x4 ;  /* 0x0000000405157836 */ /* 0x000fc40000000000 */
[----:B------:R-:W-:Y:S01]  /*24a0*/  IMAD R9, R0, R2, R9 ;  /* 0x0000000200097224 */ /* 0x000fe200078e0209 */
[----:B------:R-:W-:Y:S01]  /*24b0*/  IABS R20, R3 ;  /* 0x0000000300147213 */ /* 0x000fe20000000000 */
[----:B------:R-:W-:Y:S01]  /*24c0*/  @!P1 IMAD.IADD R16, R16, 0x1, -R0 ;  /* 0x0000000110109824 */ /* 0x000fe200078e0a00 */
[----:B------:R-:W-:Y:S01]  /*24d0*/  ISETP.GE.AND P1, PT, R8, RZ, PT ;  /* 0x000000ff0800720c */ /* 0x000fe20003f26270 */
[----:B------:R-:W-:Y:S01]  /*24e0*/  IMAD.HI.U32 R2, R4, R7, RZ ;  /* 0x0000000704027227 */ /* 0x000fe200078e00ff */
[----:B------:R-:W-:Y:S01]  /*24f0*/  IABS R8, R23 ;  /* 0x0000001700087213 */ /* 0x000fe20000000000 */
[----:B------:R-:W-:Y:S01]  /*2500*/  STL [R1+0xb70], R25 ;  /* 0x000b701901007387 */ /* 0x000fe20000100800 */
[----:B------:R-:W-:Y:S01]  /*2510*/  IABS R6, R21 ;  /* 0x0000001500067213 */ /* 0x000fe20000000000 */
[----:B------:R-:W-:Y:S02]  /*2520*/  IMAD.MOV R2, RZ, RZ, -R2 ;  /* 0x000000ffff027224 */ /* 0x000fe400078e0a02 */
[----:B------:R0:W-:Y:S01]  /*2530*/  STL [R1+0xb74], R26 ;  /* 0x000b741a01007387 */ /* 0x0001e20000100800 */
[----:B------:R-:W-:Y:S01]  /*2540*/  @!P3 IMAD.IADD R10, R10, 0x1, -R0 ;  /* 0x000000010a0ab824 */ /* 0x000fe200078e0a00 */
[C---:B------:R-:W-:Y:S01]  /*2550*/  ISETP.GT.U32.AND P3, PT, R0.reuse, R13, PT ;  /* 0x0000000d0000720c */ /* 0x040fe20003f64070 */
[----:B------:R-:W-:Y:S01]  /*2560*/  @!P5 IMAD.MOV R16, RZ, RZ, -R16 ;  /* 0x000000ffff10d224 */ /* 0x000fe200078e0a10 */
[C---:B------:R-:W-:Y:S01]  /*2570*/  ISETP.GT.U32.AND P5, PT, R0.reuse, R12, PT ;  /* 0x0000000c0000720c */ /* 0x040fe20003fa4070 */
[----:B------:R-:W-:-:S02]  /*2580*/  IMAD R7, R0, R2, R7 ;  /* 0x0000000200077224 */ /* 0x000fc400078e0207 */
[----:B------:R-:W-:-:S04]  /*2590*/  IMAD.HI.U32 R2, R4, R6, RZ ;  /* 0x0000000604027227 */ /* 0x000fc800078e00ff */
[----:B0-----:R-:W-:Y:S02]  /*25a0*/  IMAD.MOV.U32 R26, RZ, RZ, R20 ;  /* 0x000000ffff1a7224 */ /* 0x001fe400078e0014 */
[----:B------:R-:W-:-:S04]  /*25b0*/  IMAD.HI.U32 R20, R4, R8, RZ ;  /* 0x0000000804147227 */ /* 0x000fc800078e00ff */
[----:B------:R-:W-:Y:S02]  /*25c0*/  IMAD.MOV R20, RZ, RZ, -R20 ;  /* 0x000000ffff147224 */ /* 0x000fe400078e0a14 */
[----:B------:R-:W-:Y:S02]  /*25d0*/  IMAD.MOV R2, RZ, RZ, -R2 ;  /* 0x000000ffff027224 */ /* 0x000fe400078e0a02 */
[C---:B------:R-:W-:Y:S01]  /*25e0*/  IMAD R8, R0.reuse, R20, R8 ;  /* 0x0000001400087224 */ /* 0x040fe200078e0208 */
[----:B------:R-:W-:Y:S01]  /*25f0*/  IABS R20, R5 ;  /* 0x0000000500147213 */ /* 0x000fe20000000000 */
[C---:B------:R-:W-:Y:S02]  /*2600*/  IMAD R6, R0.reuse, R2, R6 ;  /* 0x0000000200067224 */ /* 0x040fe400078e0206 */
[----:B------:R-:W-:Y:S01]  /*2610*/  @!P1 IMAD.MOV R15, RZ, RZ, -R15 ;  /* 0x000000ffff0f9224 */ /* 0x000fe200078e0a0f */
[C---:B------:R-:W-:Y:S01]  /*2620*/  ISETP.GT.U32.AND P1, PT, R0.reuse, R11, PT ;  /* 0x0000000b0000720c */ /* 0x040fe20003f24070 */
[----:B------:R-:W-:Y:S01]  /*2630*/  @!P6 IMAD.MOV R14, RZ, RZ, -R14 ;  /* 0x000000ffff0ee224 */ /* 0x000fe200078e0a0e */
[----:B------:R-:W-:Y:S01]  /*2640*/  ISETP.GT.U32.AND P6, PT, R0, R10, PT ;  /* 0x0000000a0000720c */ /* 0x000fe20003fc4070 */
[----:B------:R-:W-:-:S04]  /*2650*/  IMAD.HI.U32 R25, R4, R26, RZ ;  /* 0x0000001a04197227 */ /* 0x000fc800078e00ff */
[----:B------:R-:W-:Y:S01]  /*2660*/  @!P3 IMAD.IADD R13, R13, 0x1, -R0 ;  /* 0x000000010d0db824 */ /* 0x000fe200078e0a00 */
[----:B------:R-:W-:Y:S01]  /*2670*/  ISETP.GT.U32.AND P3, PT, R0, R7, PT ;  /* 0x000000070000720c */ /* 0x000fe20003f64070 */
[----:B------:R-:W-:-:S04]  /*2680*/  IMAD.HI.U32 R4, R4, R20, RZ ;  /* 0x0000001404047227 */ /* 0x000fc800078e00ff */
[----:B------:R-:W-:Y:S01]  /*2690*/  @!P5 IMAD.IADD R12, R12, 0x1, -R0 ;  /* 0x000000010c0cd824 */ /* 0x000fe200078e0a00 */
[C---:B------:R-:W-:Y:S01]  /*26a0*/  ISETP.GT.U32.AND P5, PT, R0.reuse, R6, PT ;  /* 0x000000060000720c */ /* 0x040fe20003fa4070 */
[----:B------:R-:W-:Y:S02]  /*26b0*/  IMAD.MOV R25, RZ, RZ, -R25 ;  /* 0x000000ffff197224 */ /* 0x000fe400078e0a19 */
[----:B------:R-:W-:Y:S02]  /*26c0*/  IMAD.MOV R4, RZ, RZ, -R4 ;  /* 0x000000ffff047224 */ /* 0x000fe400078e0a04 */
[----:B------:R-:W-:Y:S01]  /*26d0*/  @!P2 IMAD.MOV R29, RZ, RZ, -R29 ;  /* 0x000000ffff1da224 */ /* 0x000fe200078e0a1d */
[C---:B------:R-:W-:Y:S01]  /*26e0*/  ISETP.GT.U32.AND P2, PT, R0.reuse, R9, PT ;  /* 0x000000090000720c */ /* 0x040fe20003f44070 */
[C---:B------:R-:W-:Y:S02]  /*26f0*/  IMAD R2, R0.reuse, R25, R26 ;  /* 0x0000001900027224 */ /* 0x040fe400078e021a */
[----:B------:R-:W-:Y:S01]  /*2700*/  @!P4 IMAD.MOV R28, RZ, RZ, -R28 ;  /* 0x000000ffff1cc224 */ /* 0x000fe200078e0a1c */
[C---:B------:R-:W-:Y:S01]  /*2710*/  ISETP.GT.U32.AND P4, PT, R0.reuse, R8, PT ;  /* 0x000000080000720c */ /* 0x040fe20003f84070 */
[C---:B------:R-:W-:Y:S01]  /*2720*/  IMAD R4, R0.reuse, R4, R20 ;  /* 0x0000000400047224 */ /* 0x040fe200078e0214 */
[----:B------:R-:W2:Y:S01]  /*2730*/  LDL.LU R26, [R1+0xb74] ;  /* 0x000b7400011a7983 */ /* 0x000ea20000300800 */
[--C-:B------:R-:W-:Y:S01]  /*2740*/  @!P1 IMAD.IADD R11, R11, 0x1, -R0.reuse ;  /* 0x000000010b0b9824 */ /* 0x100fe200078e0a00 */
[----:B------:R-:W-:Y:S01]  /*2750*/  ISETP.GT.U32.AND P1, PT, R0, R2, PT ;  /* 0x000000020000720c */ /* 0x000fe20003f24070 */
[--C-:B------:R-:W-:Y:S01]  /*2760*/  @!P6 IMAD.IADD R10, R10, 0x1, -R0.reuse ;  /* 0x000000010a0ae824 */ /* 0x100fe200078e0a00 */
[----:B------:R-:W-:Y:S01]  /*2770*/  ISETP.GE.AND P6, PT, R24, RZ, PT ;  /* 0x000000ff1800720c */ /* 0x000fe20003fc6270 */
[--C-:B------:R-:W-:Y:S01]  /*2780*/  @!P3 IMAD.IADD R7, R7, 0x1, -R0.reuse ;  /* 0x000000010707b824 */ /* 0x100fe200078e0a00 */
[----:B------:R-:W-:Y:S01]  /*2790*/  ISETP.GT.U32.AND P3, PT, R0, R4, PT ;  /* 0x000000040000720c */ /* 0x000fe20003f64070 */
[--C-:B------:R-:W-:Y:S01]  /*27a0*/  @!P5 IMAD.IADD R6, R6, 0x1, -R0.reuse ;  /* 0x000000010606d824 */ /* 0x100fe200078e0a00 */
[----:B------:R-:W-:Y:S01]  /*27b0*/  ISETP.GE.AND P5, PT, R18, RZ, PT ;  /* 0x000000ff1200720c */ /* 0x000fe20003fa6270 */
[--C-:B------:R-:W-:Y:S01]  /*27c0*/  @!P2 IMAD.IADD R9, R9, 0x1, -R0.reuse ;  /* 0x000000010909a824 */ /* 0x100fe200078e0a00 */
[----:B------:R-:W3:Y:S01]  /*27d0*/  LDL.LU R25, [R1+0xb70] ;  /* 0x000b700001197983 */ /* 0x000ee20000300800 */
[----:B------:R-:W-:-:S02]  /*27e0*/  @!P4 IMAD.IADD R8, R8, 0x1, -R0 ;  /* 0x000000010808c824 */ /* 0x000fc400078e0a00 */
[----:B------:R-:W-:Y:S01]  /*27f0*/  @!P0 IMAD.MOV R13, RZ, RZ, -R13 ;  /* 0x000000ffff0d8224 */ /* 0x000fe200078e0a0d */
[----:B------:R-:W-:Y:S01]  /*2800*/  ISETP.GT.U32.AND P0, PT, R0, R9, PT ;  /* 0x000000090000720c */ /* 0x000fe20003f04070 */
[----:B------:R-:W-:Y:S01]  /*2810*/  @!P1 IMAD.IADD R2, R2, 0x1, -R0 ;  /* 0x0000000102029824 */ /* 0x000fe200078e0a00 */
[C---:B------:R-:W-:Y:S01]  /*2820*/  ISETP.GT.U32.AND P1, PT, R0.reuse, R8, PT ;  /* 0x000000080000720c */ /* 0x040fe20003f24070 */
[----:B------:R-:W-:Y:S01]  /*2830*/  @!P6 IMAD.MOV R12, RZ, RZ, -R12 ;  /* 0x000000ffff0ce224 */ /* 0x000fe200078e0a0c */
[----:B------:R-:W-:Y:S01]  /*2840*/  ISETP.GT.U32.AND P6, PT, R0, R7, PT ;  /* 0x000000070000720c */ /* 0x000fe20003fc4070 */
[----:B------:R-:W-:Y:S01]  /*2850*/  @!P3 IMAD.IADD R4, R4, 0x1, -R0 ;  /* 0x000000010404b824 */ /* 0x000fe200078e0a00 */
[C---:B------:R-:W-:Y:S01]  /*2860*/  ISETP.GT.U32.AND P3, PT, R0.reuse, R6, PT ;  /* 0x000000060000720c */ /* 0x040fe20003f64070 */
[----:B------:R-:W-:Y:S01]  /*2870*/  @!P5 IMAD.MOV R10, RZ, RZ, -R10 ;  /* 0x000000ffff0ad224 */ /* 0x000fe200078e0a0a */
[----:B------:R-:W-:Y:S01]  /*2880*/  ISETP.GT.U32.AND P5, PT, R0, R2, PT ;  /* 0x000000020000720c */ /* 0x000fe20003fa4070 */
[----:B------:R-:W4:Y:S01]  /*2890*/  LDL.LU R24, [R1+0xb6c] ;  /* 0x000b6c0001187983 */ /* 0x000f220000300800 */
[----:B------:R-:W-:-:S03]  /*28a0*/  ISETP.GE.AND P4, PT, R19, RZ, PT ;  /* 0x000000ff1300720c */ /* 0x000fc60003f86270 */
[----:B------:R-:W5:Y:S01]  /*28b0*/  LDL.LU R20, [R1+0xc] ;  /* 0x00000c0001147983 */ /* 0x000f620000300800 */
[--C-:B------:R-:W-:Y:S01]  /*28c0*/  @!P0 IMAD.IADD R9, R9, 0x1, -R0.reuse ;  /* 0x0000000109098824 */ /* 0x100fe200078e0a00 */
[----:B------:R-:W-:Y:S01]  /*28d0*/  ISETP.GE.AND P0, PT, R17, RZ, PT ;  /* 0x000000ff1100720c */ /* 0x000fe20003f06270 */
[--C-:B------:R-:W-:Y:S01]  /*28e0*/  @!P1 IMAD.IADD R8, R8, 0x1, -R0.reuse ;  /* 0x0000000108089824 */ /* 0x100fe200078e0a00 */
[----:B------:R-:W2:Y:S01]  /*28f0*/  LDL.LU R19, [R1+0x8] ;  /* 0x0000080001137983 */ /* 0x000ea20000300800 */
[----:B------:R-:W-:Y:S01]  /*2900*/  ISETP.GE.AND P1, PT, R23, RZ, PT ;  /* 0x000000ff1700720c */ /* 0x000fe20003f26270 */
[--C-:B------:R-:W-:Y:S02]  /*2910*/  @!P6 IMAD.IADD R7, R7, 0x1, -R0.reuse ;  /* 0x000000010707e824 */ /* 0x100fe400078e0a00 */
[----:B------:R-:W2:Y:S01]  /*2920*/  LDL.LU R18, [R1+0x4] ;  /* 0x0000040001127983 */ /* 0x000ea20000300800 */
[----:B------:R-:W-:Y:S01]  /*2930*/  ISETP.GE.AND P6, PT, R22, RZ, PT ;  /* 0x000000ff1600720c */ /* 0x000fe20003fc6270 */
[----:B------:R-:W-:-:S02]  /*2940*/  @!P3 IMAD.IADD R6, R6, 0x1, -R0 ;  /* 0x000000010606b824 */ /* 0x000fc400078e0a00 */
[----:B------:R-:W2:Y:S01]  /*2950*/  LDL.LU R17, [R1] ;  /* 0x0000000001117983 */ /* 0x000ea20000300800 */
[----:B------:R-:W-:Y:S01]  /*2960*/  ISETP.GE.AND P3, PT, R21, RZ, PT ;  /* 0x000000ff1500720c */ /* 0x000fe20003f66270 */
[----:B------:R-:W-:Y:S02]  /*2970*/  @!P5 IMAD.IADD R2, R2, 0x1, -R0 ;  /* 0x000000010202d824 */ /* 0x000fe400078e0a00 */
[----:B------:R-:W2:Y:S01]  /*2980*/  LDL.LU R23, [R1+0xb68] ;  /* 0x000b680001177983 */ /* 0x000ea20000300800 */
[----:B------:R-:W-:-:S03]  /*2990*/  ISETP.GE.AND P2, PT, R5, RZ, PT ;  /* 0x000000ff0500720c */ /* 0x000fc60003f46270 */
[----:B------:R-:W2:Y:S01]  /*29a0*/  LDL.LU R22, [R1+0xb64] ;  /* 0x000b640001167983 */ /* 0x000ea20000300800 */
[----:B------:R-:W-:-:S03]  /*29b0*/  ISETP.GE.AND P5, PT, R3, RZ, PT ;  /* 0x000000ff0300720c */ /* 0x000fc60003fa6270 */
[----:B------:R-:W2:Y:S04]  /*29c0*/  LDL.LU R21, [R1+0xb60] ;  /* 0x000b600001157983 */ /* 0x000ea80000300800 */
[----:B------:R-:W2:Y:S04]  /*29d0*/  LDL.LU R5, [R1+0x3c] ;  /* 0x00003c0001057983 */ /* 0x000ea80000300800 */
[----:B------:R-:W2:Y:S01]  /*29e0*/  LDL.LU R3, [R1+0xb5c] ;  /* 0x000b5c0001037983 */ /* 0x000ea20000300800 */
[----:B------:R-:W-:Y:S01]  /*29f0*/  @!P4 IMAD.MOV R11, RZ, RZ, -R11 ;  /* 0x000000ffff0bc224 */ /* 0x000fe200078e0a0b */
[----:B------:R-:W-:-:S13]  /*2a00*/  ISETP.GT.U32.AND P4, PT, R0, R4, PT ;  /* 0x000000040000720c */ /* 0x000fda0003f84070 */
[----:B------:R-:W-:Y:S01]  /*2a10*/  @!P4 IMAD.IADD R4, R4, 0x1, -R0 ;  /* 0x000000010404c824 */ /* 0x000fe200078e0a00 */
[----:B--2---:R-:W-:Y:S02]  /*2a20*/  ISETP.NE.AND P4, PT, R3, RZ, PT ;  /* 0x000000ff0300720c */ /* 0x004fe40003f85270 */
[----:B------:R-:W-:Y:S02]  /*2a30*/  LOP3.LUT R0, RZ, R3, RZ, 0x33, !PT ;  /* 0x00000003ff007212 */ /* 0x000fe400078e33ff */
[----:B------:R-:W2:Y:S02]  /*2a40*/  LDL.LU R3, [R1+0x10] ;  /* 0x0000100001037983 */ /* 0x000ea40000300800 */
[C---:B-----5:R-:W-:Y:S02]  /*2a50*/  SEL R20, R0.reuse, R20, !P4 ;  /* 0x0000001400147207 */ /* 0x060fe40006000000 */
[C---:B------:R-:W-:Y:S02]  /*2a60*/  SEL R19, R0.reuse, R19, !P4 ;  /* 0x0000001300137207 */ /* 0x040fe40006000000 */
[C---:B------:R-:W-:Y:S01]  /*2a70*/  SEL R18, R0.reuse, R18, !P4 ;  /* 0x0000001200127207 */ /* 0x040fe20006000000 */
[----:B------:R0:W-:Y:S01]  /*2a80*/  STL [R1+0x38], R20 ;  /* 0x0000381401007387 */ /* 0x0001e20000100800 */
[----:B------:R-:W-:-:S03]  /*2a90*/  SEL R17, R0, R17, !P4 ;  /* 0x0000001100117207 */ /* 0x000fc60006000000 */
[----:B0-----:R-:W5:Y:S04]  /*2aa0*/  LDL.LU R20, [R1+0xb58] ;  /* 0x000b580001147983 */ /* 0x001f680000300800 */
[----:B------:R0:W-:Y:S04]  /*2ab0*/  STL [R1+0x34], R19 ;  /* 0x0000341301007387 */ /* 0x0001e80000100800 */
[----:B0-----:R-:W2:Y:S04]  /*2ac0*/  LDL.LU R19, [R1+0xb54] ;  /* 0x000b540001137983 */ /* 0x001ea80000300800 */
[----:B------:R0:W-:Y:S04]  /*2ad0*/  STL [R1+0x30], R18 ;  /* 0x0000301201007387 */ /* 0x0001e80000100800 */
[----:B0-----:R-:W2:Y:S04]  /*2ae0*/  LDL.LU R18, [R1+0xb50] ;  /* 0x000b500001127983 */ /* 0x001ea80000300800 */
[----:B------:R0:W-:Y:S04]  /*2af0*/  STL [R1+0x2c], R17 ;  /* 0x00002c1101007387 */ /* 0x0001e80000100800 */
[----:B0-----:R-:W3:Y:S01]  /*2b00*/  LDL.LU R17, [R1+0xb4c] ;  /* 0x000b4c0001117983 */ /* 0x001ee20000300800 */
[----:B------:R-:W-:-:S02]  /*2b10*/  SEL R14, R0, R14, !P4 ;  /* 0x0000000e000e7207 */ /* 0x000fc40006000000 */
[C---:B--2---:R-:W-:Y:S02]  /*2b20*/  SEL R18, R0.reuse, R18, !P4 ;  /* 0x0000001200127207 */ /* 0x044fe40006000000 */
[----:B---3--:R-:W-:-:S05]  /*2b30*/  SEL R17, R0, R17, !P4 ;  /* 0x0000001100117207 */ /* 0x008fca0006000000 */
[----:B------:R0:W-:Y:S04]  /*2b40*/  STL [R1+0x28], R17 ;  /* 0x0000281101007387 */ /* 0x0001e80000100800 */
[----:B------:R1:W-:Y:S01]  /*2b50*/  STL [R1+0x24], R18 ;  /* 0x0000241201007387 */ /* 0x0003e20000100800 */
[C---:B0-----:R-:W-:Y:S02]  /*2b60*/  SEL R17, R0.reuse, R19, !P4 ;  /* 0x0000001300117207 */ /* 0x041fe40006000000 */
[C---:B-----5:R-:W-:Y:S02]  /*2b70*/  SEL R19, R0.reuse, R20, !P4 ;  /* 0x0000001400137207 */ /* 0x060fe40006000000 */
[C---:B-1----:R-:W-:Y:S01]  /*2b80*/  SEL R18, R0.reuse, R21, !P4 ;  /* 0x0000001500127207 */ /* 0x042fe20006000000 */
[----:B------:R0:W-:Y:S04]  /*2b90*/  STL [R1+0x20], R17 ;  /* 0x0000201101007387 */ /* 0x0001e80000100800 */
[----:B------:R1:W-:Y:S01]  /*2ba0*/  STL [R1+0x1c], R19 ;  /* 0x00001c1301007387 */ /* 0x0003e20000100800 */
[----:B0-----:R-:W-:-:S03]  /*2bb0*/  SEL R17, R0, R22, !P4 ;  /* 0x0000001600117207 */ /* 0x001fc60006000000 */
[----:B------:R0:W-:Y:S01]  /*2bc0*/  STL [R1+0x18], R18 ;  /* 0x0000181201007387 */ /* 0x0001e20000100800 */
[----:B-1----:R-:W-:-:S03]  /*2bd0*/  SEL R19, R0, R23, !P4 ;  /* 0x0000001700137207 */ /* 0x002fc60006000000 */
[----:B------:R4:W-:Y:S01]  /*2be0*/  STL [R1+0x14], R17 ;  /* 0x0000141101007387 */ /* 0x0009e20000100800 */
[----:B0-----:R-:W-:-:S03]  /*2bf0*/  SEL R18, R0, R5, !P4 ;  /* 0x0000000500127207 */ /* 0x001fc60006000000 */
[----:B------:R-:W-:Y:S01]  /*2c00*/  STL [R1+0x10], R19 ;  /* 0x0000101301007387 */ /* 0x000fe20000100800 */
[C---:B------:R-:W-:Y:S02]  /*2c10*/  SEL R5, R0.reuse, R25, !P4 ;  /* 0x0000001900057207 */ /* 0x040fe40006000000 */
[C---:B----4-:R-:W-:Y:S01]  /*2c20*/  SEL R17, R0.reuse, R24, !P4 ;  /* 0x0000001800117207 */ /* 0x050fe20006000000 */
[----:B------:R0:W-:Y:S04]  /*2c30*/  STL [R1+0x40], R18 ;  /* 0x0000401201007387 */ /* 0x0001e80000100800 */
[----:B------:R1:W-:Y:S01]  /*2c40*/  STL [R1+0x3c], R17 ;  /* 0x00003c1101007387 */ /* 0x0003e20000100800 */
[----:B0-----:R-:W-:-:S03]  /*2c50*/  SEL R18, R0, R26, !P4 ;  /* 0x0000001a00127207 */ /* 0x001fc60006000000 */
[----:B------:R0:W-:Y:S01]  /*2c60*/  STL [R1+0xc], R5 ;  /* 0x00000c0501007387 */ /* 0x0001e20000100800 */
[----:B-1----:R-:W-:-:S03]  /*2c70*/  SEL R17, R0, R27, !P4 ;  /* 0x0000001b00117207 */ /* 0x002fc60006000000 */
[----:B------:R-:W-:Y:S01]  /*2c80*/  STL [R1+0x8], R18 ;  /* 0x0000081201007387 */ /* 0x000fe20000100800 */
[----:B0-----:R-:W-:-:S03]  /*2c90*/  SEL R5, R0, R16, !P4 ;  /* 0x0000001000057207 */ /* 0x001fc60006000000 */
[----:B------:R-:W2:Y:S04]  /*2ca0*/  LDL.LU R16, [R1+0x38] ;  /* 0x0000380001107983 */ /* 0x000ea80000300800 */
[----:B------:R0:W-:Y:S04]  /*2cb0*/  STL [R1+0x4], R17 ;  /* 0x0000041101007387 */ /* 0x0001e80000100800 */
[----:B0-----:R-:W3:Y:S04]  /*2cc0*/  LDL.LU R17, [R1+0x34] ;  /* 0x0000340001117983 */ /* 0x001ee80000300800 */
[----:B------:R-:W-:Y:S04]  /*2cd0*/  STL [R1], R5 ;  /* 0x0000000501007387 */ /* 0x000fe80000100800 */
[----:B------:R-:W4:Y:S04]  /*2ce0*/  LDL.LU R18, [R1+0x30] ;  /* 0x0000300001127983 */ /* 0x000f280000300800 */
[----:B------:R-:W5:Y:S04]  /*2cf0*/  LDL.LU R19, [R1+0x2c] ;  /* 0x00002c0001137983 */ /* 0x000f680000300800 */
[----:B------:R-:W2:Y:S04]  /*2d00*/  LDL.LU R20, [R1+0x28] ;  /* 0x0000280001147983 */ /* 0x000ea80000300800 */
[----:B------:R-:W2:Y:S04]  /*2d10*/  LDL.LU R21, [R1+0x24] ;  /* 0x0000240001157983 */ /* 0x000ea80000300800 */
[----:B------:R-:W2:Y:S04]  /*2d20*/  LDL.LU R22, [R1+0x20] ;  /* 0x0000200001167983 */ /* 0x000ea80000300800 */
[----:B------:R-:W2:Y:S04]  /*2d30*/  LDL.LU R23, [R1+0x1c] ;  /* 0x00001c0001177983 */ /* 0x000ea80000300800 */
[----:B------:R-:W2:Y:S04]  /*2d40*/  LDL.LU R24, [R1+0x18] ;  /* 0x0000180001187983 */ /* 0x000ea80000300800 */
[----:B------:R-:W2:Y:S04]  /*2d50*/  LDL.LU R25, [R1+0x14] ;  /* 0x0000140001197983 */ /* 0x000ea80000300800 */
[----:B------:R-:W2:Y:S04]  /*2d60*/  LDL.LU R26, [R1+0x10] ;  /* 0x00001000011a7983 */ /* 0x000ea80000300800 */
[----:B------:R-:W2:Y:S04]  /*2d70*/  LDL.LU R27, [R1+0x40] ;  /* 0x00004000011b7983 */ /* 0x000ea80000300800 */
[----:B------:R0:W-:Y:S04]  /*2d80*/  STL [R1+0xb3c], R14 ;  /* 0x000b3c0e01007387 */ /* 0x0001e80000100800 */
[----:B0-----:R-:W2:Y:S04]  /*2d90*/  LDL.LU R14, [R1+0x4] ;  /* 0x00000400010e7983 */ /* 0x001ea80000300800 */
[----:B--2---:R0:W-:Y:S04]  /*2da0*/  STL [R1+0xb40], R14 ;  /* 0x000b400e01007387 */ /* 0x0041e80000100800 */
[----:B0-----:R-:W2:Y:S04]  /*2db0*/  LDL.LU R14, [R1+0x8] ;  /* 0x00000800010e7983 */ /* 0x001ea80000300800 */
[----:B--2---:R0:W-:Y:S04]  /*2dc0*/  STL [R1+0xb44], R14 ;  /* 0x000b440e01007387 */ /* 0x0041e80000100800 */
[----:B0-----:R-:W2:Y:S01]  /*2dd0*/  LDL.LU R14, [R1+0xc] ;  /* 0x00000c00010e7983 */ /* 0x001ea20000300800 */
[----:B------:R-:W-:-:S03]  /*2de0*/  IMAD R27, R27, UR8, RZ ;  /* 0x000000081b1b7c24 */ /* 0x000fc6000f8e02ff */
[----:B--2---:R0:W-:Y:S04]  /*2df0*/  STL [R1+0xb48], R14 ;  /* 0x000b480e01007387 */ /* 0x0041e80000100800 */
[----:B0-----:R-:W2:Y:S04]  /*2e00*/  LDL.LU R14, [R1+0x3c] ;  /* 0x00003c00010e7983 */ /* 0x001ea80000300800 */
[----:B------:R0:W-:Y:S04]  /*2e10*/  STL [R1+0xb38], R27 ;  /* 0x000b381b01007387 */ /* 0x0001e80000100800 */
[----:B0-----:R-:W3:Y:S01]  /*2e20*/  LDL.LU R27, [R1] ;  /* 0x00000000011b7983 */ /* 0x001ee20000300800 */
[----:B--2---:R-:W-:-:S05]  /*2e30*/  IMAD R14, R14, UR8, RZ ;  /* 0x000000080e0e7c24 */ /* 0x004fca000f8e02ff */
[----:B------:R0:W-:Y:S04]  /*2e40*/  STL [R1+0x10], R14 ;  /* 0x0000100e01007387 */ /* 0x0001e80000100800 */
[----:B0-----:R-:W2:Y:S02]  /*2e50*/  LDL.LU R14, [R1+0xb48] ;  /* 0x000b4800010e7983 */ /* 0x001ea40000300800 */
[----:B--2---:R-:W-:-:S05]  /*2e60*/  IMAD R14, R14, UR8, RZ ;  /* 0x000000080e0e7c24 */ /* 0x004fca000f8e02ff */
[----:B------:R0:W-:Y:S04]  /*2e70*/  STL [R1+0x20], R14 ;  /* 0x0000200e01007387 */ /* 0x0001e80000100800 */
[----:B0-----:R-:W2:Y:S01]  /*2e80*/  LDL.LU R14, [R1+0xb44] ;  /* 0x000b4400010e7983 */ /* 0x001ea20000300800 */
[----:B------:R-:W-:Y:S02]  /*2e90*/  @!P0 IMAD.MOV R9, RZ, RZ, -R9 ;  /* 0x000000ffff098224 */ /* 0x000fe400078e0a09 */
[----:B------:R-:W-:Y:S02]  /*2ea0*/  @!P1 IMAD.MOV R8, RZ, RZ, -R8 ;  /* 0x000000ffff089224 */ /* 0x000fe400078e0a08 */
[----:B------:R-:W-:Y:S02]  /*2eb0*/  @!P6 IMAD.MOV R7, RZ, RZ, -R7 ;  /* 0x000000ffff07e224 */ /* 0x000fe400078e0a07 */
[----:B------:R-:W-:-:S02]  /*2ec0*/  @!P3 IMAD.MOV R6, RZ, RZ, -R6 ;  /* 0x000000ffff06b224 */ /* 0x000fc400078e0a06 */
[----:B------:R-:W-:Y:S02]  /*2ed0*/  @!P5 IMAD.MOV R2, RZ, RZ, -R2 ;  /* 0x000000ffff02d224 */ /* 0x000fe400078e0a02 */
[----:B------:R-:W-:Y:S01]  /*2ee0*/  @!P2 IMAD.MOV R4, RZ, RZ, -R4 ;  /* 0x000000ffff04a224 */ /* 0x000fe200078e0a04 */
[----:B------:R-:W-:Y:S01]  /*2ef0*/  SEL R3, R0, R3, !P4 ;  /* 0x0000000300037207 */ /* 0x000fe20006000000 */
[----:B--2---:R-:W-:-:S05]  /*2f00*/  IMAD R14, R14, UR8, RZ ;  /* 0x000000080e0e7c24 */ /* 0x004fca000f8e02ff */
[----:B------:R0:W-:Y:S04]  /*2f10*/  STL [R1+0x8], R14 ;  /* 0x0000080e01007387 */ /* 0x0001e80000100800 */
[----:B0-----:R-:W2:Y:S01]  /*2f20*/  LDL.LU R14, [R1+0xb40] ;  /* 0x000b4000010e7983 */ /* 0x001ea20000300800 */
[C---:B------:R-:W-:Y:S02]  /*2f30*/  SEL R15, R0.reuse, R15, !P4 ;  /* 0x0000000f000f7207 */ /* 0x040fe40006000000 */
[C---:B------:R-:W-:Y:S02]  /*2f40*/  SEL R29, R0.reuse, R29, !P4 ;  /* 0x0000001d001d7207 */ /* 0x040fe40006000000 */
[C---:B------:R-:W-:Y:S02]  /*2f50*/  SEL R28, R0.reuse, R28, !P4 ;  /* 0x0000001c001c7207 */ /* 0x040fe40006000000 */
[----:B------:R-:W-:-:S02]  /*2f60*/  SEL R13, R0, R13, !P4 ;  /* 0x0000000d000d7207 */ /* 0x000fc40006000000 */
[C---:B------:R-:W-:Y:S02]  /*2f70*/  SEL R12, R0.reuse, R12, !P4 ;  /* 0x0000000c000c7207 */ /* 0x040fe40006000000 */
[C---:B------:R-:W-:Y:S02]  /*2f80*/  SEL R11, R0.reuse, R11, !P4 ;  /* 0x0000000b000b7207 */ /* 0x040fe40006000000 */
[C---:B------:R-:W-:Y:S02]  /*2f90*/  SEL R10, R0.reuse, R10, !P4 ;  /* 0x0000000a000a7207 */ /* 0x040fe40006000000 */
[C---:B------:R-:W-:Y:S02]  /*2fa0*/  SEL R9, R0.reuse, R9, !P4 ;  /* 0x0000000900097207 */ /* 0x040fe40006000000 */
[C---:B------:R-:W-:Y:S02]  /*2fb0*/  SEL R8, R0.reuse, R8, !P4 ;  /* 0x0000000800087207 */ /* 0x040fe40006000000 */
[----:B------:R-:W-:-:S02]  /*2fc0*/  SEL R7, R0, R7, !P4 ;  /* 0x0000000700077207 */ /* 0x000fc40006000000 */
[C---:B------:R-:W-:Y:S02]  /*2fd0*/  SEL R6, R0.reuse, R6, !P4 ;  /* 0x0000000600067207 */ /* 0x040fe40006000000 */
[C---:B------:R-:W-:Y:S02]  /*2fe0*/  SEL R2, R0.reuse, R2, !P4 ;  /* 0x0000000200027207 */ /* 0x040fe40006000000 */
[----:B------:R-:W-:Y:S02]  /*2ff0*/  SEL R0, R0, R4, !P4 ;  /* 0x0000000400007207 */ /* 0x000fe40006000000 */
[----:B------:R-:W0:Y:S01]  /*3000*/  LDC.64 R4, c[0x0][0x388] ;  /* 0x0000e200ff047b82 */ /* 0x000e220000000a00 */
[----:B---3--:R-:W-:Y:S02]  /*3010*/  IMAD R27, R27, UR8, RZ ;  /* 0x000000081b1b7c24 */ /* 0x008fe4000f8e02ff */
[----:B------:R-:W-:Y:S02]  /*3020*/  IMAD R3, R3, UR8, RZ ;  /* 0x0000000803037c24 */ /* 0x000fe4000f8e02ff */
[----:B------:R-:W-:-:S02]  /*3030*/  IMAD R16, R16, UR8, RZ ;  /* 0x0000000810107c24 */ /* 0x000fc4000f8e02ff */
[----:B------:R-:W-:Y:S02]  /*3040*/  IMAD R17, R17, UR8, RZ ;  /* 0x0000000811117c24 */ /* 0x000fe4000f8e02ff */
[----:B----4-:R-:W-:Y:S02]  /*3050*/  IMAD R18, R18, UR8, RZ ;  /* 0x0000000812127c24 */ /* 0x010fe4000f8e02ff */
[----:B-----5:R-:W-:Y:S02]  /*3060*/  IMAD R19, R19, UR8, RZ ;  /* 0x0000000813137c24 */ /* 0x020fe4000f8e02ff */
[----:B------:R-:W-:Y:S02]  /*3070*/  IMAD R20, R20, UR8, RZ ;  /* 0x0000000814147c24 */ /* 0x000fe4000f8e02ff */
[----:B------:R-:W-:Y:S02]  /*3080*/  IMAD R21, R21, UR8, RZ ;  /* 0x0000000815157c24 */ /* 0x000fe4000f8e02ff */
[----:B------:R-:W-:-:S02]  /*3090*/  IMAD R22, R22, UR8, RZ ;  /* 0x0000000816167c24 */ /* 0x000fc4000f8e02ff */
[----:B------:R-:W-:Y:S02]  /*30a0*/  IMAD R23, R23, UR8, RZ ;  /* 0x0000000817177c24 */ /* 0x000fe4000f8e02ff */
[----:B------:R-:W-:Y:S02]  /*30b0*/  IMAD R24, R24, UR8, RZ ;  /* 0x0000000818187c24 */ /* 0x000fe4000f8e02ff */
[----:B------:R-:W-:Y:S02]  /*30c0*/  IMAD R25, R25, UR8, RZ ;  /* 0x0000000819197c24 */ /* 0x000fe4000f8e02ff */
[----:B------:R-:W-:Y:S02]  /*30d0*/  IMAD R26, R26, UR8, RZ ;  /* 0x000000081a1a7c24 */ /* 0x000fe4000f8e02ff */
[----:B--2---:R-:W-:-:S05]  /*30e0*/  IMAD R14, R14, UR8, RZ ;  /* 0x000000080e0e7c24 */ /* 0x004fca000f8e02ff */
[----:B------:R1:W-:Y:S04]  /*30f0*/  STL [R1+0x4], R14 ;  /* 0x0000040e01007387 */ /* 0x0003e80000100800 */
[----:B-1----:R-:W2:Y:S04]  /*3100*/  LDL.LU R14, [R1+0xb3c] ;  /* 0x000b3c00010e7983 */ /* 0x002ea80000300800 */
[----:B------:R0:W-:Y:S02]  /*3110*/  STL [R1], R27 ;  /* 0x0000001b01007387 */ /* 0x0001e40000100800 */
[----:B0-----:R-:W-:-:S05]  /*3120*/  LEA R27, P4, R3, R4, 0x1 ;  /* 0x00000004031b7211 */ /* 0x001fca00078808ff */
[----:B------:R0:W-:Y:S02]  /*3130*/  STL [R1+0xb14], R27 ;  /* 0x000b141b01007387 */ /* 0x0001e40000100800 */
        /* <DEDUP_REMOVED lines=12> */
[----:B0-----:R-:W-:Y:S02]  /*3200*/  LEA.HI.X.SX32 R27, R3, R5, 0x1, P4 ;  /* 0x00000005031b7211 */ /* 0x001fe400020f0eff */
[----:B------:R-:W3:Y:S04]  /*3210*/  LDL.LU R3, [R1] ;  /* 0x0000000001037983 */ /* 0x000ee80000300800 */
[----:B------:R0:W-:Y:S02]  /*3220*/  STL [R1+0xb10], R27 ;  /* 0x000b101b01007387 */ /* 0x0001e40000100800 */
[----:B0-----:R-:W-:-:S05]  /*3230*/  LEA R27, P4, R22, R4, 0x1 ;  /* 0x00000004161b7211 */ /* 0x001fca00078808ff */
[----:B------:R0:W-:Y:S02]  /*3240*/  STL [R1+0xae0], R27 ;  /* 0x000ae01b01007387 */ /* 0x0001e40000100800 */
[----:B0-----:R-:W-:Y:S02]  /*3250*/  LEA.HI.X.SX32 R27, R16, R5, 0x1, P3 ;  /* 0x00000005101b7211 */ /* 0x001fe400018f0eff */
[----:B------:R-:W4:Y:S04]  /*3260*/  LDL.LU R16, [R1+0x4] ;  /* 0x0000040001107983 */ /* 0x000f280000300800 */
[----:B------:R0:W-:Y:S02]  /*3270*/  STL [R1+0xb08], R27 ;  /* 0x000b081b01007387 */ /* 0x0001e40000100800 */
[----:B0-----:R-:W-:-:S05]  /*3280*/  LEA R27, P3, R23, R4, 0x1 ;  /* 0x00000004171b7211 */ /* 0x001fca00078608ff */
[----:B------:R0:W-:Y:S02]  /*3290*/  STL [R1+0xad8], R27 ;  /* 0x000ad81b01007387 */ /* 0x0001e40000100800 */
[----:B0-----:R-:W-:Y:S02]  /*32a0*/  LEA.HI.X.SX32 R27, R17, R5, 0x1, P2 ;  /* 0x00000005111b7211 */ /* 0x001fe400010f0eff */
[----:B------:R-:W5:Y:S04]  /*32b0*/  LDL.LU R17, [R1+0x8] ;  /* 0x0000080001117983 */ /* 0x000f680000300800 */
[----:B------:R0:W-:Y:S02]  /*32c0*/  STL [R1+0xb00], R27 ;  /* 0x000b001b01007387 */ /* 0x0001e40000100800 */
[----:B0-----:R-:W-:-:S05]  /*32d0*/  LEA R27, P2, R24, R4, 0x1 ;  /* 0x00000004181b7211 */ /* 0x001fca00078408ff */
[----:B------:R0:W-:Y:S02]  /*32e0*/  STL [R1+0xad0], R27 ;  /* 0x000ad01b01007387 */ /* 0x0001e40000100800 */
[----:B0-----:R-:W-:Y:S02]  /*32f0*/  LEA.HI.X.SX32 R27, R18, R5, 0x1, P1 ;  /* 0x00000005121b7211 */ /* 0x001fe400008f0eff */
[----:B------:R-:W3:Y:S04]  /*3300*/  LDL.LU R18, [R1+0x20] ;  /* 0x0000200001127983 */ /* 0x000ee80000300800 */
[----:B------:R0:W-:Y:S02]  /*3310*/  STL [R1+0xaf8], R27 ;  /* 0x000af81b01007387 */ /* 0x0001e40000100800 */
[----:B0-----:R-:W-:-:S05]  /*3320*/  LEA R27, P1, R25, R4, 0x1 ;  /* 0x00000004191b7211 */ /* 0x001fca00078208ff */
[----:B------:R0:W-:Y:S02]  /*3330*/  STL [R1+0xac8], R27 ;  /* 0x000ac81b01007387 */ /* 0x0001e40000100800 */
[----:B0-----:R-:W-:Y:S02]  /*3340*/  LEA.HI.X.SX32 R27, R19, R5, 0x1, P0 ;  /* 0x00000005131b7211 */ /* 0x001fe400000f0eff */
[----:B------:R-:W3:Y:S04]  /*3350*/  LDL.LU R19, [R1+0x10] ;  /* 0x0000100001137983 */ /* 0x000ee80000300800 */
[----:B------:R0:W-:Y:S02]  /*3360*/  STL [R1+0xaec], R27 ;  /* 0x000aec1b01007387 */ /* 0x0001e40000100800 */
[----:B0-----:R-:W-:-:S05]  /*3370*/  LEA R27, P0, R26, R4, 0x1 ;  /* 0x000000041a1b7211 */ /* 0x001fca00078008ff */
[----:B------:R0:W-:Y:S04]  /*3380*/  STL [R1+0xac0], R27 ;  /* 0x000ac01b01007387 */ /* 0x0001e80000100800 */
[----:B0-----:R-:W3:Y:S01]  /*3390*/  LDL.LU R27, [R1+0xb38] ;  /* 0x000b3800011b7983 */ /* 0x001ee20000300800 */
[----:B------:R-:W-:-:S05]  /*33a0*/  LEA.HI.X.SX32 R20, R20, R5, 0x1, P6 ;  /* 0x0000000514147211 */ /* 0x000fca00030f0eff */
[----:B------:R3:W-:Y:S01]  /*33b0*/  STL [R1+0xae4], R20 ;  /* 0x000ae41401007387 */ /* 0x0007e20000100800 */
[----:B------:R-:W-:Y:S02]  /*33c0*/  IMAD R15, R15, UR8, RZ ;  /* 0x000000080f0f7c24 */ /* 0x000fe4000f8e02ff */
[----:B------:R-:W-:Y:S02]  /*33d0*/  IMAD R29, R29, UR8, RZ ;  /* 0x000000081d1d7c24 */ /* 0x000fe4000f8e02ff */
[----:B------:R-:W-:Y:S02]  /*33e0*/  IMAD R28, R28, UR8, RZ ;  /* 0x000000081c1c7c24 */ /* 0x000fe4000f8e02ff */
[----:B--2---:R-:W-:Y:S02]  /*33f0*/  IMAD R14, R14, UR8, RZ ;  /* 0x000000080e0e7c24 */ /* 0x004fe4000f8e02ff */
[----:B------:R-:W-:Y:S02]  /*3400*/  IMAD R13, R13, UR8, RZ ;  /* 0x000000080d0d7c24 */ /* 0x000fe4000f8e02ff */
[----:B------:R-:W-:-:S02]  /*3410*/  IMAD R12, R12, UR8, RZ ;  /* 0x000000080c0c7c24 */ /* 0x000fc4000f8e02ff */
[----:B------:R-:W-:Y:S02]  /*3420*/  IMAD R11, R11, UR8, RZ ;  /* 0x000000080b0b7c24 */ /* 0x000fe4000f8e02ff */
[----:B------:R-:W-:Y:S02]  /*3430*/  IMAD R10, R10, UR8, RZ ;  /* 0x000000080a0a7c24 */ /* 0x000fe4000f8e02ff */
[----:B------:R-:W-:Y:S02]  /*3440*/  IMAD R9, R9, UR8, RZ ;  /* 0x0000000809097c24 */ /* 0x000fe4000f8e02ff */
[----:B------:R-:W-:Y:S02]  /*3450*/  IMAD R8, R8, UR8, RZ ;  /* 0x0000000808087c24 */ /* 0x000fe4000f8e02ff */
[----:B------:R-:W-:Y:S02]  /*3460*/  IMAD R7, R7, UR8, RZ ;  /* 0x0000000807077c24 */ /* 0x000fe4000f8e02ff */
[----:B------:R-:W-:-:S02]  /*3470*/  IMAD R6, R6, UR8, RZ ;  /* 0x0000000806067c24 */ /* 0x000fc4000f8e02ff */
[----:B------:R-:W-:Y:S02]  /*3480*/  IMAD R2, R2, UR8, RZ ;  /* 0x0000000802027c24 */ /* 0x000fe4000f8e02ff */
[----:B------:R-:W-:Y:S01]  /*3490*/  IMAD R0, R0, UR8, RZ ;  /* 0x0000000800007c24 */ /* 0x000fe2000f8e02ff */
[----:B---3--:R-:W-:-:S05]  /*34a0*/  LEA R20, P6, R27, R4, 0x1 ;  /* 0x000000041b147211 */ /* 0x008fca00078c08ff */
[----:B------:R0:W-:Y:S02]  /*34b0*/  STL [R1+0xab8], R20 ;  /* 0x000ab81401007387 */ /* 0x0001e40000100800 */
[----:B0-----:R-:W-:Y:S02]  /*34c0*/  LEA.HI.X.SX32 R20, R21, R5, 0x1, P5 ;  /* 0x0000000515147211 */ /* 0x001fe400028f0eff */
[----:B------:R-:W-:-:S03]  /*34d0*/  LEA R21, P5, R19, R4, 0x1 ;  /* 0x0000000413157211 */ /* 0x000fc600078a08ff */
[----:B------:R0:W-:Y:S04]  /*34e0*/  STL [R1+0xadc], R20 ;  /* 0x000adc1401007387 */ /* 0x0001e80000100800 */
[----:B------:R1:W-:Y:S01]  /*34f0*/  STL [R1+0xab0], R21 ;  /* 0x000ab01501007387 */ /* 0x0003e20000100800 */
[----:B0-----:R-:W-:Y:S02]  /*3500*/  LEA.HI.X.SX32 R20, R22, R5, 0x1, P4 ;  /* 0x0000000516147211 */ /* 0x001fe400020f0eff */
[----:B-1----:R-:W-:-:S03]  /*3510*/  LEA R21, P4, R18, R4, 0x1 ;  /* 0x0000000412157211 */ /* 0x002fc600078808ff */
[----:B------:R5:W-:Y:S01]  /*3520*/  STL [R1+0xad4], R20 ;  /* 0x000ad41401007387 */ /* 0x000be20000100800 */
[----:B------:R-:W-:-:S03]  /*3530*/  LEA.HI.X.SX32 R22, R23, R5, 0x1, P3 ;  /* 0x0000000517167211 */ /* 0x000fc600018f0eff */
[----:B------:R0:W-:Y:S01]  /*3540*/  STL [R1+0xaa8], R21 ;  /* 0x000aa81501007387 */ /* 0x0001e20000100800 */
[----:B-----5:R-:W-:-:S03]  /*3550*/  LEA R20, P3, R17, R4, 0x1 ;  /* 0x0000000411147211 */ /* 0x020fc600078608ff */
[----:B------:R4:W-:Y:S01]  /*3560*/  STL [R1+0xacc], R22 ;  /* 0x000acc1601007387 */ /* 0x0009e20000100800 */
[----:B0-----:R-:W-:-:S03]  /*3570*/  LEA.HI.X.SX32 R21, R24, R5, 0x1, P2 ;  /* 0x0000000518157211 */ /* 0x001fc600010f0eff */
[----:B------:R0:W-:Y:S04]  /*3580*/  STL [R1+0x18], R20 ;  /* 0x0000181401007387 */ /* 0x0001e80000100800 */
[----:B------:R1:W-:Y:S01]  /*3590*/  STL [R1+0xac4], R21 ;  /* 0x000ac41501007387 */ /* 0x0003e20000100800 */
[----:B----4-:R-:W-:Y:S02]  /*35a0*/  LEA R22, P2, R16, R4, 0x1 ;  /* 0x0000000410167211 */ /* 0x010fe400078408ff */
[----:B0-----:R-:W-:-:S03]  /*35b0*/  LEA.HI.X.SX32 R20, R25, R5, 0x1, P1 ;  /* 0x0000000519147211 */ /* 0x001fc600008f0eff */
[----:B------:R0:W-:Y:S01]  /*35c0*/  STL [R1+0x14], R22 ;  /* 0x0000141601007387 */ /* 0x0001e20000100800 */
[----:B-1----:R-:W-:-:S03]  /*35d0*/  LEA R21, P1, R3, R4, 0x1 ;  /* 0x0000000403157211 */ /* 0x002fc600078208ff */
[----:B------:R1:W-:Y:S04]  /*35e0*/  STL [R1+0xabc], R20 ;  /* 0x000abc1401007387 */ /* 0x0003e80000100800 */
[----:B------:R2:W-:Y:S01]  /*35f0*/  STL [R1+0xc], R21 ;  /* 0x00000c1501007387 */ /* 0x0005e20000100800 */
[----:B0-----:R-:W-:Y:S02]  /*3600*/  LEA.HI.X.SX32 R22, R26, R5, 0x1, P0 ;  /* 0x000000051a167211 */ /* 0x001fe400000f0eff */
[----:B-1----:R-:W-:-:S03]  /*3610*/  LEA R20, P0, R14, R4, 0x1 ;  /* 0x000000040e147211 */ /* 0x002fc600078008ff */
[----:B------:R0:W-:Y:S01]  /*3620*/  STL [R1+0xab4], R22 ;  /* 0x000ab41601007387 */ /* 0x0001e20000100800 */
[----:B--2---:R-:W-:-:S03]  /*3630*/  LEA.HI.X.SX32 R21, R27, R5, 0x1, P6 ;  /* 0x000000051b157211 */ /* 0x004fc600030f0eff */
[----:B------:R1:W-:Y:S04]  /*3640*/  STL [R1+0x1c], R20 ;  /* 0x00001c1401007387 */ /* 0x0003e80000100800 */
[----:B------:R2:W-:Y:S01]  /*3650*/  STL [R1+0xaac], R21 ;  /* 0x000aac1501007387 */ /* 0x0005e20000100800 */
[-C--:B0-----:R-:W-:Y:S02]  /*3660*/  LEA R22, P6, R15, R4.reuse, 0x1 ;  /* 0x000000040f167211 */ /* 0x081fe400078c08ff */
[-C--:B-1----:R-:W-:Y:S02]  /*3670*/  LEA.HI.X.SX32 R20, R19, R5.reuse, 0x1, P5 ;  /* 0x0000000513147211 */ /* 0x082fe400028f0eff */
[-C--:B------:R-:W-:Y:S02]  /*3680*/  LEA.HI.X.SX32 R19, R18, R5.reuse, 0x1, P4 ;  /* 0x0000000512137211 */ /* 0x080fe400020f0eff */
[----:B--2---:R-:W-:Y:S01]  /*3690*/  LEA R21, P5, R29, R4, 0x1 ;  /* 0x000000041d157211 */ /* 0x004fe200078a08ff */
[----:B------:R-:W-:Y:S01]  /*36a0*/  STL [R1+0x4c8], R22 ;  /* 0x0004c81601007387 */ /* 0x000fe20000100800 */
[----:B------:R-:W-:-:S03]  /*36b0*/  LEA.HI.X.SX32 R18, R17, R5, 0x1, P3 ;  /* 0x0000000511127211 */ /* 0x000fc600018f0eff */
[----:B------:R0:W-:Y:S01]  /*36c0*/  STL [R1+0xaa4], R20 ;  /* 0x000aa41401007387 */ /* 0x0001e20000100800 */
[----:B------:R-:W-:-:S03]  /*36d0*/  LEA.HI.X.SX32 R17, R16, R5, 0x1, P2 ;  /* 0x0000000510117211 */ /* 0x000fc600010f0eff */
[----:B------:R-:W-:Y:S04]  /*36e0*/  STL [R1+0x4d0], R21 ;  /* 0x0004d01501007387 */ /* 0x000fe80000100800 */
[----:B------:R1:W-:Y:S01]  /*36f0*/  STL [R1+0xaa0], R19 ;  /* 0x000aa01301007387 */ /* 0x0003e20000100800 */
[----:B0-----:R-:W-:Y:S02]  /*3700*/  LEA R20, P4, R28, R4, 0x1 ;  /* 0x000000041c147211 */ /* 0x001fe400078808ff */
[----:B------:R-:W-:-:S03]  /*3710*/  LEA.HI.X.SX32 R16, R3, R5, 0x1, P1 ;  /* 0x0000000503107211 */ /* 0x000fc600008f0eff */
[----:B------:R-:W-:Y:S01]  /*3720*/  STL [R1+0x4d8], R20 ;  /* 0x0004d81401007387 */ /* 0x000fe20000100800 */
[----:B-1----:R-:W-:-:S03]  /*3730*/  LEA R19, P3, R13, R4, 0x1 ;  /* 0x000000040d137211 */ /* 0x002fc600078608ff */
        /* <DEDUP_REMOVED lines=8> */
[----:B------:R0:W-:Y:S04]  /*37c0*/  STL [R1], R16 ;  /* 0x0000001001007387 */ /* 0x0001e80000100800 */
[----:B------:R-:W-:Y:S04]  /*37d0*/  STL [R1+0x4f0], R17 ;  /* 0x0004f01101007387 */ /* 0x000fe80000100800 */
[----:B------:R1:W-:Y:S01]  /*37e0*/  STL [R1+0x4], R3 ;  /* 0x0000040301007387 */ /* 0x0003e20000100800 */
[----:B0-----:R-:W-:Y:S02]  /*37f0*/  LEA R16, P0, R10, R4, 0x1 ;  /* 0x000000040a107211 */ /* 0x001fe400078008ff */
[----:B------:R-:W-:-:S03]  /*3800*/  LEA.HI.X.SX32 R15, R29, R5, 0x1, P5 ;  /* 0x000000051d0f7211 */ /* 0x000fc600028f0eff */
[----:B------:R-:W-:Y:S01]  /*3810*/  STL [R1+0x4f8], R16 ;  /* 0x0004f81001007387 */ /* 0x000fe20000100800 */
[----:B-1----:R-:W-:-:S03]  /*3820*/  LEA R3, P6, R9, R4, 0x1 ;  /* 0x0000000409037211 */ /* 0x002fc600078c08ff */
[----:B------:R0:W-:Y:S04]  /*3830*/  STL [R1+0x4c4], R14 ;  /* 0x0004c40e01007387 */ /* 0x0001e80000100800 */
[----:B------:R1:W-:Y:S01]  /*3840*/  STL [R1+0x500], R3 ;  /* 0x0005000301007387 */ /* 0x0003e20000100800 */
[----:B0-----:R-:W-:-:S03]  /*3850*/  LEA R14, P5, R8, R4, 0x1 ;  /* 0x00000004080e7211 */ /* 0x001fc600078a08ff */
[----:B------:R0:W-:Y:S01]  /*3860*/  STL [R1+0x4cc], R15 ;  /* 0x0004cc0f01007387 */ /* 0x0001e20000100800 */
[----:B-1----:R-:W-:-:S03]  /*3870*/  LEA.HI.X.SX32 R3, R28, R5, 0x1, P4 ;  /* 0x000000051c037211 */ /* 0x002fc600020f0eff */
[----:B------:R1:W-:Y:S04]  /*3880*/  STL [R1+0x508], R14 ;  /* 0x0005080e01007387 */ /* 0x0003e80000100800 */
[----:B------:R2:W-:Y:S01]  /*3890*/  STL [R1+0x4d4], R3 ;  /* 0x0004d40301007387 */ /* 0x0005e20000100800 */
[----:B0-----:R-:W-:Y:S02]  /*38a0*/  LEA R15, P4, R7, R4, 0x1 ;  /* 0x00000004070f7211 */ /* 0x001fe400078808ff */
[----:B-1----:R-:W-:-:S03]  /*38b0*/  LEA.HI.X.SX32 R14, R13, R5, 0x1, P3 ;  /* 0x000000050d0e7211 */ /* 0x002fc600018f0eff */
[----:B------:R-:W-:Y:S01]  /*38c0*/  STL [R1+0x510], R15 ;  /* 0x0005100f01007387 */ /* 0x000fe20000100800 */
[----:B--2---:R-:W-:-:S03]  /*38d0*/  LEA R3, P3, R6, R4, 0x1 ;  /* 0x0000000406037211 */ /* 0x004fc600078608ff */
[----:B------:R-:W-:Y:S01]  /*38e0*/  STL [R1+0x4dc], R14 ;  /* 0x0004dc0e01007387 */ /* 0x000fe20000100800 */
[-C--:B------:R-:W-:Y:S02]  /*38f0*/  LEA.HI.X.SX32 R13, R12, R5.reuse, 0x1, P2 ;  /* 0x000000050c0d7211 */ /* 0x080fe400010f0eff */
[----:B------:R-:W-:Y:S01]  /*3900*/  LEA R12, P2, R2, R4, 0x1 ;  /* 0x00000004020c7211 */ /* 0x000fe200078408ff */
[----:B------:R0:W-:Y:S04]  /*3910*/  STL [R1+0x518], R3 ;  /* 0x0005180301007387 */ /* 0x0001e80000100800 */
[----:B------:R-:W-:Y:S01]  /*3920*/  STL [R1+0x4e4], R13 ;  /* 0x0004e40d01007387 */ /* 0x000fe20000100800 */
[----:B0-----:R-:W-:-:S03]  /*3930*/  LEA.HI.X.SX32 R3, R11, R5, 0x1, P1 ;  /* 0x000000050b037211 */ /* 0x001fc600008f0eff */
[----:B------:R-:W-:Y:S01]  /*3940*/  STL [R1+0x524], R12 ;  /* 0x0005240c01007387 */ /* 0x000fe20000100800 */
[----:B------:R-:W-:Y:S02]  /*3950*/  LEA R11, P1, R0, R4, 0x1 ;  /* 0x00000004000b7211 */ /* 0x000fe400078208ff */
[-C--:B------:R-:W-:Y:S01]  /*3960*/  LEA.HI.X.SX32 R4, R10, R5.reuse, 0x1, P0 ;  /* 0x000000050a047211 */ /* 0x080fe200000f0eff */
[----:B------:R0:W-:Y:S01]  /*3970*/  STL [R1+0x4ec], R3 ;  /* 0x0004ec0301007387 */ /* 0x0001e20000100800 */
[----:B------:R-:W-:-:S03]  /*3980*/  LEA.HI.X.SX32 R8, R8, R5, 0x1, P5 ;  /* 0x0000000508087211 */ /* 0x000fc600028f0eff */
[----:B------:R-:W-:Y:S01]  /*3990*/  STL [R1+0xa90], R11 ;  /* 0x000a900b01007387 */ /* 0x000fe20000100800 */
[----:B0-----:R-:W-:-:S03]  /*39a0*/  LEA.HI.X.SX32 R3, R9, R5, 0x1, P6 ;  /* 0x0000000509037211 */ /* 0x001fc600030f0eff */
[----:B------:R0:W-:Y:S01]  /*39b0*/  STL [R1+0x4f4], R4 ;  /* 0x0004f40401007387 */ /* 0x0001e20000100800 */
[----:B------:R-:W-:-:S03]  /*39c0*/  LEA.HI.X.SX32 R2, R2, R5, 0x1, P2 ;  /* 0x0000000502027211 */ /* 0x000fc600010f0eff */
[----:B------:R1:W-:Y:S01]  /*39d0*/  STL [R1+0x4fc], R3 ;  /* 0x0004fc0301007387 */ /* 0x0003e20000100800 */
[-C--:B------:R-:W-:Y:S02]  /*39e0*/  LEA.HI.X.SX32 R0, R0, R5.reuse, 0x1, P1 ;  /* 0x0000000500007211 */ /* 0x080fe400008f0eff */
[-C--:B0-----:R-:W-:Y:S01]  /*39f0*/  LEA.HI.X.SX32 R4, R7, R5.reuse, 0x1, P4 ;  /* 0x0000000507047211 */ /* 0x081fe200020f0eff */
[----:B------:R-:W-:Y:S01]  /*3a00*/  STL [R1+0x504], R8 ;  /* 0x0005040801007387 */ /* 0x000fe20000100800 */
[----:B-1----:R-:W-:-:S03]  /*3a10*/  LEA.HI.X.SX32 R3, R6, R5, 0x1, P3 ;  /* 0x0000000506037211 */ /* 0x002fc600018f0eff */
[----:B------:R-:W-:Y:S01]  /*3a20*/  STL [R1+0x50c], R4 ;  /* 0x00050c0401007387 */ /* 0x000fe20000100800 */
[----:B------:R-:W0:Y:S03]  /*3a30*/  LDC R6, c[0x0][0x3a8] ;  /* 0x0000ea00ff067b82 */ /* 0x000e260000000800 */
[----:B------:R-:W-:Y:S04]  /*3a40*/  STL [R1+0x514], R3 ;  /* 0x0005140301007387 */ /* 0x000fe80000100800 */
[----:B------:R1:W-:Y:S04]  /*3a50*/  STL [R1+0x51c], R2 ;  /* 0x00051c0201007387 */ /* 0x0003e80000100800 */
        /* <DEDUP_REMOVED lines=257> */
[----:B-1----:R-:W2:Y:S04]  /*4a70*/  LDL.LU R2, [R1+0x50] ;  /* 0x0000500001027983 */ /* 0x002ea80000300800 */
[----:B------:R-:W3:Y:S04]  /*4a80*/  LDL.LU R3, [R1+0x54] ;  /* 0x0000540001037983 */ /* 0x000ee80000300800 */
[----:B------:R-:W4:Y:S04]  /*4a90*/  LDL.LU R4, [R1+0x58] ;  /* 0x0000580001047983 */ /* 0x000f280000300800 */
[----:B------:R-:W5:Y:S01]  /*4aa0*/  LDL.LU R5, [R1+0x5c] ;  /* 0x00005c0001057983 */ /* 0x000f620000300800 */
[----:B0-----:R-:W-:-:S02]  /*4ab0*/  IMAD R8, R6, 0x1d, RZ ;  /* 0x0000001d06087824 */ /* 0x001fc400078e02ff */
[C---:B------:R-:W-:Y:S02]  /*4ac0*/  IMAD R9, R6.reuse, 0x1c, RZ ;  /* 0x0000001c06097824 */ /* 0x040fe400078e02ff */
[C---:B------:R-:W-:Y:S02]  /*4ad0*/  IMAD R10, R6.reuse, 0x1b, RZ ;  /* 0x0000001b060a7824 */ /* 0x040fe400078e02ff */
[C---:B------:R-:W-:Y:S01]  /*4ae0*/  IMAD R11, R6.reuse, 0x1a, RZ ;  /* 0x0000001a060b7824 */ /* 0x040fe200078e02ff */
[----:B------:R-:W-:Y:S01]  /*4af0*/  STL.64 [R1+0xb30], R8 ;  /* 0x000b300801007387 */ /* 0x000fe20000100a00 */
[C---:B------:R-:W-:Y:S02]  /*4b00*/  IMAD R12, R6.reuse, 0x19, RZ ;  /* 0x00000019060c7824 */ /* 0x040fe400078e02ff */
[C---:B------:R-:W-:Y:S02]  /*4b10*/  IMAD R13, R6.reuse, 0x18, RZ ;  /* 0x00000018060d7824 */ /* 0x040fe400078e02ff */
[----:B------:R-:W-:-:S02]  /*4b20*/  IMAD R14, R6, 0x17, RZ ;  /* 0x00000017060e7824 */ /* 0x000fc400078e02ff */
[----:B------:R-:W-:Y:S01]  /*4b30*/  IMAD R15, R6, 0x16, RZ ;  /* 0x00000016060f7824 */ /* 0x000fe200078e02ff */
[----:B------:R0:W-:Y:S04]  /*4b40*/  STL.64 [R1+0xb28], R10 ;  /* 0x000b280a01007387 */ /* 0x0001e80000100a00 */
[----:B------:R-:W-:Y:S04]  /*4b50*/  STL.64 [R1+0xb20], R12 ;  /* 0x000b200c01007387 */ /* 0x000fe80000100a00 */
[----:B------:R1:W-:Y:S01]  /*4b60*/  STL.64 [R1+0xb18], R14 ;  /* 0x000b180e01007387 */ /* 0x0003e20000100a00 */
[----:B0-----:R-:W0:Y:S01]  /*4b70*/  LDC R11, c[0x0][0x3a8] ;  /* 0x0000ea00ff0b7b82 */ /* 0x001e220000000800 */
[----:B--2---:R-:W-:-:S04]  /*4b80*/  IMAD R2, R2, UR9, RZ ;  /* 0x0000000902027c24 */ /* 0x004fc8000f8e02ff */
[----:B------:R-:W-:-:S04]  /*4b90*/  IMAD.WIDE R8, R2, 0x2, RZ ;  /* 0x0000000202087825 */ /* 0x000fc800078e02ff */
[----:B----4-:R-:W-:Y:S02]  /*4ba0*/  IMAD R4, R4, UR9, RZ ;  /* 0x0000000904047c24 */ /* 0x010fe4000f8e02ff */
[----:B-----5:R-:W-:Y:S01]  /*4bb0*/  IMAD R5, R5, UR9, RZ ;  /* 0x0000000905057c24 */ /* 0x020fe2000f8e02ff */
[----:B------:R2:W-:Y:S01]  /*4bc0*/  STL.64 [R1+0x4a8], R8 ;  /* 0x0004a80801007387 */ /* 0x0005e20000100a00 */
[----:B-1----:R-:W-:-:S04]  /*4bd0*/  IMAD.WIDE R14, R4, 0x2, RZ ;  /* 0x00000002040e7825 */ /* 0x002fc800078e02ff */
[----:B------:R-:W-:Y:S02]  /*4be0*/  IMAD.WIDE R12, R5, 0x2, RZ ;  /* 0x00000002050c7825 */ /* 0x000fe400078e02ff */
[----:B------:R-:W2:Y:S02]  /*4bf0*/  LDL.64 R4, [R1+0x4a8] ;  /* 0x0004a80001047983 */ /* 0x000ea40000100a00 */
[----:B---3--:R-:W-:Y:S02]  /*4c00*/  IMAD R3, R3, UR9, RZ ;  /* 0x0000000903037c24 */ /* 0x008fe4000f8e02ff */
[----:B0-----:R-:W-:Y:S02]  /*4c10*/  IMAD R11, R11, 0x1f, RZ ;  /* 0x0000001f0b0b7824 */ /* 0x001fe400078e02ff */
[----:B------:R-:W-:Y:S01]  /*4c20*/  IMAD.WIDE R2, R3, 0x2, RZ ;  /* 0x0000000203027825 */ /* 0x000fe200078e02ff */
[----:B------:R-:W-:Y:S04]  /*4c30*/  STL.64 [R1+0x498], R14 ;  /* 0x0004980e01007387 */ /* 0x000fe80000100a00 */
[----:B------:R-:W-:Y:S04]  /*4c40*/  STL.64 [R1+0x490], R12 ;  /* 0x0004900c01007387 */ /* 0x000fe80000100a00 */
[----:B------:R-:W-:Y:S01]  /*4c50*/  STL.64 [R1+0x4a0], R2 ;  /* 0x0004a00201007387 */ /* 0x000fe20000100a00 */
[----:B------:R-:W-:-:S02]  /*4c60*/  IMAD R7, R6, 0x1e, RZ ;  /* 0x0000001e06077824 */ /* 0x000fc400078e02ff */
[----:B--2---:R-:W-:-:S05]  /*4c70*/  IMAD.WIDE R8, R11, 0x2, R4 ;  /* 0x000000020b087825 */ /* 0x004fca00078e0204 */
[----:B------:R0:W-:Y:S04]  /*4c80*/  STL.64 [R1+0xa80], R8 ;  /* 0x000a800801007387 */ /* 0x0001e80000100a00 */
[----:B0-----:R-:W2:Y:S01]  /*4c90*/  LDL.LU.64 R8, [R1+0xb30] ;  /* 0x000b300001087983 */ /* 0x001ea20000300a00 */
[----:B------:R-:W-:-:S05]  /*4ca0*/  IMAD.WIDE R10, R11, 0x2, R2 ;  /* 0x000000020b0a7825 */ /* 0x000fca00078e0202 */
[----:B------:R0:W-:Y:S02]  /*4cb0*/  STL.64 [R1+0xa78], R10 ;  /* 0x000a780a01007387 */ /* 0x0001e40000100a00 */
[----:B0-----:R-:W-:-:S05]  /*4cc0*/  IMAD.WIDE R10, R7, 0x2, R14 ;  /* 0x00000002070a7825 */ /* 0x001fca00078e020e */
[----:B------:R0:W-:Y:S02]  /*4cd0*/  STL.64 [R1+0xa70], R10 ;  /* 0x000a700a01007387 */ /* 0x0001e40000100a00 */
[----:B0-----:R-:W-:-:S05]  /*4ce0*/  IMAD.WIDE R10, R7, 0x2, R12 ;  /* 0x00000002070a7825 */ /* 0x001fca00078e020c */
[----:B------:R0:W-:Y:S02]  /*4cf0*/  STL.64 [R1+0xa68], R10 ;  /* 0x000a680a01007387 */ /* 0x0001e40000100a00 */
[----:B0-----:R-:W-:-:S05]  /*4d00*/  IMAD.WIDE R10, R7, 0x2, R4 ;  /* 0x00000002070a7825 */ /* 0x001fca00078e0204 */
[----:B------:R0:W-:Y:S02]  /*4d10*/  STL.64 [R1+0xa60], R10 ;  /* 0x000a600a01007387 */ /* 0x0001e40000100a00 */
[----:B0-----:R-:W-:Y:S02]  /*4d20*/  IMAD.WIDE R10, R7, 0x2, R2 ;  /* 0x00000002070a7825 */ /* 0x001fe400078e0202 */
[----:B------:R-:W0:Y:S03]  /*4d30*/  LDC R7, c[0x0][0x3a8] ;  /* 0x0000ea00ff077b82 */ /* 0x000e260000000800 */
[----:B------:R2:W-:Y:S02]  /*4d40*/  STL.64 [R1+0xa58], R10 ;  /* 0x000a580a01007387 */ /* 0x0005e40000100a00 */
[----:B--2---:R-:W-:-:S05]  /*4d50*/  IMAD.WIDE R10, R8, 0x2, R14 ;  /* 0x00000002080a7825 */ /* 0x004fca00078e020e */
[----:B------:R1:W-:Y:S02]  /*4d60*/  STL.64 [R1+0xa50], R10 ;  /* 0x000a500a01007387 */ /* 0x0003e40000100a00 */
[----:B-1----:R-:W-:-:S05]  /*4d70*/  IMAD.WIDE R10, R8, 0x2, R12 ;  /* 0x00000002080a7825 */ /* 0x002fca00078e020c */
[----:B------:R1:W-:Y:S02]  /*4d80*/  STL.64 [R1+0xa48], R10 ;  /* 0x000a480a01007387 */ /* 0x0003e40000100a00 */
[----:B-1----:R-:W-:-:S05]  /*4d90*/  IMAD.WIDE R10, R8, 0x2, R4 ;  /* 0x00000002080a7825 */ /* 0x002fca00078e0204 */
[----:B------:R1:W-:Y:S01]  /*4da0*/  STL.64 [R1+0xa40], R10 ;  /* 0x000a400a01007387 */ /* 0x0003e20000100a00 */
[----:B------:R-:W-:-:S04]  /*4db0*/  IMAD.WIDE R12, R9, 0x2, R12 ;  /* 0x00000002090c7825 */ /* 0x000fc800078e020c */
[----:B-1----:R-:W-:-:S05]  /*4dc0*/  IMAD.WIDE R10, R8, 0x2, R2 ;  /* 0x00000002080a7825 */ /* 0x002fca00078e0202 */
[----:B------:R1:W-:Y:S02]  /*4dd0*/  STL.64 [R1+0xa38], R10 ;  /* 0x000a380a01007387 */ /* 0x0003e40000100a00 */
[----:B-1----:R-:W-:-:S05]  /*4de0*/  IMAD.WIDE R10, R9, 0x2, R14 ;  /* 0x00000002090a7825 */ /* 0x002fca00078e020e */
[----:B------:R1:W-:Y:S04]  /*4df0*/  STL.64 [R1+0xa30], R10 ;  /* 0x000a300a01007387 */ /* 0x0003e80000100a00 */
[----:B-1----:R-:W2:Y:S04]  /*4e00*/  LDL.LU.64 R10, [R1+0xb28] ;  /* 0x000b2800010a7983 */ /* 0x002ea80000300a00 */
[----:B------:R1:W-:Y:S02]  /*4e10*/  STL.64 [R1+0xa28], R12 ;  /* 0x000a280c01007387 */ /* 0x0003e40000100a00 */
[----:B-1----:R-:W-:-:S05]  /*4e20*/  IMAD.WIDE R12, R9, 0x2, R4 ;  /* 0x00000002090c7825 */ /* 0x002fca00078e0204 */
[----:B------:R1:W-:Y:S02]  /*4e30*/  STL.64 [R1+0xa20], R12 ;  /* 0x000a200c01007387 */ /* 0x0003e40000100a00 */
[----:B-1----:R-:W-:Y:S02]  /*4e40*/  IMAD.WIDE R12, R9, 0x2, R2 ;  /* 0x00000002090c7825 */ /* 0x002fe400078e0202 */
[----:B------:R-:W3:Y:S04]  /*4e50*/  LDL.64 R8, [R1+0x490] ;  /* 0x0004900001087983 */ /* 0x000ee80000100a00 */
[----:B------:R2:W-:Y:S02]  /*4e60*/  STL.64 [R1+0xa18], R12 ;  /* 0x000a180c01007387 */ /* 0x0005e40000100a00 */
[----:B--2---:R-:W-:-:S05]  /*4e70*/  IMAD.WIDE R12, R10, 0x2, R14 ;  /* 0x000000020a0c7825 */ /* 0x004fca00078e020e */
[----:B------:R3:W-:Y:S01]  /*4e80*/  STL.64 [R1+0xa10], R12 ;  /* 0x000a100c01007387 */ /* 0x0007e20000100a00 */
[----:B------:R-:W-:-:S04]  /*4e90*/  IMAD.WIDE R14, R11, 0x2, R14 ;  /* 0x000000020b0e7825 */ /* 0x000fc800078e020e */
[----:B---3--:R-:W-:-:S05]  /*4ea0*/  IMAD.WIDE R12, R10, 0x2, R8 ;  /* 0x000000020a0c7825 */ /* 0x008fca00078e0208 */
[----:B------:R1:W-:Y:S02]  /*4eb0*/  STL.64 [R1+0xa08], R12 ;  /* 0x000a080c01007387 */ /* 0x0003e40000100a00 */
        /* <DEDUP_REMOVED lines=8> */
[----:B-1----:R-:W-:-:S05]  /*4f40*/  IMAD.WIDE R14, R11, 0x2, R4 ;  /* 0x000000020b0e7825 */ /* 0x002fca00078e0204 */
[----:B------:R1:W-:Y:S02]  /*4f50*/  STL.64 [R1+0x9e0], R14 ;  /* 0x0009e00e01007387 */ /* 0x0003e40000100a00 */
[----:B-1----:R-:W-:Y:S02]  /*4f60*/  IMAD.WIDE R14, R11, 0x2, R2 ;  /* 0x000000020b0e7825 */ /* 0x002fe400078e0202 */
[----:B------:R-:W2:Y:S04]  /*4f70*/  LDL.64 R10, [R1+0x498] ;  /* 0x00049800010a7983 */ /* 0x000ea80000100a00 */
[----:B------:R2:W-:Y:S02]  /*4f80*/  STL.64 [R1+0x9d8], R14 ;  /* 0x0009d80e01007387 */ /* 0x0005e40000100a00 */
[----:B--2---:R-:W-:-:S05]  /*4f90*/  IMAD.WIDE R14, R12, 0x2, R10 ;  /* 0x000000020c0e7825 */ /* 0x004fca00078e020a */
[----:B------:R1:W-:Y:S02]  /*4fa0*/  STL.64 [R1+0x9d0], R14 ;  /* 0x0009d00e01007387 */ /* 0x0003e40000100a00 */
[----:B-1----:R-:W-:-:S05]  /*4fb0*/  IMAD.WIDE R14, R12, 0x2, R8 ;  /* 0x000000020c0e7825 */ /* 0x002fca00078e0208 */
        /* <DEDUP_REMOVED lines=10> */
[----:B------:R1:W-:Y:S04]  /*5060*/  STL.64 [R1+0x9a0], R14 ;  /* 0x0009a00e01007387 */ /* 0x0003e80000100a00 */
[----:B-1----:R-:W2:Y:S01]  /*5070*/  LDL.LU.64 R14, [R1+0xb18] ;  /* 0x000b1800010e7983 */ /* 0x002ea20000300a00 */
[----:B------:R-:W-:-:S05]  /*5080*/  IMAD.WIDE R12, R13, 0x2, R2 ;  /* 0x000000020d0c7825 */ /* 0x000fca00078e0202 */
[----:B------:R2:W-:Y:S01]  /*5090*/  STL.64 [R1+0x998], R12 ;  /* 0x0009980c01007387 */ /* 0x0005e20000100a00 */
[C---:B------:R-:W-:Y:S02]  /*50a0*/  IMAD R16, R6.reuse, 0x15, RZ ;  /* 0x0000001506107824 */ /* 0x040fe400078e02ff */
[C---:B------:R-:W-:Y:S02]  /*50b0*/  IMAD R17, R6.reuse, 0x14, RZ ;  /* 0x0000001406117824 */ /* 0x040fe400078e02ff */
[C---:B------:R-:W-:Y:S02]  /*50c0*/  IMAD R18, R6.reuse, 0x13, RZ ;  /* 0x0000001306127824 */ /* 0x040fe400078e02ff */
[C---:B------:R-:W-:Y:S02]  /*50d0*/  IMAD R19, R6.reuse, 0x12, RZ ;  /* 0x0000001206137824 */ /* 0x040fe400078e02ff */
[C---:B------:R-:W-:Y:S02]  /*50e0*/  IMAD R20, R6.reuse, 0x11, RZ ;  /* 0x0000001106147824 */ /* 0x040fe400078e02ff */
[----:B------:R-:W-:-:S02]  /*50f0*/  IMAD.SHL.U32 R21, R6, 0x10, RZ ;  /* 0x0000001006157824 */ /* 0x000fc400078e00ff */
[C---:B------:R-:W-:Y:S02]  /*5100*/  IMAD R22, R6.reuse, 0xf, RZ ;  /* 0x0000000f06167824 */ /* 0x040fe400078e02ff */
[C---:B------:R-:W-:Y:S02]  /*5110*/  IMAD R23, R6.reuse, 0xe, RZ ;  /* 0x0000000e06177824 */ /* 0x040fe400078e02ff */
[C---:B------:R-:W-:Y:S02]  /*5120*/  IMAD R24, R6.reuse, 0xd, RZ ;  /* 0x0000000d06187824 */ /* 0x040fe400078e02ff */
[C---:B------:R-:W-:Y:S02]  /*5130*/  IMAD R25, R6.reuse, 0xc, RZ ;  /* 0x0000000c06197824 */ /* 0x040fe400078e02ff */
[C---:B------:R-:W-:Y:S02]  /*5140*/  IMAD R26, R6.reuse, 0xb, RZ ;  /* 0x0000000b061a7824 */ /* 0x040fe400078e02ff */
[----:B------:R-:W-:-:S02]  /*5150*/  IMAD R27, R6, 0xa, RZ ;  /* 0x0000000a061b7824 */ /* 0x000fc400078e02ff */
[C---:B------:R-:W-:Y:S02]  /*5160*/  IMAD R28, R6.reuse, 0x9, RZ ;  /* 0x00000009061c7824 */ /* 0x040fe400078e02ff */
[C---:B------:R-:W-:Y:S02]  /*5170*/  IMAD.SHL.U32 R29, R6.reuse, 0x8, RZ ;  /* 0x00000008061d7824 */ /* 0x040fe400078e00ff */
[----:B0-----:R-:W-:Y:S02]  /*5180*/  IMAD R7, R7, 0x7, RZ ;  /* 0x0000000707077824 */ /* 0x001fe400078e02ff */
[----:B------:R-:W-:Y:S02]  /*5190*/  IMAD.SHL.U32 R6, R6, 0x2, RZ ;  /* 0x0000000206067824 */ /* 0x000fe400078e00ff */
[----:B--2---:R-:W-:-:S05]  /*51a0*/  IMAD.WIDE R12, R14, 0x2, R10 ;  /* 0x000000020e0c7825 */ /* 0x004fca00078e020a */
[----:B------:R0:W-:Y:S02]  /*51b0*/  STL.64 [R1+0x990], R12 ;  /* 0x0009900c01007387 */ /* 0x0001e40000100a00 */
[----:B0-----:R-:W-:-:S05]  /*51c0*/  IMAD.WIDE R12, R14, 0x2, R8 ;  /* 0x000000020e0c7825 */ /* 0x001fca00078e0208 */
        /* <DEDUP_REMOVED lines=11> */
[----:B0-----:R-:W-:-:S04]  /*5280*/  IMAD.WIDE R12, R15, 0x2, R2 ;  /* 0x000000020f0c7825 */ /* 0x001fc800078e0202 */
[C---:B------:R-:W-:Y:S01]  /*5290*/  IMAD.WIDE R14, R16.reuse, 0x2, R10 ;  /* 0x00000002100e7825 */ /* 0x040fe200078e020a */
[----:B------:R0:W-:Y:S04]  /*52a0*/  STL.64 [R1+0x958], R12 ;  /* 0x0009580c01007387 */ /* 0x0001e80000100a00 */
[----:B------:R1:W-:Y:S01]  /*52b0*/  STL.64 [R1+0x950], R14 ;  /* 0x0009500e01007387 */ /* 0x0003e20000100a00 */
[----:B0-----:R-:W-:-:S04]  /*52c0*/  IMAD.WIDE R12, R16, 0x2, R8 ;  /* 0x00000002100c7825 */ /* 0x001fc800078e0208 */
[C---:B-1----:R-:W-:Y:S01]  /*52d0*/  IMAD.WIDE R14, R16.reuse, 0x2, R4 ;  /* 0x00000002100e7825 */ /* 0x042fe200078e0204 */
        /* <DEDUP_REMOVED lines=11> */
[C---:B------:R-:W-:Y:S01]  /*5390*/  IMAD.WIDE R16, R18.reuse, 0x2, R10 ;  /* 0x0000000212107825 */ /* 0x040fe200078e020a */
[----:B------:R0:W-:Y:S03]  /*53a0*/  STL.64 [R1+0x918], R12 ;  /* 0x0009180c01007387 */ /* 0x0001e60000100a00 */
[C---:B-1----:R-:W-:Y:S01]  /*53b0*/  IMAD.WIDE R14, R18.reuse, 0x2, R8 ;  /* 0x00000002120e7825 */ /* 0x042fe200078e0208 */
[----:B------:R1:W-:Y:S04]  /*53c0*/  STL.64 [R1+0x910], R16 ;  /* 0x0009101001007387 */ /* 0x0003e80000100a00 */
[----:B------:R2:W-:Y:S01]  /*53d0*/  STL.64 [R1+0x908], R14 ;  /* 0x0009080e01007387 */ /* 0x0005e20000100a00 */
[----:B0-----:R-:W-:-:S04]  /*53e0*/  IMAD.WIDE R12, R18, 0x2, R4 ;  /* 0x00000002120c7825 */ /* 0x001fc800078e0204 */
[----:B-1----:R-:W-:Y:S01]  /*53f0*/  IMAD.WIDE R16, R18, 0x2, R2 ;  /* 0x0000000212107825 */ /* 0x002fe200078e0202 */
[----:B------:R0:W-:Y:S03]  /*5400*/  STL.64 [R1+0x900], R12 ;  /* 0x0009000c01007387 */ /* 0x0001e60000100a00 */
[C---:B--2---:R-:W-:Y:S01]  /*5410*/  IMAD.WIDE R14, R19.reuse, 0x2, R10 ;  /* 0x00000002130e7825 */ /* 0x044fe200078e020a */
[----:B------:R1:W-:Y:S04]  /*5420*/  STL.64 [R1+0x8f8], R16 ;  /* 0x0008f81001007387 */ /* 0x0003e80000100a00 */
[----:B------:R2:W-:Y:S01]  /*5430*/  STL.64 [R1+0x8f0], R14 ;  /* 0x0008f00e01007387 */ /* 0x0005e20000100a00 */
[----:B0-----:R-:W-:-:S04]  /*5440*/  IMAD.WIDE R12, R19, 0x2, R8 ;  /* 0x00000002130c7825 */ /* 0x001fc800078e0208 */
[C---:B-1----:R-:W-:Y:S01]  /*5450*/  IMAD.WIDE R16, R19.reuse, 0x2, R4 ;  /* 0x0000000213107825 */ /* 0x042fe200078e0204 */
[----:B------:R0:W-:Y:S03]  /*5460*/  STL.64 [R1+0x8e8], R12 ;  /* 0x0008e80c01007387 */ /* 0x0001e60000100a00 */
[----:B--2---:R-:W-:Y:S01]  /*5470*/  IMAD.WIDE R14, R19, 0x2, R2 ;  /* 0x00000002130e7825 */ /* 0x004fe200078e0202 */
[----:B------:R1:W-:Y:S04]  /*5480*/  STL.64 [R1+0x8e0], R16 ;  /* 0x0008e01001007387 */ /* 0x0003e80000100a00 */
[----:B------:R2:W-:Y:S01]  /*5490*/  STL.64 [R1+0x8d8], R14 ;  /* 0x0008d80e01007387 */ /* 0x0005e20000100a00 */
[----:B0-----:R-:W-:-:S04]  /*54a0*/  IMAD.WIDE R12, R20, 0x2, R10 ;  /* 0x00000002140c7825 */ /* 0x001fc800078e020a */
[C---:B-1----:R-:W-:Y:S01]  /*54b0*/  IMAD.WIDE R16, R20.reuse, 0x2, R8 ;  /* 0x0000000214107825 */ /* 0x042fe200078e0208 */
[----:B------:R0:W-:Y:S03]  /*54c0*/  STL.64 [R1+0x8d0], R12 ;  /* 0x0008d00c01007387 */ /* 0x0001e60000100a00 */
[C---:B--2---:R-:W-:Y:S01]  /*54d0*/  IMAD.WIDE R14, R20.reuse, 0x2, R4 ;  /* 0x00000002140e7825 */ /* 0x044fe200078e0204 */
        /* <DEDUP_REMOVED lines=66> */
[----:B------:R-:W-:Y:S04]  /*5900*/  STL.64 [R1+0x7c0], R16 ;  /* 0x0007c01001007387 */ /* 0x000fe80000100a00 */
[----:B------:R1:W-:Y:S01]  /*5910*/  STL.64 [R1+0x7b8], R14 ;  /* 0x0007b80e01007387 */ /* 0x0003e20000100a00 */
[----:B0-----:R-:W-:-:S05]  /*5920*/  IMAD.WIDE R12, R29, 0x2, R10 ;  /* 0x000000021d0c7825 */ /* 0x001fca00078e020a */
[----:B------:R0:W-:Y:S01]  /*5930*/  STL.64 [R1+0x7b0], R12 ;  /* 0x0007b00c01007387 */ /* 0x0001e20000100a00 */
[----:B-1----:R-:W-:-:S05]  /*5940*/  IMAD.WIDE R14, R29, 0x2, R8 ;  /* 0x000000021d0e7825 */ /* 0x002fca00078e0208 */
[----:B------:R1:W-:Y:S01]  /*5950*/  STL.64 [R1+0x7a8], R14 ;  /* 0x0007a80e01007387 */ /* 0x0003e20000100a00 */
[----:B0-----:R-:W-:-:S05]  /*5960*/  IMAD.WIDE R12, R29, 0x2, R4 ;  /* 0x000000021d0c7825 */ /* 0x001fca00078e0204 */
[----:B------:R0:W-:Y:S01]  /*5970*/  STL.64 [R1+0x7a0], R12 ;  /* 0x0007a00c01007387 */ /* 0x0001e20000100a00 */
[----:B------:R-:W-:-:S04]  /*5980*/  IMAD.WIDE R16, R29, 0x2, R2 ;  /* 0x000000021d107825 */ /* 0x000fc800078e0202 */
[C---:B-1----:R-:W-:Y:S01]  /*5990*/  IMAD.WIDE R14, R7.reuse, 0x2, R10 ;  /* 0x00000002070e7825 */ /* 0x042fe200078e020a */
[----:B0-----:R-:W0:Y:S01]  /*59a0*/  LDC R12, c[0x0][0x3a8] ;  /* 0x0000ea00ff0c7b82 */ /* 0x001e220000000800 */
[----:B------:R1:W-:Y:S02]  /*59b0*/  STL.64 [R1+0x798], R16 ;  /* 0x0007981001007387 */ /* 0x0003e40000100a00 */
[C---:B------:R-:W-:Y:S02]  /*59c0*/  IMAD.WIDE R18, R7.reuse, 0x2, R4 ;  /* 0x0000000207127825 */ /* 0x040fe400078e0204 */
[----:B------:R2:W-:Y:S02]  /*59d0*/  STL.64 [R1+0x790], R14 ;  /* 0x0007900e01007387 */ /* 0x0005e40000100a00 */
[----:B-1----:R-:W-:-:S04]  /*59e0*/  IMAD.WIDE R16, R7, 0x2, R2 ;  /* 0x0000000207107825 */ /* 0x002fc800078e0202 */
[----:B--2---:R-:W-:Y:S02]  /*59f0*/  IMAD.WIDE R14, R7, 0x2, R8 ;  /* 0x00000002070e7825 */ /* 0x004fe400078e0208 */
[----:B------:R-:W1:Y:S02]  /*5a00*/  LDC R7, c[0x0][0x3a8] ;  /* 0x0000ea00ff077b82 */ /* 0x000e640000000800 */
[----:B0-----:R-:W-:Y:S01]  /*5a10*/  IMAD R12, R12, 0x6, RZ ;  /* 0x000000060c0c7824 */ /* 0x001fe200078e02ff */
[----:B------:R0:W-:Y:S04]  /*5a20*/  STL.64 [R1+0x788], R14 ;  /* 0x0007880e01007387 */ /* 0x0001e80000100a00 */
[----:B------:R2:W-:Y:S04]  /*5a30*/  STL.64 [R1+0x780], R18 ;  /* 0x0007801201007387 */ /* 0x0005e80000100a00 */
[----:B------:R3:W-:Y:S01]  /*5a40*/  STL.64 [R1+0x778], R16 ;  /* 0x0007781001007387 */ /* 0x0007e20000100a00 */
[----:B0-----:R-:W-:-:S05]  /*5a50*/  IMAD.WIDE R14, R12, 0x2, R10 ;  /* 0x000000020c0e7825 */ /* 0x001fca00078e020a */
[----:B------:R0:W-:Y:S01]  /*5a60*/  STL.64 [R1+0x770], R14 ;  /* 0x0007700e01007387 */ /* 0x0001e20000100a00 */
[----:B-1----:R-:W-:Y:S02]  /*5a70*/  IMAD R7, R7, 0x5, RZ ;  /* 0x0000000507077824 */ /* 0x002fe400078e02ff */
[----:B--2---:R-:W-:-:S04]  /*5a80*/  IMAD.WIDE R18, R12, 0x2, R4 ;  /* 0x000000020c127825 */ /* 0x004fc800078e0204 */
[----:B---3--:R-:W-:-:S04]  /*5a90*/  IMAD.WIDE R16, R12, 0x2, R2 ;  /* 0x000000020c107825 */ /* 0x008fc800078e0202 */
[----:B0-----:R-:W-:Y:S02]  /*5aa0*/  IMAD.WIDE R14, R12, 0x2, R8 ;  /* 0x000000020c0e7825 */ /* 0x001fe400078e0208 */
[----:B------:R-:W0:Y:S03]  /*5ab0*/  LDC R12, c[0x0][0x3a8] ;  /* 0x0000ea00ff0c7b82 */ /* 0x000e260000000800 */
[----:B------:R1:W-:Y:S04]  /*5ac0*/  STL.64 [R1+0x768], R14 ;  /* 0x0007680e01007387 */ /* 0x0003e80000100a00 */
[----:B------:R2:W-:Y:S04]  /*5ad0*/  STL.64 [R1+0x760], R18 ;  /* 0x0007601201007387 */ /* 0x0005e80000100a00 */
[----:B------:R3:W-:Y:S01]  /*5ae0*/  STL.64 [R1+0x758], R16 ;  /* 0x0007581001007387 */ /* 0x0007e20000100a00 */
[----:B-1----:R-:W-:-:S04]  /*5af0*/  IMAD.WIDE R14, R7, 0x2, R10 ;  /* 0x00000002070e7825 */ /* 0x002fc800078e020a */
[C---:B--2---:R-:W-:Y:S01]  /*5b00*/  IMAD.WIDE R18, R7.reuse, 0x2, R4 ;  /* 0x0000000207127825 */ /* 0x044fe200078e0204 */
[----:B------:R1:W-:Y:S03]  /*5b10*/  STL.64 [R1+0x750], R14 ;  /* 0x0007500e01007387 */ /* 0x0003e60000100a00 */
[----:B---3--:R-:W-:-:S04]  /*5b20*/  IMAD.WIDE R16, R7, 0x2, R2 ;  /* 0x0000000207107825 */ /* 0x008fc800078e0202 */
[----:B-1----:R-:W-:Y:S02]  /*5b30*/  IMAD.WIDE R14, R7, 0x2, R8 ;  /* 0x00000002070e7825 */ /* 0x002fe400078e0208 */
[----:B------:R-:W1:Y:S02]  /*5b40*/  LDC R7, c[0x0][0x3a8] ;  /* 0x0000ea00ff077b82 */ /* 0x000e640000000800 */
[----:B0-----:R-:W-:Y:S01]  /*5b50*/  IMAD.SHL.U32 R12, R12, 0x4, RZ ;  /* 0x000000040c0c7824 */ /* 0x001fe200078e00ff */
[----:B------:R0:W-:Y:S04]  /*5b60*/  STL.64 [R1+0x748], R14 ;  /* 0x0007480e01007387 */ /* 0x0001e80000100a00 */
[----:B------:R2:W-:Y:S04]  /*5b70*/  STL.64 [R1+0x740], R18 ;  /* 0x0007401201007387 */ /* 0x0005e80000100a00 */
[----:B------:R3:W-:Y:S01]  /*5b80*/  STL.64 [R1+0x738], R16 ;  /* 0x0007381001007387 */ /* 0x0007e20000100a00 */
[----:B0-----:R-:W-:-:S04]  /*5b90*/  IMAD.WIDE R14, R12, 0x2, R10 ;  /* 0x000000020c0e7825 */ /* 0x001fc800078e020a */
[C---:B--2---:R-:W-:Y:S01]  /*5ba0*/  IMAD.WIDE R18, R12.reuse, 0x2, R8 ;  /* 0x000000020c127825 */ /* 0x044fe200078e0208 */
[----:B------:R0:W-:Y:S03]  /*5bb0*/  STL.64 [R1+0x730], R14 ;  /* 0x0007300e01007387 */ /* 0x0001e60000100a00 */
[----:B-1----:R-:W-:Y:S02]  /*5bc0*/  IMAD R7, R7, 0x3, RZ ;  /* 0x0000000307077824 */ /* 0x002fe400078e02ff */
[C---:B---3--:R-:W-:Y:S01]  /*5bd0*/  IMAD.WIDE R16, R12.reuse, 0x2, R4 ;  /* 0x000000020c107825 */ /* 0x048fe200078e0204 */
[----:B------:R-:W-:Y:S03]  /*5be0*/  STL.64 [R1+0x728], R18 ;  /* 0x0007281201007387 */ /* 0x000fe60000100a00 */
[----:B0-----:R-:W-:Y:S01]  /*5bf0*/  IMAD.WIDE R14, R12, 0x2, R2 ;  /* 0x000000020c0e7825 */ /* 0x001fe200078e0202 */
[----:B------:R0:W-:Y:S03]  /*5c00*/  STL.64 [R1+0x720], R16 ;  /* 0x0007201001007387 */ /* 0x0001e60000100a00 */
[--C-:B------:R-:W-:Y:S01]  /*5c10*/  IMAD.WIDE R12, R7, 0x2, R10.reuse ;  /* 0x00000002070c7825 */ /* 0x100fe200078e020a */
[----:B------:R1:W-:Y:S04]  /*5c20*/  STL.64 [R1+0x718], R14 ;  /* 0x0007180e01007387 */ /* 0x0003e80000100a00 */
[----:B------:R2:W-:Y:S01]  /*5c30*/  STL.64 [R1+0x710], R12 ;  /* 0x0007100c01007387 */ /* 0x0005e20000100a00 */
[----:B------:R-:W-:-:S04]  /*5c40*/  IMAD.WIDE R10, R6, 0x2, R10 ;  /* 0x00000002060a7825 */ /* 0x000fc800078e020a */
[----:B0-----:R-:W-:-:S04]  /*5c50*/  IMAD.WIDE R16, R7, 0x2, R8 ;  /* 0x0000000207107825 */ /* 0x001fc800078e0208 */
[C---:B-1----:R-:W-:Y:S01]  /*5c60*/  IMAD.WIDE R14, R7.reuse, 0x2, R4 ;  /* 0x00000002070e7825 */ /* 0x042fe200078e0204 */
[----:B------:R0:W-:Y:S03]  /*5c70*/  STL.64 [R1+0x708], R16 ;  /* 0x0007081001007387 */ /* 0x0001e60000100a00 */
[----:B--2---:R-:W-:Y:S01]  /*5c80*/  IMAD.WIDE R12, R7, 0x2, R2 ;  /* 0x00000002070c7825 */ /* 0x004fe200078e0202 */
[----:B------:R0:W-:Y:S03]  /*5c90*/  STL.64 [R1+0x700], R14 ;  /* 0x0007000e01007387 */ /* 0x0001e60000100a00 */
[C---:B------:R-:W-:Y:S01]  /*5ca0*/  IMAD.WIDE R8, R6.reuse, 0x2, R8 ;  /* 0x0000000206087825 */ /* 0x040fe200078e0208 */
[----:B------:R0:W-:Y:S03]  /*5cb0*/  STL.64 [R1+0x6f8], R12 ;  /* 0x0006f80c01007387 */ /* 0x0001e60000100a00 */
[C---:B------:R-:W-:Y:S01]  /*5cc0*/  IMAD.WIDE R2, R6.reuse, 0x2, R2 ;  /* 0x0000000206027825 */ /* 0x040fe200078e0202 */
[----:B------:R0:W-:Y:S03]  /*5cd0*/  STL.64 [R1+0x6f0], R10 ;  /* 0x0006f00a01007387 */ /* 0x0001e60000100a00 */
[----:B------:R-:W-:Y:S01]  /*5ce0*/  IMAD.WIDE R4, R6, 0x2, R4 ;  /* 0x0000000206047825 */ /* 0x000fe200078e0204 */
[----:B------:R0:W-:Y:S04]  /*5cf0*/  STL.64 [R1+0x6e8], R8 ;  /* 0x0006e80801007387 */ /* 0x0001e80000100a00 */
[----:B------:R0:W-:Y:S04]  /*5d00*/  STL.64 [R1+0x6d8], R2 ;  /* 0x0006d80201007387 */ /* 0x0001e80000100a00 */
[----:B------:R0:W-:Y:S01]  /*5d10*/  STL.64 [R1+0x6e0], R4 ;  /* 0x0006e00401007387 */ /* 0x0001e20000100a00 */
[----:B------:R-:W-:Y:S01]  /*5d20*/  ULEA.HI UR7, UR7, UR6, URZ, 0x5 ;  /* 0x0000000607077291 */ /* 0x000fe2000f8f28ff */
[----:B------:R-:W-:-:S03]  /*5d30*/  IMAD.U32 R0, RZ, RZ, UR10 ;  /* 0x0000000aff007e24 */ /* 0x000fc6000f8e00ff */
[----:B------:R-:W-:-:S12]  /*5d40*/  USHF.R.S32.HI UR7, URZ, 0x5, UR7 ;  /* 0x00000005ff077899 */ /* 0x000fd80008011407 */
.L_x_1:
[----:B------:R-:W-:Y:S04]  /*5d50*/  STL.64 [R1+0x1560], R20 ;  /* 0x0015601401007387 */ /* 0x000fe80000100a00 */
[----:B------:R-:W-:Y:S04]  /*5d60*/  STL.64 [R1+0x1578], R20 ;  /* 0x0015781401007387 */ /* 0x000fe80000100a00 */
[----:B-1----:R1:W-:Y:S04]  /*5d70*/  STL.64 [R1+0x1590], R20 ;  /* 0x0015901401007387 */ /* 0x0023e80000100a00 */
[----:B-1----:R-:W2:Y:S04]  /*5d80*/  LDL.64 R20, [R1+0x498] ;  /* 0x0004980001147983 */ /* 0x002ea80000100a00 */
[----:B------:R-:W-:Y:S04]  /*5d90*/  STL.64 [R1+0x1558], R18 ;  /* 0x0015581201007387 */ /* 0x000fe80000100a00 */
[----:B------:R-:W-:Y:S04]  /*5da0*/  STL.64 [R1+0x1508], R16 ;  /* 0x0015081001007387 */ /* 0x000fe80000100a00 */
[----:B------:R-:W-:Y:S04]  /*5db0*/  STL.64 [R1+0x1528], R16 ;  /* 0x0015281001007387 */ /* 0x000fe80000100a00 */
[----:B------:R-:W-:Y:S04]  /*5dc0*/  STL.64 [R1+0x1568], R16 ;  /* 0x0015681001007387 */ /* 0x000fe80000100a00 */
[----:B------:R-:W-:Y:S04]  /*5dd0*/  STL.64 [R1+0x1580], R16 ;  /* 0x0015801001007387 */ /* 0x000fe80000100a00 */
[----:B------:R-:W-:Y:S04]  /*5de0*/  STL.64 [R1+0x1500], R10 ;  /* 0x0015000a01007387 */ /* 0x000fe80000100a00 */
[----:B------:R-:W-:Y:S04]  /*5df0*/  STL.64 [R1+0x1538], R10 ;  /* 0x0015380a01007387 */ /* 0x000fe80000100a00 */
[----:B------:R1:W-:Y:S04]  /*5e00*/  STL.64 [R1+0x1588], R10 ;  /* 0x0015880a01007387 */ /* 0x0003e80000100a00 */
[----:B01----:R-:W3:Y:S04]  /*5e10*/  LDL.64 R10, [R1+0x4a0] ;  /* 0x0004a000010a7983 */ /* 0x003ee80000100a00 */
[----:B------:R-:W-:Y:S04]  /*5e20*/  STL.64 [R1+0x14f8], R28 ;  /* 0x0014f81c01007387 */ /* 0x000fe80000100a00 */
[----:B------:R-:W-:Y:S04]  /*5e30*/  STL [R1+0x1518], R28 ;  /* 0x0015181c01007387 */ /* 0x000fe80000100800 */
[----:B------:R-:W-:Y:S04]  /*5e40*/  STL.64 [R1+0x1530], R28 ;  /* 0x0015301c01007387 */ /* 0x000fe80000100a00 */
[----:B------:R0:W-:Y:S04]  /*5e50*/  STL.64 [R1+0x1548], R28 ;  /* 0x0015481c01007387 */ /* 0x0001e80000100a00 */
[----:B0-----:R-:W4:Y:S04]  /*5e60*/  LDL.64 R28, [R1+0x4a8] ;  /* 0x0004a800011c7983 */ /* 0x001f280000100a00 */
[----:B------:R-:W-:Y:S04]  /*5e70*/  STL [R1+0x14a0], R14 ;  /* 0x0014a00e01007387 */ /* 0x000fe80000100800 */
[----:B------:R-:W-:Y:S04]  /*5e80*/  STL.64 [R1+0x14b8], R14 ;  /* 0x0014b80e01007387 */ /* 0x000fe80000100a00 */
[----:B------:R-:W-:Y:S04]  /*5e90*/  STL.64 [R1+0x14e8], R14 ;  /* 0x0014e80e01007387 */ /* 0x000fe80000100a00 */
[----:B------:R-:W-:Y:S04]  /*5ea0*/  STL.64 [R1+0x1520], R14 ;  /* 0x0015200e01007387 */ /* 0x000fe80000100a00 */
[----:B------:R-:W-:Y:S04]  /*5eb0*/  STL.64 [R1+0x1550], R14 ;  /* 0x0015500e01007387 */ /* 0x000fe80000100a00 */
[----:B------:R0:W-:Y:S04]  /*5ec0*/  STL.64 [R1+0x1570], R14 ;  /* 0x0015700e01007387 */ /* 0x0001e80000100a00 */
[----:B0-----:R-:W5:Y:S04]  /*5ed0*/  LDL.64 R14, [R1+0x6e8] ;  /* 0x0006e800010e7983 */ /* 0x001f680000100a00 */
[----:B------:R-:W-:Y:S04]  /*5ee0*/  STL [R1+0x149c], R12 ;  /* 0x00149c0c01007387 */ /* 0x000fe80000100800 */
[----:B------:R-:W-:Y:S04]  /*5ef0*/  STL.64 [R1+0x14b0], R12 ;  /* 0x0014b00c01007387 */ /* 0x000fe80000100a00 */
[----:B------:R-:W-:Y:S04]  /*5f00*/  STL.64 [R1+0x14d0], R12 ;  /* 0x0014d00c01007387 */ /* 0x000fe80000100a00 */
[----:B------:R-:W-:Y:S04]  /*5f10*/  STL.64 [R1+0x14f0], R12 ;  /* 0x0014f00c01007387 */ /* 0x000fe80000100a00 */
[----:B------:R-:W-:Y:S04]  /*5f20*/  STL.64 [R1+0x1510], R12 ;  /* 0x0015100c01007387 */ /* 0x000fe80000100a00 */
[----:B------:R-:W-:Y:S04]  /*5f30*/  STL [R1+0x1450], R8 ;  /* 0x0014500801007387 */ /* 0x000fe80000100800 */
[----:B------:R-:W-:Y:S04]  /*5f40*/  STL.64 [R1+0x14a8], R8 ;  /* 0x0014a80801007387 */ /* 0x000fe80000100a00 */
[----:B------:R-:W-:Y:S04]  /*5f50*/  STL.64 [R1+0x14d8], R8 ;  /* 0x0014d80801007387 */ /* 0x000fe80000100a00 */
[----:B------:R-:W-:Y:S04]  /*5f60*/  STL.64 [R1+0x1540], R8 ;  /* 0x0015400801007387 */ /* 0x000fe80000100a00 */
[----:B------:R-:W-:Y:S04]  /*5f70*/  STL [R1+0x13f4], R27 ;  /* 0x0013f41b01007387 */ /* 0x000fe80000100800 */
[----:B------:R-:W-:Y:S04]  /*5f80*/  STL [R1+0x13f8], R27 ;  /* 0x0013f81b01007387 */ /* 0x000fe80000100800 */
[----:B------:R-:W-:Y:S04]  /*5f90*/  STL [R1+0x13fc], R27 ;  /* 0x0013fc1b01007387 */ /* 0x000fe80000100800 */
[----:B------:R0:W-:Y:S04]  /*5fa0*/  STL.64 [R1+0x1408], R26 ;  /* 0x0014081a01007387 */ /* 0x0001e80000100a00 */
[----:B0-----:R-:W2:Y:S01]  /*5fb0*/  LDL.64 R26, [R1+0x490] ;  /* 0x00049000011a7983 */ /* 0x001ea20000100a00 */
[----:B------:R-:W-:-:S02]  /*5fc0*/  ISETP.GT.AND P1, PT, R0, RZ, PT ;  /* 0x000000ff0000720c */ /* 0x000fc40003f24270 */
[----:B------:R-:W-:Y:S02]  /*5fd0*/  PRMT R23, RZ, 0x7610, R23 ;  /* 0x00007610ff177816 */ /* 0x000fe40000000017 */
[----:B------:R-:W-:Y:S02]  /*5fe0*/  PRMT R22, RZ, 0x7610, R22 ;  /* 0x00007610ff167816 */ /* 0x000fe40000000016 */
[----:B------:R-:W-:Y:S02]  /*5ff0*/  PRMT R25, RZ, 0x7610, R25 ;  /* 0x00007610ff197816 */ /* 0x000fe40000000019 */
[----:B----4-:R-:W-:-:S04]  /*6000*/  IADD3 R6, P2, PT, R28, UR4, RZ ;  /* 0x000000041c067c10 */ /* 0x010fc8000ff5e0ff */
[----:B------:R-:W-:-:S05]  /*6010*/  IADD3.X R7, PT, PT, R29, UR5, RZ, P2, !PT ;  /* 0x000000051d077c10 */ /* 0x000fca00097fe4ff */
[----:B------:R-:W4:Y:S01]  /*6020*/  @P1 LDG.E.U16 R23, desc[UR40][R6.64] ;  /* 0x0000002806171981 */ /* 0x000f22000c1e1500 */
[----:B--2---:R-:W-:-:S03]  /*6030*/  IADD3 R4, P0, PT, R26, UR4, RZ ;  /* 0x000000041a047c10 */ /* 0x004fc6000ff1e0ff */
[----:B------:R-:W-:Y:S01]  /*6040*/  STL.64 [R1+0x1440], R26 ;  /* 0x0014401a01007387 */ /* 0x000fe20000100a00 */
[----:B------:R-:W-:-:S03]  /*6050*/  IADD3.X R5, PT, PT, R27, UR5, RZ, P0, !PT ;  /* 0x000000051b057c10 */ /* 0x000fc600087fe4ff */
[----:B------:R-:W-:Y:S01]  /*6060*/  STL [R1+0x1460], R26 ;  /* 0x0014601a01007387 */ /* 0x000fe20000100800 */
[----:B---3--:R-:W-:-:S03]  /*6070*/  IADD3 R2, P0, PT, R10, UR4, RZ ;  /* 0x000000040a027c10 */ /* 0x008fc6000ff1e0ff */
[----:B------:R-:W-:Y:S01]  /*6080*/  STL [R1+0x1474], R26 ;  /* 0x0014741a01007387 */ /* 0x000fe20000100800 */
[----:B------:R-:W-:-:S03]  /*6090*/  IADD3.X R3, PT, PT, R11, UR5, RZ, P0, !PT ;  /* 0x000000050b037c10 */ /* 0x000fc600087fe4ff */
[----:B------:R-:W-:Y:S04]  /*60a0*/  STL [R1+0x1484], R26 ;  /* 0x0014841a01007387 */ /* 0x000fe80000100800 */
[----:B------:R-:W4:Y:S04]  /*60b0*/  @P1 LDG.E.U16 R22, desc[UR40][R2.64] ;  /* 0x0000002802161981 */ /* 0x000f28000c1e1500 */
[----:B------:R-:W-:Y:S04]  /*60c0*/  STL [R1+0x1494], R26 ;  /* 0x0014941a01007387 */ /* 0x000fe80000100800 */
[----:B------:R0:W2:Y:S04]  /*60d0*/  @P1 LDG.E.U16 R25, desc[UR40][R4.64] ;  /* 0x0000002804191981 */ /* 0x0000a8000c1e1500 */
[----:B------:R-:W-:Y:S04]  /*60e0*/  STL [R1+0x14c0], R26 ;  /* 0x0014c01a01007387 */ /* 0x000fe80000100800 */
[----:B------:R-:W3:Y:S01]  /*60f0*/  LDL.64 R10, [R1+0x6e0] ;  /* 0x0006e000010a7983 */ /* 0x000ee20000100a00 */
[----:B0-----:R-:W-:-:S03]  /*6100*/  IADD3 R4, P3, PT, R20, UR4, RZ ;  /* 0x0000000414047c10 */ /* 0x001fc6000ff7e0ff */
[----:B------:R-:W2:Y:S04]  /*6110*/  LDL.64 R20, [R1+0x6d8] ;  /* 0x0006d80001147983 */ /* 0x000ea80000100a00 */
[----:B------:R-:W2:Y:S04]  /*6120*/  LDL.64 R28, [R1+0x6f0] ;  /* 0x0006f000011c7983 */ /* 0x000ea80000100a00 */
[----:B----4-:R0:W-:Y:S04]  /*6130*/  STL.64 [R1+0x1400], R22 ;  /* 0x0014001601007387 */ /* 0x0101e80000100a00 */
[----:B0-----:R-:W4:Y:S01]  /*6140*/  LDL.64 R22, [R1+0x498] ;  /* 0x0004980001167983 */ /* 0x001f220000100a00 */
[----:B------:R-:W-:-:S02]  /*6150*/  ISETP.GT.AND P0, PT, R0, 0x2, PT ;  /* 0x000000020000780c */ /* 0x000fc40003f04270 */
[----:B------:R-:W-:Y:S02]  /*6160*/  PRMT R24, RZ, 0x7610, R24 ;  /* 0x00007610ff187816 */ /* 0x000fe40000000018 */
[----:B-----5:R-:W-:Y:S02]  /*6170*/  IADD3 R6, P2, PT, R14, UR4, RZ ;  /* 0x000000040e067c10 */ /* 0x020fe4000ff5e0ff */
[----:B------:R-:W-:Y:S02]  /*6180*/  PRMT R16, RZ, 0x7610, R16 ;  /* 0x00007610ff107816 */ /* 0x000fe40000000010 */
[----:B------:R-:W-:Y:S02]  /*6190*/  PRMT R17, RZ, 0x7610, R17 ;  /* 0x00007610ff117816 */ /* 0x000fe40000000011 */
[----:B------:R-:W-:-:S05]  /*61a0*/  IADD3.X R7, PT, PT, R15, UR5, RZ, P2, !PT ;  /* 0x000000050f077c10 */ /* 0x000fca00097fe4ff */
[----:B------:R-:W5:Y:S01]  /*61b0*/  @P0 LDG.E.U16 R17, desc[UR40][R6.64] ;  /* 0x0000002806110981 */ /* 0x000f62000c1e1500 */
[----:B----4-:R-:W-:Y:S02]  /*61c0*/  IADD3.X R5, PT, PT, R23, UR5, RZ, P3, !PT ;  /* 0x0000000517057c10 */ /* 0x010fe40009ffe4ff */
[----:B---3--:R-:W-:Y:S01]  /*61d0*/  IADD3 R2, P3, PT, R10, UR4, RZ ;  /* 0x000000040a027c10 */ /* 0x008fe2000ff7e0ff */
[----:B------:R-:W-:Y:S03]  /*61e0*/  STL.64 [R1+0x1448], R22 ;  /* 0x0014481601007387 */ /* 0x000fe60000100a00 */
[----:B------:R-:W-:Y:S01]  /*61f0*/  IADD3.X R3, PT, PT, R11, UR5, RZ, P3, !PT ;  /* 0x000000050b037c10 */ /* 0x000fe20009ffe4ff */
[----:B------:R2:W3:Y:S04]  /*6200*/  @P1 LDG.E.U16 R24, desc[UR40][R4.64] ;  /* 0x0000002804181981 */ /* 0x0004e8000c1e1500 */
[----:B------:R-:W-:Y:S04]  /*6210*/  STL.64 [R1+0x1468], R22 ;  /* 0x0014681601007387 */ /* 0x000fe80000100a00 */
[----:B------:R-:W-:Y:S04]  /*6220*/  STL [R1+0x1478], R22 ;  /* 0x0014781601007387 */ /* 0x000fe80000100800 */
[----:B------:R-:W-:Y:S04]  /*6230*/  STL [R1+0x1488], R22 ;  /* 0x0014881601007387 */ /* 0x000fe80000100800 */
[----:B------:R-:W-:Y:S04]  /*6240*/  STL [R1+0x1498], R22 ;  /* 0x0014981601007387 */ /* 0x000fe80000100800 */
[----:B------:R0:W4:Y:S04]  /*6250*/  @P0 LDG.E.U16 R16, desc[UR40][R2.64] ;  /* 0x0000002802100981 */ /* 0x000128000c1e1500 */
[----:B------:R-:W-:Y:S04]  /*6260*/  STL.64 [R1+0x14c8], R22 ;  /* 0x0014c81601007387 */ /* 0x000fe80000100a00 */
[----:B------:R-:W5:Y:S01]  /*6270*/  LDL.64 R14, [R1+0x708] ;  /* 0x00070800010e7983 */ /* 0x000f620000100a00 */
[----:B--2---:R-:W-:-:S02]  /*6280*/  IADD3 R4, P1, PT, R20, UR4, RZ ;  /* 0x0000000414047c10 */ /* 0x004fc4000ff3e0ff */
[----:B0-----:R-:W-:Y:S02]  /*6290*/  IADD3 R2, P2, PT, R28, UR4, RZ ;  /* 0x000000041c027c10 */ /* 0x001fe4000ff5e0ff */
[----:B------:R-:W-:Y:S02]  /*62a0*/  PRMT R18, RZ, 0x7610, R18 ;  /* 0x00007610ff127816 */ /* 0x000fe40000000012 */
[----:B------:R-:W-:Y:S02]  /*62b0*/  IADD3.X R5, PT, PT, R21, UR5, RZ, P1, !PT ;  /* 0x0000000515057c10 */ /* 0x000fe40008ffe4ff */
[----:B------:R-:W-:Y:S02]  /*62c0*/  PRMT R6, RZ, 0x7610, R6 ;  /* 0x00007610ff067816 */ /* 0x000fe40000000006 */
[----:B------:R-:W-:Y:S01]  /*62d0*/  IADD3.X R3, PT, PT, R29, UR5, RZ, P2, !PT ;  /* 0x000000051d037c10 */ /* 0x000fe200097fe4ff */
[----:B------:R-:W2:Y:S01]  /*62e0*/  @P0 LDG.E.U16 R18, desc[UR40][R4.64] ;  /* 0x0000002804120981 */ /* 0x000ea2000c1e1500 */
[----:B------:R-:W-:-:S02]  /*62f0*/  ISETP.GT.AND P1, PT, R0, 0x3, PT ;  /* 0x000000030000780c */ /* 0x000fc40003f24270 */
[----:B------:R-:W-:Y:S01]  /*6300*/  PRMT R7, RZ, 0x7610, R7 ;  /* 0x00007610ff077816 */ /* 0x000fe20000000007 */
[----:B------:R0:W2:Y:S04]  /*6310*/  @P0 LDG.E.U16 R6, desc[UR40][R2.64] ;  /* 0x0000002802060981 */ /* 0x0000a8000c1e1500 */
[----:B0-----:R-:W-:Y:S01]  /*6320*/  IMAD.MOV.U32 R3, RZ, RZ, R7 ;  /* 0x000000ffff037224 */ /* 0x001fe200078e0007 */
[----:B---3--:R-:W-:Y:S04]  /*6330*/  STL.64 [R1+0x1410], R24 ;  /* 0x0014101801007387 */ /* 0x008fe80000100a00 */
[----:B------:R-:W-:Y:S04]  /*6340*/  STL [R1+0x1480], R24 ;  /* 0x0014801801007387 */ /* 0x000fe80000100800 */
[----:B------:R-:W-:Y:S04]  /*6350*/  STL [R1+0x1490], R24 ;  /* 0x0014901801007387 */ /* 0x000fe80000100800 */
[----:B------:R-:W-:Y:S04]  /*6360*/  STL.64 [R1+0x14e0], R24 ;  /* 0x0014e01801007387 */ /* 0x000fe80000100a00 */
[----:B------:R-:W3:Y:S04]  /*6370*/  LDL.64 R10, [R1+0x700] ;  /* 0x00070000010a7983 */ /* 0x000ee80000100a00 */
[----:B----4-:R-:W-:Y:S04]  /*6380*/  STL [R1+0x6d0], R16 ;  /* 0x0006d01001007387 */ /* 0x010fe80000100800 */
[----:B-----5:R0:W-:Y:S01]  /*6390*/  STL [R1+0x6d4], R17 ;  /* 0x0006d41101007387 */ /* 0x0201e20000100800 */
[----:B------:R-:W-:-:S03]  /*63a0*/  IADD3 R4, P2, PT, R14, UR4, RZ ;  /* 0x000000040e047c10 */ /* 0x000fc6000ff5e0ff */
[----:B0-----:R-:W4:Y:S01]  /*63b0*/  LDL.64 R16, [R1+0x6f8] ;  /* 0x0006f80001107983 */ /* 0x001f220000100a00 */
[----:B------:R-:W-:-:S03]  /*63c0*/  IADD3.X R5, PT, PT, R15, UR5, RZ, P2, !PT ;  /* 0x000000050f057c10 */ /* 0x000fc600097fe4ff */
[----:B------:R-:W5:Y:S04]  /*63d0*/  LDL.LU.64 R20, [R1+0x1590] ;  /* 0x0015900001147983 */ /* 0x000f680000300a00 */
[----:B------:R-:W4:Y:S04]  /*63e0*/  @P1 LDG.E.U16 R3, desc[UR40][R4.64] ;  /* 0x0000002804031981 */ /* 0x000f28000c1e1500 */
[----:B------:R-:W4:Y:S04]  /*63f0*/  LDL.64 R28, [R1+0x710] ;  /* 0x00071000011c7983 */ /* 0x000f280000100a00 */
[----:B--2---:R0:W-:Y:S04]  /*6400*/  STL [R1+0x6c4], R18 ;  /* 0x0006c41201007387 */ /* 0x0041e80000100800 */
[----:B0-----:R-:W2:Y:S04]  /*6410*/  LDL.64 R18, [R1+0x728] ;  /* 0x0007280001127983 */ /* 0x001ea80000100a00 */
[----:B------:R3:W-:Y:S04]  /*6420*/  STL [R1+0x6c0], R6 ;  /* 0x0006c00601007387 */ /* 0x0007e80000100800 */
[----:B------:R-:W2:Y:S04]  /*6430*/  LDL.64 R14, [R1+0x720] ;  /* 0x00072000010e7983 */ /* 0x000ea80000100a00 */
[----:B------:R0:W-:Y:S01]  /*6440*/  STL.S16 [R1+0x6c8], R7 ;  /* 0x0006c80701007387 */ /* 0x0001e20000100600 */
[----:B---3--:R-:W-:-:S04]  /*6450*/  IADD3 R6, P0, PT, R10, UR4, RZ ;  /* 0x000000040a067c10 */ /* 0x008fc8000ff1e0ff */
[----:B0-----:R-:W-:Y:S02]  /*6460*/  IADD3.X R7, PT, PT, R11, UR5, RZ, P0, !PT ;  /* 0x000000050b077c10 */ /* 0x001fe400087fe4ff */
[----:B------:R-:W3:Y:S01]  /*6470*/  LDL.LU.64 R10, [R1+0x1588] ;  /* 0x00158800010a7983 */ /* 0x000ee20000300a00 */
[----:B-----5:R-:W-:Y:S02]  /*6480*/  PRMT R21, RZ, 0x7610, R21 ;  /* 0x00007610ff157816 */ /* 0x020fe40000000015 */
[----:B------:R-:W-:Y:S02]  /*6490*/  PRMT R20, RZ, 0x7610, R20 ;  /* 0x00007610ff147816 */ /* 0x000fe40000000014 */
[----:B----4-:R-:W-:Y:S02]  /*64a0*/  IADD3 R2, P2, PT, R16, UR4, RZ ;  /* 0x0000000410027c10 */ /* 0x010fe4000ff5e0ff */
[----:B------:R0:W4:Y:S04]  /*64b0*/  @P1 LDG.E.U16 R21, desc[UR40][R6.64] ;  /* 0x0000002806151981 */ /* 0x000128000c1e1500 */
[----:B------:R1:W-:Y:S01]  /*64c0*/  @P1 STL [R1+0x6c8], R3 ;  /* 0x0006c80301001387 */ /* 0x0003e20000100800 */
[----:B0-----:R-:W-:Y:S01]  /*64d0*/  IMAD.MOV.U32 R7, RZ, RZ, R20 ;  /* 0x000000ffff077224 */ /* 0x001fe200078e0014 */
[----:B-1----:R-:W-:-:S02]  /*64e0*/  IADD3.X R3, PT, PT, R17, UR5, RZ, P2, !PT ;  /* 0x0000000511037c10 */ /* 0x002fc400097fe4ff */
[----:B------:R-:W5:Y:S04]  /*64f0*/  LDL.LU.64 R16, [R1+0x1580] ;  /* 0x0015800001107983 */ /* 0x000f680000300a00 */
[----:B------:R0:W3:Y:S01]  /*6500*/  @P1 LDG.E.U16 R7, desc[UR40][R2.64] ;  /* 0x0000002802071981 */ /* 0x0000e2000c1e1500 */
[----:B------:R-:W-:-:S03]  /*6510*/  ISETP.GT.AND P0, PT, R0, 0x4, PT ;  /* 0x000000040000780c */ /* 0x000fc60003f04270 */
[----:B------:R-:W-:Y:S01]  /*6520*/  STL.S16 [R1+0x6bc], R20 ;  /* 0x0006bc1401007387 */ /* 0x000fe20000100600 */
[----:B------:R-:W-:Y:S02]  /*6530*/  IADD3 R4, P3, PT, R28, UR4, RZ ;  /* 0x000000041c047c10 */ /* 0x000fe4000ff7e0ff */
[----:B--2---:R-:W-:Y:S01]  /*6540*/  IADD3 R6, P2, PT, R18, UR4, RZ ;  /* 0x0000000412067c10 */ /* 0x004fe2000ff5e0ff */
[----:B0-----:R-:W-:Y:S02]  /*6550*/  IMAD.MOV.U32 R2, RZ, RZ, R28 ;  /* 0x000000ffff027224 */ /* 0x001fe400078e001c */
[----:B------:R-:W-:-:S05]  /*6560*/  IMAD.MOV.U32 R3, RZ, RZ, R29 ;  /* 0x000000ffff037224 */ /* 0x000fca00078e001d */
[----:B------:R-:W-:Y:S01]  /*6570*/  IADD3.X R5, PT, PT, R3, UR5, RZ, P3, !PT ;  /* 0x0000000503057c10 */ /* 0x000fe20009ffe4ff */
[----:B----4-:R0:W-:Y:S04]  /*6580*/  STL [R1+0x6cc], R21 ;  /* 0x0006cc1501007387 */ /* 0x0101e80000100800 */
[----:B------:R-:W2:Y:S04]  /*6590*/  LDL.64 R28, [R1+0x730] ;  /* 0x00073000011c7983 */ /* 0x000ea80000100a00 */
[----:B0-----:R-:W4:Y:S01]  /*65a0*/  LDL.64 R20, [R1+0x718] ;  /* 0x0007180001147983 */ /* 0x001f220000100a00 */
[----:B-----5:R-:W-:-:S02]  /*65b0*/  PRMT R16, RZ, 0x7610, R16 ;  /* 0x00007610ff107816 */ /* 0x020fc40000000010 */
[----:B------:R-:W-:Y:S01]  /*65c0*/  PRMT R17, RZ, 0x7610, R17 ;  /* 0x00007610ff117816 */ /* 0x000fe20000000011 */
[----:B---3--:R0:W-:Y:S05]  /*65d0*/  @P1 STL [R1+0x6bc], R7 ;  /* 0x0006bc0701001387 */ /* 0x0081ea0000100800 */
[----:B------:R-:W3:Y:S01]  /*65e0*/  @P1 LDG.E.U16 R17, desc[UR40][R4.64] ;  /* 0x0000002804111981 */ /* 0x000ee2000c1e1500 */
[----:B0-----:R-:W-:-:S03]  /*65f0*/  IADD3.X R7, PT, PT, R19, UR5, RZ, P2, !PT ;  /* 0x0000000513077c10 */ /* 0x001fc600097fe4ff */
[----:B------:R-:W5:Y:S04]  /*6600*/  LDL.64 R18, [R1+0x748] ;  /* 0x0007480001127983 */ /* 0x000f680000100a00 */
[----:B------:R0:W3:Y:S01]  /*6610*/  @P0 LDG.E.U16 R16, desc[UR40][R6.64] ;  /* 0x0000002806100981 */ /* 0x0000e2000c1e1500 */
[----:B------:R-:W-:Y:S02]  /*6620*/  IADD3 R2, P3, PT, R14, UR4, RZ ;  /* 0x000000040e027c10 */ /* 0x000fe4000ff7e0ff */
[----:B------:R-:W-:Y:S02]  /*6630*/  PRMT R11, RZ, 0x7610, R11 ;  /* 0x00007610ff0b7816 */ /* 0x000fe4000000000b */
[----:B------:R-:W-:Y:S02]  /*6640*/  IADD3.X R3, PT, PT, R15, UR5, RZ, P3, !PT ;  /* 0x000000050f037c10 */ /* 0x000fe40009ffe4ff */
[----:B------:R-:W-:Y:S01]  /*6650*/  PRMT R10, RZ, 0x7610, R10 ;  /* 0x00007610ff0a7816 */ /* 0x000fe2000000000a */
[----:B------:R-:W5:Y:S04]  /*6660*/  LDL.64 R14, [R1+0x740] ;  /* 0x00074000010e7983 */ /* 0x000f680000100a00 */
[----:B------:R2:W5:Y:S01]  /*6670*/  @P0 LDG.E.U16 R11, desc[UR40][R2.64] ;  /* 0x00000028020b0981 */ /* 0x000562000c1e1500 */
[----:B0-----:R-:W-:-:S02]  /*6680*/  PRMT R6, RZ, 0x7610, R6 ;  /* 0x00007610ff067816 */ /* 0x001fc40000000006 */
[----:B--2---:R-:W-:Y:S02]  /*6690*/  IADD3 R2, P2, PT, R28, UR4, RZ ;  /* 0x000000041c027c10 */ /* 0x004fe4000ff5e0ff */
[----:B----4-:R-:W-:-:S04]  /*66a0*/  IADD3 R4, P1, PT, R20, UR4, RZ ;  /* 0x0000000414047c10 */ /* 0x010fc8000ff3e0ff */
[----:B------:R-:W-:Y:S02]  /*66b0*/  IADD3.X R5, PT, PT, R21, UR5, RZ, P1, !PT ;  /* 0x0000000515057c10 */ /* 0x000fe40008ffe4ff */
[----:B------:R-:W-:-:S03]  /*66c0*/  IADD3.X R3, PT, PT, R29, UR5, RZ, P2, !PT ;  /* 0x000000051d037c10 */ /* 0x000fc600097fe4ff */
[----:B------:R5:W2:Y:S04]  /*66d0*/  @P0 LDG.E.U16 R10, desc[UR40][R4.64] ;  /* 0x00000028040a0981 */ /* 0x000aa8000c1e1500 */
[----:B------:R0:W4:Y:S04]  /*66e0*/  @P0 LDG.E.U16 R6, desc[UR40][R2.64] ;  /* 0x0000002802060981 */ /* 0x000128000c1e1500 */
[----:B---3--:R-:W-:Y:S04]  /*66f0*/  STL [R1+0x6b8], R16 ;  /* 0x0006b81001007387 */ /* 0x008fe80000100800 */
[----:B------:R1:W-:Y:S04]  /*6700*/  STL [R1+0x6b4], R17 ;  /* 0x0006b41101007387 */ /* 0x0003e80000100800 */
[----:B-1----:R-:W3:Y:S04]  /*6710*/  LDL.64 R16, [R1+0x738] ;  /* 0x0007380001107983 */ /* 0x002ee80000100a00 */
[----:B------:R-:W3:Y:S01]  /*6720*/  LDL.LU.64 R20, [R1+0x1578] ;  /* 0x0015780001147983 */ /* 0x000ee20000300a00 */
[----:B------:R-:W-:-:S02]  /*6730*/  ISETP.GT.AND P1, PT, R0, 0x5, PT ;  /* 0x000000050000780c */ /* 0x000fc40003f24270 */
[----:B------:R-:W-:Y:S01]  /*6740*/  PRMT R7, RZ, 0x7610, R7 ;  /* 0x00007610ff077816 */ /* 0x000fe20000000007 */
[----:B------:R-:W3:Y:S01]  /*6750*/  LDL.64 R28, [R1+0x750] ;  /* 0x00075000011c7983 */ /* 0x000ee20000100a00 */
[----:B-----5:R-:W-:-:S03]  /*6760*/  IADD3 R4, P2, PT, R18, UR4, RZ ;  /* 0x0000000412047c10 */ /* 0x020fc6000ff5e0ff */
[----:B0-----:R-:W-:Y:S01]  /*6770*/  IMAD.MOV.U32 R3, RZ, RZ, R7 ;  /* 0x000000ffff037224 */ /* 0x001fe200078e0007 */
[----:B------:R-:W-:-:S05]  /*6780*/  IADD3.X R5, PT, PT, R19, UR5, RZ, P2, !PT ;  /* 0x0000000513057c10 */ /* 0x000fca00097fe4ff */
[----:B------:R-:W5:Y:S04]  /*6790*/  @P1 LDG.E.U16 R3, desc[UR40][R4.64] ;  /* 0x0000002804031981 */ /* 0x000f68000c1e1500 */
[----:B--2---:R-:W-:Y:S04]  /*67a0*/  STL [R1+0x6ac], R10 ;  /* 0x0006ac0a01007387 */ /* 0x004fe80000100800 */
[----:B------:R0:W-:Y:S04]  /*67b0*/  STL [R1+0x6b0], R11 ;  /* 0x0006b00b01007387 */ /* 0x0001e80000100800 */
[----:B0-----:R-:W2:Y:S04]  /*67c0*/  LDL.64 R10, [R1+0x768] ;  /* 0x00076800010a7983 */ /* 0x001ea80000100a00 */
[----:B----4-:R0:W-:Y:S04]  /*67d0*/  STL [R1+0x6a8], R6 ;  /* 0x0006a80601007387 */ /* 0x0101e80000100800 */
[----:B------:R-:W4:Y:S01]  /*67e0*/  LDL.64 R18, [R1+0x760] ;  /* 0x0007600001127983 */ /* 0x000f220000100a00 */
[----:B0-----:R-:W-:-:S03]  /*67f0*/  IADD3 R6, P0, PT, R14, UR4, RZ ;  /* 0x000000040e067c10 */ /* 0x001fc6000ff1e0ff */
[----:B------:R0:W-:Y:S01]  /*6800*/  STL.S16 [R1+0x6a0], R7 ;  /* 0x0006a00701007387 */ /* 0x0001e20000100600 */
[----:B---3--:R-:W-:Y:S02]  /*6810*/  PRMT R21, RZ, 0x7610, R21 ;  /* 0x00007610ff157816 */ /* 0x008fe40000000015 */
[----:B0-----:R-:W-:Y:S02]  /*6820*/  IADD3.X R7, PT, PT, R15, UR5, RZ, P0, !PT ;  /* 0x000000050f077c10 */ /* 0x001fe400087fe4ff */
[----:B------:R-:W-:Y:S01]  /*6830*/  PRMT R20, RZ, 0x7610, R20 ;  /* 0x00007610ff147816 */ /* 0x000fe20000000014 */
[----:B------:R-:W3:Y:S04]  /*6840*/  LDL.LU.64 R14, [R1+0x1570] ;  /* 0x00157000010e7983 */ /* 0x000ee80000300a00 */
[----:B------:R0:W2:Y:S01]  /*6850*/  @P1 LDG.E.U16 R21, desc[UR40][R6.64] ;  /* 0x0000002806151981 */ /* 0x0000a2000c1e1500 */
[----:B------:R-:W-:-:S03]  /*6860*/  IADD3 R2, P2, PT, R16, UR4, RZ ;  /* 0x0000000410027c10 */ /* 0x000fc6000ff5e0ff */
[----:B-----5:R1:W-:Y:S01]  /*6870*/  @P1 STL [R1+0x6a0], R3 ;  /* 0x0006a00301001387 */ /* 0x0203e20000100800 */
[----:B0-----:R-:W-:Y:S01]  /*6880*/  IMAD.MOV.U32 R6, RZ, RZ, R20 ;  /* 0x000000ffff067224 */ /* 0x001fe200078e0014 */
[----:B-1----:R-:W-:Y:S02]  /*6890*/  IADD3.X R3, PT, PT, R17, UR5, RZ, P2, !PT ;  /* 0x0000000511037c10 */ /* 0x002fe400097fe4ff */
[----:B------:R-:W-:Y:S01]  /*68a0*/  IADD3 R4, P3, PT, R28, UR4, RZ ;  /* 0x000000041c047c10 */ /* 0x000fe2000ff7e0ff */
[----:B------:R-:W5:Y:S01]  /*68b0*/  LDL.LU.64 R16, [R1+0x1568] ;  /* 0x0015680001107983 */ /* 0x000f620000300a00 */
[----:B------:R-:W-:-:S03]  /*68c0*/  PRMT R7, RZ, 0x7610, R7 ;  /* 0x00007610ff077816 */ /* 0x000fc60000000007 */
[----:B------:R0:W3:Y:S02]  /*68d0*/  @P1 LDG.E.U16 R6, desc[UR40][R2.64] ;  /* 0x0000002802061981 */ /* 0x0000e4000c1e1500 */
[----:B0-----:R-:W-:-:S05]  /*68e0*/  IMAD.MOV.U32 R3, RZ, RZ, R29 ;  /* 0x000000ffff037224 */ /* 0x001fca00078e001d */
[----:B------:R-:W-:Y:S01]  /*68f0*/  IADD3.X R5, PT, PT, R3, UR5, RZ, P3, !PT ;  /* 0x0000000503057c10 */ /* 0x000fe20009ffe4ff */
[----:B------:R-:W-:Y:S01]  /*6900*/  IMAD.MOV.U32 R3, RZ, RZ, R7 ;  /* 0x000000ffff037224 */ /* 0x000fe200078e0007 */
[----:B------:R-:W-:Y:S05]  /*6910*/  STL.S16 [R1+0x69c], R20 ;  /* 0x00069c1401007387 */ /* 0x000fea0000100600 */
[----:B------:R-:W5:Y:S01]  /*6920*/  @P1 LDG.E.U16 R3, desc[UR40][R4.64] ;  /* 0x0000002804031981 */ /* 0x000f62000c1e1500 */
[----:B------:R-:W-:-:S03]  /*6930*/  IMAD.MOV.U32 R2, RZ, RZ, R28 ;  /* 0x000000ffff027224 */ /* 0x000fc600078e001c */
[----:B--2---:R0:W-:Y:S04]  /*6940*/  STL [R1+0x6a4], R21 ;  /* 0x0006a41501007387 */ /* 0x0041e80000100800 */
[----:B------:R-:W2:Y:S04]  /*6950*/  LDL.64 R28, [R1+0x770] ;  /* 0x00077000011c7983 */ /* 0x000ea80000100a00 */
[----:B0-----:R-:W2:Y:S01]  /*6960*/  LDL.64 R20, [R1+0x758] ;  /* 0x0007580001147983 */ /* 0x001ea20000100a00 */
[----:B------:R-:W-:Y:S02]  /*6970*/  ISETP.GT.AND P0, PT, R0, 0x6, PT ;  /* 0x000000060000780c */ /* 0x000fe40003f04270 */
[----:B----4-:R-:W-:Y:S01]  /*6980*/  IADD3 R2, P3, PT, R18, UR4, RZ ;  /* 0x0000000412027c10 */ /* 0x010fe2000ff7e0ff */
[----:B---3--:R0:W-:Y:S01]  /*6990*/  @P1 STL [R1+0x69c], R6 ;  /* 0x00069c0601001387 */ /* 0x0081e20000100800 */
[----:B------:R-:W-:-:S03]  /*69a0*/  PRMT R12, RZ, 0x7610, R12 ;  /* 0x00007610ff0c7816 */ /* 0x000fc6000000000c */
[----:B------:R1:W-:Y:S01]  /*69b0*/  STL.S16 [R1+0x698], R7 ;  /* 0x0006980701007387 */ /* 0x0003e20000100600 */
[----:B0-----:R-:W-:-:S04]  /*69c0*/  IADD3 R6, P2, PT, R10, UR4, RZ ;  /* 0x000000040a067c10 */ /* 0x001fc8000ff5e0ff */
[----:B-1----:R-:W-:Y:S02]  /*69d0*/  IADD3.X R7, PT, PT, R11, UR5, RZ, P2, !PT ;  /* 0x000000050b077c10 */ /* 0x002fe400097fe4ff */
[----:B------:R-:W3:Y:S01]  /*69e0*/  LDL.64 R10, [R1+0x788] ;  /* 0x00078800010a7983 */ /* 0x000ee20000100a00 */
[----:B------:R-:W-:-:S03]  /*69f0*/  PRMT R13, RZ, 0x7610, R13 ;  /* 0x00007610ff0d7816 */ /* 0x000fc6000000000d */
[----:B-----5:R0:W-:Y:S04]  /*6a00*/  @P1 STL [R1+0x698], R3 ;  /* 0x0006980301001387 */ /* 0x0201e80000100800 */
[----:B------:R1:W4:Y:S01]  /*6a10*/  @P0 LDG.E.U16 R13, desc[UR40][R6.64] ;  /* 0x00000028060d0981 */ /* 0x000322000c1e1500 */
[----:B0-----:R-:W-:-:S03]  /*6a20*/  IADD3.X R3, PT, PT, R19, UR5, RZ, P3, !PT ;  /* 0x0000000513037c10 */ /* 0x001fc60009ffe4ff */
[----:B------:R-:W5:Y:S04]  /*6a30*/  LDL.64 R18, [R1+0x780] ;  /* 0x0007800001127983 */ /* 0x000f680000100a00 */
[----:B------:R2:W4:Y:S01]  /*6a40*/  @P0 LDG.E.U16 R12, desc[UR40][R2.64] ;  /* 0x00000028020c0981 */ /* 0x000522000c1e1500 */
[----:B-1----:R-:W-:Y:S02]  /*6a50*/  PRMT R6, RZ, 0x7610, R6 ;  /* 0x00007610ff067816 */ /* 0x002fe40000000006 */
[----:B------:R-:W-:Y:S02]  /*6a60*/  PRMT R7, RZ, 0x7610, R7 ;  /* 0x00007610ff077816 */ /* 0x000fe40000000007 */
[----:B--2---:R-:W-:-:S04]  /*6a70*/  IADD3 R2, P2, PT, R28, UR4, RZ ;  /* 0x000000041c027c10 */ /* 0x004fc8000ff5e0ff */
[----:B------:R-:W-:Y:S02]  /*6a80*/  IADD3.X R3, PT, PT, R29, UR5, RZ, P2, !PT ;  /* 0x000000051d037c10 */ /* 0x000fe400097fe4ff */
[----:B------:R-:W-:-:S03]  /*6a90*/  IADD3 R4, P1, PT, R20, UR4, RZ ;  /* 0x0000000414047c10 */ /* 0x000fc6000ff3e0ff */
[----:B------:R-:W2:Y:S01]  /*6aa0*/  @P0 LDG.E.U16 R6, desc[UR40][R2.64] ;  /* 0x0000002802060981 */ /* 0x000ea2000c1e1500 */
[----:B------:R-:W-:-:S05]  /*6ab0*/  IADD3.X R5, PT, PT, R21, UR5, RZ, P1, !PT ;  /* 0x0000000515057c10 */ /* 0x000fca0008ffe4ff */
[----:B------:R3:W5:Y:S01]  /*6ac0*/  @P0 LDG.E.U16 R7, desc[UR40][R4.64] ;  /* 0x0000002804070981 */ /* 0x000762000c1e1500 */
[----:B------:R-:W-:Y:S02]  /*6ad0*/  ISETP.GT.AND P1, PT, R0, 0x7, PT ;  /* 0x000000070000780c */ /* 0x000fe40003f24270 */
[----:B------:R-:W-:Y:S02]  /*6ae0*/  PRMT R8, RZ, 0x7610, R8 ;  /* 0x00007610ff087816 */ /* 0x000fe40000000008 */
[----:B------:R-:W-:Y:S02]  /*6af0*/  PRMT R9, RZ, 0x7610, R9 ;  /* 0x00007610ff097816 */ /* 0x000fe40000000009 */
[----:B---3--:R-:W-:-:S04]  /*6b00*/  IADD3 R4, P2, PT, R10, UR4, RZ ;  /* 0x000000040a047c10 */ /* 0x008fc8000ff5e0ff */
[----:B------:R-:W-:-:S05]  /*6b10*/  IADD3.X R5, PT, PT, R11, UR5, RZ, P2, !PT ;  /* 0x000000050b057c10 */ /* 0x000fca00097fe4ff */
[----:B------:R-:W3:Y:S04]  /*6b20*/  @P1 LDG.E.U16 R9, desc[UR40][R4.64] ;  /* 0x0000002804091981 */ /* 0x000ee8000c1e1500 */
[----:B----4-:R-:W-:Y:S04]  /*6b30*/  STL [R1+0x690], R12 ;  /* 0x0006900c01007387 */ /* 0x010fe80000100800 */
[----:B------:R0:W-:Y:S04]  /*6b40*/  STL [R1+0x694], R13 ;  /* 0x0006940d01007387 */ /* 0x0001e80000100800 */
[----:B0-----:R-:W4:Y:S04]  /*6b50*/  LDL.64 R12, [R1+0x778] ;  /* 0x00077800010c7983 */ /* 0x001f280000100a00 */
[----:B------:R-:W3:Y:S04]  /*6b60*/  LDL.LU.64 R20, [R1+0x1560] ;  /* 0x0015600001147983 */ /* 0x000ee80000300a00 */
[----:B------:R-:W3:Y:S04]  /*6b70*/  LDL.64 R28, [R1+0x7a8] ;  /* 0x0007a800011c7983 */ /* 0x000ee80000100a00 */
[----:B--2---:R0:W-:Y:S04]  /*6b80*/  STL [R1+0x688], R6 ;  /* 0x0006880601007387 */ /* 0x0041e80000100800 */
[----:B-----5:R1:W-:Y:S01]  /*6b90*/  STL [R1+0x68c], R7 ;  /* 0x00068c0701007387 */ /* 0x0203e20000100800 */
[----:B0-----:R-:W-:-:S03]  /*6ba0*/  IADD3 R6, P0, PT, R18, UR4, RZ ;  /* 0x0000000412067c10 */ /* 0x001fc6000ff1e0ff */
[----:B------:R-:W2:Y:S01]  /*6bb0*/  LDL.64 R10, [R1+0x7a0] ;  /* 0x0007a000010a7983 */ /* 0x000ea20000100a00 */
[----:B-1----:R-:W-:-:S03]  /*6bc0*/  IADD3.X R7, PT, PT, R19, UR5, RZ, P0, !PT ;  /* 0x0000000513077c10 */ /* 0x002fc600087fe4ff */
[----:B------:R-:W5:Y:S04]  /*6bd0*/  LDL.LU.64 R18, [R1+0x1558] ;  /* 0x0015580001127983 */ /* 0x000f680000300a00 */
[----:B------:R-:W2:Y:S04]  /*6be0*/  @P1 LDG.E.U16 R8, desc[UR40][R6.64] ;  /* 0x0000002806081981 */ /* 0x000ea8000c1e1500 */
[----:B------:R-:W5:Y:S01]  /*6bf0*/  LDL.64 R6, [R1+0x790] ;  /* 0x0007900001067983 */ /* 0x000f620000100a00 */
[----:B------:R-:W-:Y:S02]  /*6c00*/  PRMT R15, RZ, 0x7610, R15 ;  /* 0x00007610ff0f7816 */ /* 0x000fe4000000000f */
[----:B------:R-:W-:-:S02]  /*6c10*/  ISETP.GT.AND P0, PT, R0, 0x8, PT ;  /* 0x000000080000780c */ /* 0x000fc40003f04270 */
[----:B------:R-:W-:Y:S02]  /*6c20*/  PRMT R14, RZ, 0x7610, R14 ;  /* 0x00007610ff0e7816 */ /* 0x000fe4000000000e */
[----:B----4-:R-:W-:-:S04]  /*6c30*/  IADD3 R2, P2, PT, R12, UR4, RZ ;  /* 0x000000040c027c10 */ /* 0x010fc8000ff5e0ff */
[----:B------:R-:W-:Y:S02]  /*6c40*/  IADD3.X R3, PT, PT, R13, UR5, RZ, P2, !PT ;  /* 0x000000050d037c10 */ /* 0x000fe400097fe4ff */
[----:B------:R-:W4:Y:S04]  /*6c50*/  LDL.64 R12, [R1+0x798] ;  /* 0x00079800010c7983 */ /* 0x000f280000100a00 */
[----:B------:R0:W4:Y:S01]  /*6c60*/  @P1 LDG.E.U16 R15, desc[UR40][R2.64] ;  /* 0x00000028020f1981 */ /* 0x000122000c1e1500 */
[----:B---3--:R-:W-:-:S03]  /*6c70*/  PRMT R21, RZ, 0x7610, R21 ;  /* 0x00007610ff157816 */ /* 0x008fc60000000015 */
[----:B--2---:R-:W-:Y:S04]  /*6c80*/  STL [R1+0x684], R8 ;  /* 0x0006840801007387 */ /* 0x004fe80000100800 */
[----:B------:R1:W-:Y:S01]  /*6c90*/  STL [R1+0x680], R9 ;  /* 0x0006800901007387 */ /* 0x0003e20000100800 */
[----:B-----5:R-:W-:Y:S01]  /*6ca0*/  IADD3 R4, P3, PT, R6, UR4, RZ ;  /* 0x0000000406047c10 */ /* 0x020fe2000ff7e0ff */
[----:B0-----:R-:W-:Y:S01]  /*6cb0*/  IMAD.MOV.U32 R2, RZ, RZ, R6 ;  /* 0x000000ffff027224 */ /* 0x001fe200078e0006 */
[----:B------:R-:W-:Y:S01]  /*6cc0*/  IADD3 R6, P2, PT, R28, UR4, RZ ;  /* 0x000000041c067c10 */ /* 0x000fe2000ff5e0ff */
[----:B------:R-:W-:Y:S01]  /*6cd0*/  IMAD.MOV.U32 R3, RZ, RZ, R7 ;  /* 0x000000ffff037224 */ /* 0x000fe200078e0007 */
[----:B-1----:R-:W2:Y:S02]  /*6ce0*/  LDL.64 R8, [R1+0x7b0] ;  /* 0x0007b00001087983 */ /* 0x002ea40000100a00 */
[----:B------:R-:W-:-:S02]  /*6cf0*/  IADD3.X R7, PT, PT, R29, UR5, RZ, P2, !PT ;  /* 0x000000051d077c10 */ /* 0x000fc400097fe4ff */
[----:B------:R-:W-:-:S03]  /*6d00*/  IADD3.X R5, PT, PT, R3, UR5, RZ, P3, !PT ;  /* 0x0000000503057c10 */ /* 0x000fc60009ffe4ff */
[----:B------:R-:W3:Y:S04]  /*6d10*/  @P0 LDG.E.U16 R21, desc[UR40][R6.64] ;  /* 0x0000002806150981 */ /* 0x000ee8000c1e1500 */
[----:B------:R4:W5:Y:S01]  /*6d20*/  @P1 LDG.E.U16 R14, desc[UR40][R4.64] ;  /* 0x00000028040e1981 */ /* 0x000962000c1e1500 */
[----:B------:R-:W-:Y:S02]  /*6d30*/  IADD3 R2, P3, PT, R10, UR4, RZ ;  /* 0x000000040a027c10 */ /* 0x000fe4000ff7e0ff */
[----:B------:R-:W-:Y:S02]  /*6d40*/  PRMT R19, RZ, 0x7610, R19 ;  /* 0x00007610ff137816 */ /* 0x000fe40000000013 */
[----:B------:R-:W-:Y:S02]  /*6d50*/  IADD3.X R3, PT, PT, R11, UR5, RZ, P3, !PT ;  /* 0x000000050b037c10 */ /* 0x000fe40009ffe4ff */
[----:B------:R-:W-:Y:S01]  /*6d60*/  PRMT R18, RZ, 0x7610, R18 ;  /* 0x00007610ff127816 */ /* 0x000fe20000000012 */
[----:B------:R-:W5:Y:S04]  /*6d70*/  LDL.64 R10, [R1+0x7c8] ;  /* 0x0007c800010a7983 */ /* 0x000f680000100a00 */
[----:B------:R2:W5:Y:S01]  /*6d80*/  @P0 LDG.E.U16 R19, desc[UR40][R2.64] ;  /* 0x0000002802130981 */ /* 0x000562000c1e1500 */
[----:B----4-:R-:W-:-:S04]  /*6d90*/  IADD3 R4, P1, PT, R12, UR4, RZ ;  /* 0x000000040c047c10 */ /* 0x010fc8000ff3e0ff */
[----:B------:R-:W-:Y:S02]  /*6da0*/  IADD3.X R5, PT, PT, R13, UR5, RZ, P1, !PT ;  /* 0x000000050d057c10 */ /* 0x000fe40008ffe4ff */
[----:B------:R-:W-:-:S03]  /*6db0*/  PRMT R20, RZ, 0x7610, R20 ;  /* 0x00007610ff147816 */ /* 0x000fc60000000014 */
[----:B------:R0:W4:Y:S01]  /*6dc0*/  @P0 LDG.E.U16 R18, desc[UR40][R4.64] ;  /* 0x0000002804120981 */ /* 0x000122000c1e1500 */
[----:B--2---:R-:W-:-:S04]  /*6dd0*/  IADD3 R2, P2, PT, R8, UR4, RZ ;  /* 0x0000000408027c10 */ /* 0x004fc8000ff5e0ff */
[----:B------:R-:W-:Y:S01]  /*6de0*/  IADD3.X R3, PT, PT, R9, UR5, RZ, P2, !PT ;  /* 0x0000000509037c10 */ /* 0x000fe200097fe4ff */
[----:B---3--:R-:W-:Y:S04]  /*6df0*/  STL [R1+0x1420], R21 ;  /* 0x0014201501007387 */ /* 0x008fe80000100800 */
[----:B-----5:R-:W-:Y:S04]  /*6e00*/  STL [R1+0x678], R14 ;  /* 0x0006780e01007387 */ /* 0x020fe80000100800 */
[----:B------:R1:W-:Y:S04]  /*6e10*/  STL [R1+0x67c], R15 ;  /* 0x00067c0f01007387 */ /* 0x0003e80000100800 */
[----:B------:R-:W2:Y:S01]  /*6e20*/  @P0 LDG.E.U16 R20, desc[UR40][R2.64] ;  /* 0x0000002802140981 */ /* 0x000ea2000c1e1500 */
[----:B0-----:R-:W-:-:S03]  /*6e30*/  IADD3 R4, P2, PT, R10, UR4, RZ ;  /* 0x000000040a047c10 */ /* 0x001fc6000ff5e0ff */
[----:B------:R-:W3:Y:S04]  /*6e40*/  LDL.64 R28, [R1+0x7b8] ;  /* 0x0007b800011c7983 */ /* 0x000ee80000100a00 */
[----:B-1----:R-:W5:Y:S01]  /*6e50*/  LDL.64 R14, [R1+0x7c0] ;  /* 0x0007c000010e7983 */ /* 0x002f620000100a00 */
[----:B------:R-:W-:-:S03]  /*6e60*/  ISETP.GT.AND P1, PT, R0, 0x9, PT ;  /* 0x000000090000780c */ /* 0x000fc60003f24270 */
[----:B------:R-:W3:Y:S04]  /*6e70*/  LDL.64 R12, [R1+0x7d0] ;  /* 0x0007d000010c7983 */ /* 0x000ee80000100a00 */
[----:B------:R-:W3:Y:S04]  /*6e80*/  LDL.64 R8, [R1+0x7e8] ;  /* 0x0007e80001087983 */ /* 0x000ee80000100a00 */
[----:B----4-:R-:W-:Y:S01]  /*6e90*/  STL.64 [R1+0x1418], R18 ;  /* 0x0014181201007387 */ /* 0x010fe20000100a00 */
[----:B------:R-:W-:-:S03]  /*6ea0*/  IADD3.X R5, PT, PT, R11, UR5, RZ, P2, !PT ;  /* 0x000000050b057c10 */ /* 0x000fc600097fe4ff */
[----:B------:R-:W-:Y:S04]  /*6eb0*/  STL [R1+0x1470], R18 ;  /* 0x0014701201007387 */ /* 0x000fe80000100800 */
[----:B------:R-:W-:Y:S04]  /*6ec0*/  STL [R1+0x147c], R18 ;  /* 0x00147c1201007387 */ /* 0x000fe80000100800 */
[----:B------:R-:W-:Y:S01]  /*6ed0*/  STL [R1+0x148c], R18 ;  /* 0x00148c1201007387 */ /* 0x000fe20000100800 */
[----:B------:R-:W-:Y:S02]  /*6ee0*/  PRMT R16, RZ, 0x7610, R16 ;  /* 0x00007610ff107816 */ /* 0x000fe40000000010 */
[----:B------:R-:W-:-:S06]  /*6ef0*/  PRMT R17, RZ, 0x7610, R17 ;  /* 0x00007610ff117816 */ /* 0x000fcc0000000011 */
[----:B------:R3:W4:Y:S04]  /*6f00*/  @P1 LDG.E.U16 R17, desc[UR40][R4.64] ;  /* 0x0000002804111981 */ /* 0x000728000c1e1500 */
[----:B--2---:R-:W-:Y:S04]  /*6f10*/  STL.64 [R1+0x1428], R20 ;  /* 0x0014281401007387 */ /* 0x004fe80000100a00 */
[----:B------:R-:W2:Y:S01]  /*6f20*/  LDL.64 R10, [R1+0x7e0] ;  /* 0x0007e000010a7983 */ /* 0x000ea20000100a00 */
[----:B-----5:R-:W-:-:S04]  /*6f30*/  IADD3 R6, P0, PT, R14, UR4, RZ ;  /* 0x000000040e067c10 */ /* 0x020fc8000ff1e0ff */
[----:B------:R-:W-:Y:S02]  /*6f40*/  IADD3.X R7, PT, PT, R15, UR5, RZ, P0, !PT ;  /* 0x000000050f077c10 */ /* 0x000fe400087fe4ff */
[----:B------:R-:W5:Y:S04]  /*6f50*/  LDL.LU.64 R14, [R1+0x1550] ;  /* 0x00155000010e7983 */ /* 0x000f680000300a00 */
[----:B------:R-:W2:Y:S01]  /*6f60*/  @P1 LDG.E.U16 R16, desc[UR40][R6.64] ;  /* 0x0000002806101981 */ /* 0x000ea2000c1e1500 */
[----:B---3--:R-:W-:Y:S01]  /*6f70*/  IMAD.MOV.U32 R5, RZ, RZ, R29 ;  /* 0x000000ffff057224 */ /* 0x008fe200078e001d */
[----:B------:R-:W-:Y:S01]  /*6f80*/  IADD3 R2, P2, PT, R28, UR4, RZ ;  /* 0x000000041c027c10 */ /* 0x000fe2000ff5e0ff */
[----:B------:R-:W-:Y:S02]  /*6f90*/  IMAD.MOV.U32 R4, RZ, RZ, R28 ;  /* 0x000000ffff047224 */ /* 0x000fe400078e001c */
[----:B------:R-:W3:Y:S01]  /*6fa0*/  LDL.LU.64 R28, [R1+0x1548] ;  /* 0x00154800011c7983 */ /* 0x000ee20000300a00 */
[----:B------:R-:W-:-:S02]  /*6fb0*/  IADD3.X R3, PT, PT, R5, UR5, RZ, P2, !PT ;  /* 0x0000000505037c10 */ /* 0x000fc400097fe4ff */
[----:B------:R-:W-:Y:S02]  /*6fc0*/  IADD3 R4, P3, PT, R12, UR4, RZ ;  /* 0x000000040c047c10 */ /* 0x000fe4000ff7e0ff */
[----:B-----5:R-:W-:Y:S01]  /*6fd0*/  PRMT R15, RZ, 0x7610, R15 ;  /* 0x00007610ff0f7816 */ /* 0x020fe2000000000f */
[----:B--2---:R-:W-:Y:S05]  /*6fe0*/  STL [R1+0x4b8], R16 ;  /* 0x0004b81001007387 */ /* 0x004fea0000100800 */
[----:B------:R0:W2:Y:S01]  /*6ff0*/  @P1 LDG.E.U16 R15, desc[UR40][R2.64] ;  /* 0x00000028020f1981 */ /* 0x0000a2000c1e1500 */
[----:B------:R-:W-:-:S03]  /*7000*/  PRMT R14, RZ, 0x7610, R14 ;  /* 0x00007610ff0e7816 */ /* 0x000fc6000000000e */
[----:B----4-:R1:W-:Y:S01]  /*7010*/  STL [R1+0x4c0], R17 ;  /* 0x0004c01101007387 */ /* 0x0103e20000100800 */
[----:B0-----:R-:W-:Y:S02]  /*7020*/  IMAD.MOV.U32 R3, RZ, RZ, R13 ;  /* 0x000000ffff037224 */ /* 0x001fe400078e000d */
[----:B------:R-:W-:Y:S02]  /*7030*/  IMAD.MOV.U32 R2, RZ, RZ, R12 ;  /* 0x000000ffff027224 */ /* 0x000fe400078e000c */
[----:B------:R-:W4:Y:S01]  /*7040*/  LDL.64 R12, [R1+0x7f0] ;  /* 0x0007f000010c7983 */ /* 0x000f220000100a00 */
[----:B------:R-:W-:-:S03]  /*7050*/  IADD3.X R5, PT, PT, R3, UR5, RZ, P3, !PT ;  /* 0x0000000503057c10 */ /* 0x000fc60009ffe4ff */
[----:B-1----:R-:W5:Y:S04]  /*7060*/  LDL.64 R16, [R1+0x7d8] ;  /* 0x0007d80001107983 */ /* 0x002f680000100a00 */
[----:B------:R-:W2:Y:S01]  /*7070*/  @P1 LDG.E.U16 R14, desc[UR40][R4.64] ;  /* 0x00000028040e1981 */ /* 0x000ea2000c1e1500 */
[----:B------:R-:W-:Y:S02]  /*7080*/  ISETP.GT.AND P0, PT, R0, 0xa, PT ;  /* 0x0000000a0000780c */ /* 0x000fe40003f04270 */
[----:B------:R-:W-:Y:S02]  /*7090*/  IADD3 R2, P3, PT, R10, UR4, RZ ;  /* 0x000000040a027c10 */ /* 0x000fe4000ff7e0ff */
[----:B------:R-:W-:Y:S02]  /*70a0*/  IADD3 R6, P2, PT, R8, UR4, RZ ;  /* 0x0000000408067c10 */ /* 0x000fe4000ff5e0ff */
[----:B---3--:R-:W-:-:S02]  /*70b0*/  PRMT R28, RZ, 0x7610, R28 ;  /* 0x00007610ff1c7816 */ /* 0x008fc4000000001c */
[----:B------:R-:W-:Y:S02]  /*70c0*/  IADD3.X R3, PT, PT, R11, UR5, RZ, P3, !PT ;  /* 0x000000050b037c10 */ /* 0x000fe40009ffe4ff */
[----:B------:R-:W-:Y:S02]  /*70d0*/  PRMT R29, RZ, 0x7610, R29 ;  /* 0x00007610ff1d7816 */ /* 0x000fe4000000001d */
[----:B------:R-:W-:Y:S01]  /*70e0*/  IADD3.X R7, PT, PT, R9, UR5, RZ, P2, !PT ;  /* 0x0000000509077c10 */ /* 0x000fe200097fe4ff */
[----:B------:R-:W3:Y:S04]  /*70f0*/  @P0 LDG.E.U16 R28, desc[UR40][R2.64] ;  /* 0x00000028021c0981 */ /* 0x000ee8000c1e1500 */
[----:B------:R0:W3:Y:S04]  /*7100*/  @P0 LDG.E.U16 R29, desc[UR40][R6.64] ;  /* 0x00000028061d0981 */ /* 0x0000e8000c1e1500 */
[----:B------:R-:W3:Y:S01]  /*7110*/  LDL.LU.64 R8, [R1+0x1540] ;  /* 0x0015400001087983 */ /* 0x000ee20000300a00 */
[----:B0-----:R-:W-:-:S02]  /*7120*/  PRMT R6, RZ, 0x7610, R6 ;  /* 0x00007610ff067816 */ /* 0x001fc40000000006 */
[----:B------:R-:W-:Y:S02]  /*7130*/  PRMT R7, RZ, 0x7610, R7 ;  /* 0x00007610ff077816 */ /* 0x000fe40000000007 */
[----:B----4-:R-:W-:Y:S02]  /*7140*/  IADD3 R2, P2, PT, R12, UR4, RZ ;  /* 0x000000040c027c10 */ /* 0x010fe4000ff5e0ff */
[----:B-----5:R-:W-:Y:S02]  /*7150*/  IADD3 R4, P1, PT, R16, UR4, RZ ;  /* 0x0000000410047c10 */ /* 0x020fe4000ff3e0ff */
[----:B------:R-:W-:Y:S01]  /*7160*/  IADD3.X R3, PT, PT, R13, UR5, RZ, P2, !PT ;  /* 0x000000050d037c10 */ /* 0x000fe200097fe4ff */
[----:B--2---:R-:W-:Y:S01]  /*7170*/  STL [R1+0x4bc], R14 ;  /* 0x0004bc0e01007387 */ /* 0x004fe20000100800 */
[----:B------:R-:W-:-:S03]  /*7180*/  IADD3.X R5, PT, PT, R17, UR5, RZ, P1, !PT ;  /* 0x0000000511057c10 */ /* 0x000fc60008ffe4ff */
[----:B------:R0:W-:Y:S04]  /*7190*/  STL [R1+0x4b4], R15 ;  /* 0x0004b40f01007387 */ /* 0x0001e80000100800 */
[----:B------:R-:W2:Y:S04]  /*71a0*/  @P0 LDG.E.U16 R6, desc[UR40][R2.64] ;  /* 0x0000002802060981 */ /* 0x000ea8000c1e1500 */
[----:B------:R-:W4:Y:S04]  /*71b0*/  LDL.64 R10, [R1+0x800] ;  /* 0x00080000010a7983 */ /* 0x000f280000100a00 */
[----:B0-----:R-:W5:Y:S04]  /*71c0*/  LDL.64 R14, [R1+0x808] ;  /* 0x00080800010e7983 */ /* 0x001f680000100a00 */
[----:B------:R5:W4:Y:S04]  /*71d0*/  @P0 LDG.E.U16 R7, desc[UR40][R4.64] ;  /* 0x0000002804070981 */ /* 0x000b28000c1e1500 */
[----:B---3--:R-:W-:Y:S01]  /*71e0*/  STL [R1+0x670], R28 ;  /* 0x0006701c01007387 */ /* 0x008fe20000100800 */
[----:B------:R-:W-:-:S03]  /*71f0*/  ISETP.GT.AND P1, PT, R0, 0xb, PT ;  /* 0x0000000b0000780c */ /* 0x000fc60003f24270 */
[----:B------:R0:W-:Y:S04]  /*7200*/  STL [R1+0x674], R29 ;  /* 0x0006741d01007387 */ /* 0x0001e80000100800 */
[----:B------:R-:W3:Y:S04]  /*7210*/  LDL.64 R12, [R1+0x810] ;  /* 0x00081000010c7983 */ /* 0x000ee80000100a00 */
[----:B------:R-:W3:Y:S04]  /*7220*/  LDL.64 R16, [R1+0x828] ;  /* 0x0008280001107983 */ /* 0x000ee80000100a00 */
[----:B0-----:R-:W3:Y:S01]  /*7230*/  LDL.64 R28, [R1+0x7f8] ;  /* 0x0007f800011c7983 */ /* 0x001ee20000100a00 */
[----:B------:R-:W-:-:S02]  /*7240*/  PRMT R26, RZ, 0x7610, R26 ;  /* 0x00007610ff1a7816 */ /* 0x000fc4000000001a */
[----:B------:R-:W-:Y:S01]  /*7250*/  PRMT R27, RZ, 0x7610, R27 ;  /* 0x00007610ff1b7816 */ /* 0x000fe2000000001b */
[----:B--2---:R4:W-:Y:S01]  /*7260*/  STL [R1+0x660], R6 ;  /* 0x0006600601007387 */ /* 0x0049e20000100800 */
[----:B-----5:R-:W-:Y:S02]  /*7270*/  IADD3 R4, P2, PT, R14, UR4, RZ ;  /* 0x000000040e047c10 */ /* 0x020fe4000ff5e0ff */
[----:B----4-:R-:W-:Y:S01]  /*7280*/  IADD3 R6, P0, PT, R10, UR4, RZ ;  /* 0x000000040a067c10 */ /* 0x010fe2000ff1e0ff */
[----:B------:R0:W-:Y:S01]  /*7290*/  STL [R1+0x664], R7 ;  /* 0x0006640701007387 */ /* 0x0001e20000100800 */
[----:B------:R-:W-:-:S03]  /*72a0*/  IADD3.X R5, PT, PT, R15, UR5, RZ, P2, !PT ;  /* 0x000000050f057c10 */ /* 0x000fc600097fe4ff */
[----:B------:R-:W2:Y:S04]  /*72b0*/  LDL.64 R14, [R1+0x820] ;  /* 0x00082000010e7983 */ /* 0x000ea80000100a00 */
[----:B------:R3:W4:Y:S01]  /*72c0*/  @P1 LDG.E.U16 R27, desc[UR40][R4.64] ;  /* 0x00000028041b1981 */ /* 0x000722000c1e1500 */
[----:B0-----:R-:W-:-:S03]  /*72d0*/  IADD3.X R7, PT, PT, R11, UR5, RZ, P0, !PT ;  /* 0x000000050b077c10 */ /* 0x001fc600087fe4ff */
        /* <DEDUP_REMOVED lines=58> */
[----:B------:R0:W2:Y:S01]  /*7680*/  @P1 LDG.E.U16 R16, desc[UR40][R6.64] ;  /* 0x0000002806101981 */ /* 0x0000a2000c1e1500 */
[----:B---3--:R-:W-:Y:S01]  /*7690*/  IMAD.MOV.U32 R5, RZ, RZ, R29 ;  /* 0x000000ffff057224 */ /* 0x008fe200078e001d */
[----:B------:R-:W-:-:S04]  /*76a0*/  IADD3 R2, P2, PT, R28, UR4, RZ ;  /* 0x000000041c027c10 */ /* 0x000fc8000ff5e0ff */
[----:B------:R-:W-:Y:S01]  /*76b0*/  IADD3.X R3, PT, PT, R5, UR5, RZ, P2, !PT ;  /* 0x0000000505037c10 */ /* 0x000fe200097fe4ff */
[----:B------:R-:W-:Y:S01]  /*76c0*/  IMAD.MOV.U32 R4, RZ, RZ, R28 ;  /* 0x000000ffff047224 */ /* 0x000fe200078e001c */
[----:B0-----:R-:W-:Y:S01]  /*76d0*/  IADD3 R6, P2, PT, R12, UR4, RZ ;  /* 0x000000040c067c10 */ /* 0x001fe2000ff5e0ff */
[----:B------:R-:W3:Y:S01]  /*76e0*/  LDL.LU R28, [R1+0x1518] ;  /* 0x00151800011c7983 */ /* 0x000ee20000300800 */
[----:B------:R-:W-:Y:S02]  /*76f0*/  IADD3 R4, P3, PT, R26, UR4, RZ ;  /* 0x000000041a047c10 */ /* 0x000fe4000ff7e0ff */
[----:B------:R-:W-:Y:S02]  /*7700*/  IADD3.X R7, PT, PT, R13, UR5, RZ, P2, !PT ;  /* 0x000000050d077c10 */ /* 0x000fe400097fe4ff */
[----:B-----5:R-:W-:Y:S01]  /*7710*/  PRMT R15, RZ, 0x7610, R15 ;  /* 0x00007610ff0f7816 */ /* 0x020fe2000000000f */
[----:B--2---:R-:W-:Y:S05]  /*7720*/  STL [R1+0x644], R16 ;  /* 0x0006441001007387 */ /* 0x004fea0000100800 */
[----:B------:R0:W2:Y:S01]  /*7730*/  @P1 LDG.E.U16 R15, desc[UR40][R2.64] ;  /* 0x00000028020f1981 */ /* 0x0000a2000c1e1500 */
[----:B------:R-:W-:-:S03]  /*7740*/  PRMT R14, RZ, 0x7610, R14 ;  /* 0x00007610ff0e7816 */ /* 0x000fc6000000000e */
[----:B----4-:R1:W-:Y:S01]  /*7750*/  STL [R1+0x640], R17 ;  /* 0x0006401101007387 */ /* 0x0103e20000100800 */
[----:B0-----:R-:W-:Y:S02]  /*7760*/  IMAD.MOV.U32 R3, RZ, RZ, R27 ;  /* 0x000000ffff037224 */ /* 0x001fe400078e001b */
[----:B------:R-:W-:Y:S01]  /*7770*/  IMAD.MOV.U32 R2, RZ, RZ, R26 ;  /* 0x000000ffff027224 */ /* 0x000fe200078e001a */
[----:B-1----:R-:W4:Y:S02]  /*7780*/  LDL.64 R16, [R1+0x858] ;  /* 0x0008580001107983 */ /* 0x002f240000100a00 */
[----:B------:R-:W-:Y:S02]  /*7790*/  IADD3.X R5, PT, PT, R3, UR5, RZ, P3, !PT ;  /* 0x0000000503057c10 */ /* 0x000fe40009ffe4ff */
[----:B------:R-:W5:Y:S04]  /*77a0*/  LDL.64 R26, [R1+0x870] ;  /* 0x00087000011a7983 */ /* 0x000f680000100a00 */
[----:B------:R-:W2:Y:S04]  /*77b0*/  LDL.LU.64 R12, [R1+0x1510] ;  /* 0x00151000010c7983 */ /* 0x000ea80000300a00 */
[----:B------:R-:W5:Y:S01]  /*77c0*/  @P1 LDG.E.U16 R14, desc[UR40][R4.64] ;  /* 0x00000028040e1981 */ /* 0x000f62000c1e1500 */
[----:B------:R-:W-:-:S02]  /*77d0*/  ISETP.GT.AND P0, PT, R0, 0xe, PT ;  /* 0x0000000e0000780c */ /* 0x000fc40003f04270 */
[----:B------:R-:W-:Y:S02]  /*77e0*/  IADD3 R2, P3, PT, R10, UR4, RZ ;  /* 0x000000040a027c10 */ /* 0x000fe4000ff7e0ff */
[----:B---3--:R-:W-:Y:S02]  /*77f0*/  PRMT R28, RZ, 0x7610, R28 ;  /* 0x00007610ff1c7816 */ /* 0x008fe4000000001c */
[----:B------:R-:W-:-:S07]  /*7800*/  IADD3.X R3, PT, PT, R11, UR5, RZ, P3, !PT ;  /* 0x000000050b037c10 */ /* 0x000fce0009ffe4ff */
[----:B------:R0:W3:Y:S02]  /*7810*/  @P0 LDG.E.U16 R28, desc[UR40][R6.64] ;  /* 0x00000028061c0981 */ /* 0x0000e4000c1e1500 */
[----:B0-----:R-:W-:Y:S02]  /*7820*/  PRMT R6, RZ, 0x7610, R6 ;  /* 0x00007610ff067816 */ /* 0x001fe40000000006 */
[----:B----4-:R-:W-:Y:S02]  /*7830*/  IADD3 R4, P1, PT, R16, UR4, RZ ;  /* 0x0000000410047c10 */ /* 0x010fe4000ff3e0ff */
[----:B--2---:R-:W-:Y:S02]  /*7840*/  PRMT R13, RZ, 0x7610, R13 ;  /* 0x00007610ff0d7816 */ /* 0x004fe4000000000d */
[----:B------:R-:W-:Y:S01]  /*7850*/  PRMT R12, RZ, 0x7610, R12 ;  /* 0x00007610ff0c7816 */ /* 0x000fe2000000000c */
[----:B-----5:R-:W-:Y:S01]  /*7860*/  STL [R1+0x638], R14 ;  /* 0x0006380e01007387 */ /* 0x020fe20000100800 */
[----:B------:R-:W-:-:S03]  /*7870*/  IADD3.X R5, PT, PT, R17, UR5, RZ, P1, !PT ;  /* 0x0000000511057c10 */ /* 0x000fc60008ffe4ff */
[----:B------:R0:W2:Y:S04]  /*7880*/  @P0 LDG.E.U16 R13, desc[UR40][R2.64] ;  /* 0x00000028020d0981 */ /* 0x0000a8000c1e1500 */
[----:B------:R1:W-:Y:S04]  /*7890*/  STL [R1+0x63c], R15 ;  /* 0x00063c0f01007387 */ /* 0x0003e80000100800 */
[----:B------:R-:W4:Y:S01]  /*78a0*/  @P0 LDG.E.U16 R12, desc[UR40][R4.64] ;  /* 0x00000028040c0981 */ /* 0x000f22000c1e1500 */
[----:B0-----:R-:W-:-:S03]  /*78b0*/  IADD3 R2, P2, PT, R26, UR4, RZ ;  /* 0x000000041a027c10 */ /* 0x001fc6000ff5e0ff */
[----:B------:R-:W5:Y:S04]  /*78c0*/  LDL.64 R10, [R1+0x880] ;  /* 0x00088000010a7983 */ /* 0x000f680000100a00 */
[----:B-1----:R-:W2:Y:S01]  /*78d0*/  LDL.64 R14, [R1+0x888] ;  /* 0x00088800010e7983 */ /* 0x002ea20000100a00 */
[----:B------:R-:W-:-:S05]  /*78e0*/  IADD3.X R3, PT, PT, R27, UR5, RZ, P2, !PT ;  /* 0x000000051b037c10 */ /* 0x000fca00097fe4ff */
[----:B------:R0:W5:Y:S01]  /*78f0*/  @P0 LDG.E.U16 R6, desc[UR40][R2.64] ;  /* 0x0000002802060981 */ /* 0x000162000c1e1500 */
[----:B------:R-:W-:Y:S02]  /*7900*/  ISETP.GT.AND P1, PT, R0, 0xf, PT ;  /* 0x0000000f0000780c */ /* 0x000fe40003f24270 */
[----:B------:R-:W-:Y:S01]  /*7910*/  PRMT R7, RZ, 0x7610, R7 ;  /* 0x00007610ff077816 */ /* 0x000fe20000000007 */
[----:B---3--:R1:W-:Y:S04]  /*7920*/  STL [R1+0x634], R28 ;  /* 0x0006341c01007387 */ /* 0x0083e80000100800 */
[----:B0-----:R-:W-:Y:S01]  /*7930*/  IMAD.MOV.U32 R3, RZ, RZ, R7 ;  /* 0x000000ffff037224 */ /* 0x001fe200078e0007 */
[----:B-1----:R-:W3:Y:S04]  /*7940*/  LDL.64 R28, [R1+0x878] ;  /* 0x00087800011c7983 */ /* 0x002ee80000100a00 */
[----:B------:R-:W3:Y:S01]  /*7950*/  LDL.LU.64 R16, [R1+0x1508] ;  /* 0x0015080001107983 */ /* 0x000ee20000300a00 */
[----:B------:R-:W-:-:S03]  /*7960*/  PRMT R9, RZ, 0x7610, R9 ;  /* 0x00007610ff097816 */ /* 0x000fc60000000009 */
[----:B----4-:R-:W-:Y:S01]  /*7970*/  STL [R1+0x62c], R12 ;  /* 0x00062c0c01007387 */ /* 0x010fe20000100800 */
[----:B--2---:R-:W-:-:S03]  /*7980*/  IADD3 R4, P2, PT, R14, UR4, RZ ;  /* 0x000000040e047c10 */ /* 0x004fc6000ff5e0ff */
[----:B------:R0:W-:Y:S01]  /*7990*/  STL [R1+0x630], R13 ;  /* 0x0006300d01007387 */ /* 0x0001e20000100800 */
[----:B------:R-:W-:-:S03]  /*79a0*/  IADD3.X R5, PT, PT, R15, UR5, RZ, P2, !PT ;  /* 0x000000050f057c10 */ /* 0x000fc600097fe4ff */
[----:B------:R-:W2:Y:S04]  /*79b0*/  LDL.64 R26, [R1+0x8a8] ;  /* 0x0008a800011a7983 */ /* 0x000ea80000100a00 */
[----:B------:R-:W4:Y:S04]  /*79c0*/  @P1 LDG.E.U16 R3, desc[UR40][R4.64] ;  /* 0x0000002804031981 */ /* 0x000f28000c1e1500 */
[----:B0-----:R-:W2:Y:S04]  /*79d0*/  LDL.64 R12, [R1+0x890] ;  /* 0x00089000010c7983 */ /* 0x001ea80000100a00 */
[----:B-----5:R0:W-:Y:S04]  /*79e0*/  STL [R1+0x628], R6 ;  /* 0x0006280601007387 */ /* 0x0201e80000100800 */
[----:B------:R-:W5:Y:S01]  /*79f0*/  LDL.64 R14, [R1+0x8a0] ;  /* 0x0008a000010e7983 */ /* 0x000f620000100a00 */
[----:B0-----:R-:W-:-:S03]  /*7a00*/  IADD3 R6, P0, PT, R10, UR4, RZ ;  /* 0x000000040a067c10 */ /* 0x001fc6000ff1e0ff */
[----:B------:R0:W-:Y:S02]  /*7a10*/  STL.S16 [R1+0x620], R7 ;  /* 0x0006200701007387 */ /* 0x0001e40000100600 */
[----:B0-----:R-:W-:Y:S02]  /*7a20*/  IADD3.X R7, PT, PT, R11, UR5, RZ, P0, !PT ;  /* 0x000000050b077c10 */ /* 0x001fe400087fe4ff */
[----:B------:R-:W-:Y:S01]  /*7a30*/  PRMT R8, RZ, 0x7610, R8 ;  /* 0x00007610ff087816 */ /* 0x000fe20000000008 */
[----:B------:R-:W2:Y:S04]  /*7a40*/  LDL.LU.64 R10, [R1+0x1500] ;  /* 0x00150000010a7983 */ /* 0x000ea80000300a00 */
[----:B------:R0:W2:Y:S01]  /*7a50*/  @P1 LDG.E.U16 R9, desc[UR40][R6.64] ;  /* 0x0000002806091981 */ /* 0x0000a2000c1e1500 */
[----:B---3--:R-:W-:Y:S01]  /*7a60*/  IADD3 R2, P2, PT, R28, UR4, RZ ;  /* 0x000000041c027c10 */ /* 0x008fe2000ff5e0ff */
[----:B0-----:R-:W-:-:S02]  /*7a70*/  IMAD.MOV.U32 R7, RZ, RZ, R8 ;  /* 0x000000ffff077224 */ /* 0x001fc400078e0008 */
[----:B----4-:R0:W-:Y:S02]  /*7a80*/  @P1 STL [R1+0x620], R3 ;  /* 0x0006200301001387 */ /* 0x0101e40000100800 */
[----:B0-----:R-:W-:Y:S02]  /*7a90*/  IADD3.X R3, PT, PT, R29, UR5, RZ, P2, !PT ;  /* 0x000000051d037c10 */ /* 0x001fe400097fe4ff */
[----:B------:R-:W3:Y:S04]  /*7aa0*/  LDL.LU.64 R28, [R1+0x14f8] ;  /* 0x0014f800011c7983 */ /* 0x000ee80000300a00 */
[----:B------:R0:W4:Y:S04]  /*7ab0*/  @P1 LDG.E.U16 R7, desc[UR40][R2.64] ;  /* 0x0000002802071981 */ /* 0x000128000c1e1500 */
[----:B------:R-:W-:Y:S04]  /*7ac0*/  STL.S16 [R1+0x61c], R8 ;  /* 0x00061c0801007387 */ /* 0x000fe80000100600 */
[----:B--2---:R1:W-:Y:S04]  /*7ad0*/  STL [R1+0x624], R9 ;  /* 0x0006240901007387 */ /* 0x0043e80000100800 */
[----:B-1----:R-:W2:Y:S01]  /*7ae0*/  LDL.64 R8, [R1+0x898] ;  /* 0x0008980001087983 */ /* 0x002ea20000100a00 */
[----:B------:R-:W-:Y:S01]  /*7af0*/  ISETP.GT.AND P0, PT, R0, 0x10, PT ;  /* 0x000000100000780c */ /* 0x000fe20003f04270 */
[----:B0-----:R-:W-:Y:S01]  /*7b00*/  IMAD.MOV.U32 R3, RZ, RZ, R13 ;  /* 0x000000ffff037224 */ /* 0x001fe200078e000d */
[----:B------:R-:W-:Y:S01]  /*7b10*/  IADD3 R4, P3, PT, R12, UR4, RZ ;  /* 0x000000040c047c10 */ /* 0x000fe2000ff7e0ff */
[----:B------:R-:W-:Y:S01]  /*7b20*/  IMAD.MOV.U32 R2, RZ, RZ, R12 ;  /* 0x000000ffff027224 */ /* 0x000fe200078e000c */
[----:B------:R-:W-:Y:S01]  /*7b30*/  IADD3 R6, P2, PT, R26, UR4, RZ ;  /* 0x000000041a067c10 */ /* 0x000fe2000ff5e0ff */
[----:B------:R-:W3:Y:S01]  /*7b40*/  LDL.64 R12, [R1+0x8b0] ;  /* 0x0008b000010c7983 */ /* 0x000ee20000100a00 */
[----:B------:R-:W-:-:S02]  /*7b50*/  PRMT R25, RZ, 0x7610, R25 ;  /* 0x00007610ff197816 */ /* 0x000fc40000000019 */
[----:B------:R-:W-:Y:S02]  /*7b60*/  IADD3.X R5, PT, PT, R3, UR5, RZ, P3, !PT ;  /* 0x0000000503057c10 */ /* 0x000fe40009ffe4ff */
[----:B------:R-:W-:Y:S02]  /*7b70*/  PRMT R17, RZ, 0x7610, R17 ;  /* 0x00007610ff117816 */ /* 0x000fe40000000011 */
[----:B-----5:R-:W-:Y:S01]  /*7b80*/  IADD3 R2, P3, PT, R14, UR4, RZ ;  /* 0x000000040e027c10 */ /* 0x020fe2000ff7e0ff */
[----:B------:R2:W5:Y:S01]  /*7b90*/  @P1 LDG.E.U16 R25, desc[UR40][R4.64] ;  /* 0x0000002804191981 */ /* 0x000562000c1e1500 */
[----:B------:R-:W-:Y:S02]  /*7ba0*/  PRMT R11, RZ, 0x7610, R11 ;  /* 0x00007610ff0b7816 */ /* 0x000fe4000000000b */
[----:B------:R-:W-:Y:S02]  /*7bb0*/  PRMT R10, RZ, 0x7610, R10 ;  /* 0x00007610ff0a7816 */ /* 0x000fe4000000000a */
[----:B------:R-:W-:-:S05]  /*7bc0*/  IADD3.X R3, PT, PT, R15, UR5, RZ, P3, !PT ;  /* 0x000000050f037c10 */ /* 0x000fca0009ffe4ff */
[----:B------:R3:W5:Y:S04]  /*7bd0*/  @P0 LDG.E.U16 R11, desc[UR40][R2.64] ;  /* 0x00000028020b0981 */ /* 0x000768000c1e1500 */
[----:B----4-:R0:W-:Y:S04]  /*7be0*/  @P1 STL [R1+0x61c], R7 ;  /* 0x00061c0701001387 */ /* 0x0101e80000100800 */
[----:B------:R-:W4:Y:S01]  /*7bf0*/  LDL.64 R14, [R1+0x8c8] ;  /* 0x0008c800010e7983 */ /* 0x000f220000100a00 */
[----:B0-----:R-:W-:-:S03]  /*7c00*/  IADD3.X R7, PT, PT, R27, UR5, RZ, P2, !PT ;  /* 0x000000051b077c10 */ /* 0x001fc600097fe4ff */
[----:B------:R-:W5:Y:S04]  /*7c10*/  LDL.64 R26, [R1+0x8c0] ;  /* 0x0008c000011a7983 */ /* 0x000f680000100a00 */
[----:B------:R-:W5:Y:S01]  /*7c20*/  @P0 LDG.E.U16 R17, desc[UR40][R6.64] ;  /* 0x0000002806110981 */ /* 0x000f62000c1e1500 */
[----:B--2---:R-:W-:-:S04]  /*7c30*/  IADD3 R4, P1, PT, R8, UR4, RZ ;  /* 0x0000000408047c10 */ /* 0x004fc8000ff3e0ff */
[----:B------:R-:W-:-:S05]  /*7c40*/  IADD3.X R5, PT, PT, R9, UR5, RZ, P1, !PT ;  /* 0x0000000509057c10 */ /* 0x000fca0008ffe4ff */
[----:B------:R4:W2:Y:S01]  /*7c50*/  @P0 LDG.E.U16 R10, desc[UR40][R4.64] ;  /* 0x00000028040a0981 */ /* 0x0008a2000c1e1500 */
[----:B---3--:R-:W-:Y:S02]  /*7c60*/  IADD3 R2, P2, PT, R12, UR4, RZ ;  /* 0x000000040c027c10 */ /* 0x008fe4000ff5e0ff */
[----:B------:R-:W-:Y:S02]  /*7c70*/  PRMT R16, RZ, 0x7610, R16 ;  /* 0x00007610ff107816 */ /* 0x000fe40000000010 */
[----:B------:R-:W-:Y:S02]  /*7c80*/  IADD3.X R3, PT, PT, R13, UR5, RZ, P2, !PT ;  /* 0x000000050d037c10 */ /* 0x000fe400097fe4ff */
[----:B------:R-:W-:-:S03]  /*7c90*/  ISETP.GT.AND P1, PT, R0, 0x11, PT ;  /* 0x000000110000780c */ /* 0x000fc60003f24270 */
[----:B------:R0:W3:Y:S01]  /*7ca0*/  @P0 LDG.E.U16 R16, desc[UR40][R2.64] ;  /* 0x0000002802100981 */ /* 0x0000e2000c1e1500 */
[----:B------:R-:W-:Y:S02]  /*7cb0*/  PRMT R29, RZ, 0x7610, R29 ;  /* 0x00007610ff1d7816 */ /* 0x000fe4000000001d */
[----:B----4-:R-:W-:Y:S02]  /*7cc0*/  IADD3 R4, P2, PT, R14, UR4, RZ ;  /* 0x000000040e047c10 */ /* 0x010fe4000ff5e0ff */
[----:B-----5:R-:W-:Y:S01]  /*7cd0*/  IADD3 R6, P0, PT, R26, UR4, RZ ;  /* 0x000000041a067c10 */ /* 0x020fe2000ff1e0ff */
[----:B------:R-:W-:Y:S04]  /*7ce0*/  STL [R1+0x1430], R17 ;  /* 0x0014301101007387 */ /* 0x000fe80000100800 */
[----:B------:R-:W0:Y:S01]  /*7cf0*/  LDL.64 R8, [R1+0x8b8] ;  /* 0x0008b80001087983 */ /* 0x000e220000100a00 */
[----:B------:R-:W-:-:S03]  /*7d00*/  IADD3.X R7, PT, PT, R27, UR5, RZ, P0, !PT ;  /* 0x000000051b077c10 */ /* 0x000fc600087fe4ff */
[----:B------:R-:W4:Y:S01]  /*7d10*/  LDL.64 R12, [R1+0x8e8] ;  /* 0x0008e800010c7983 */ /* 0x000f220000100a00 */
[----:B------:R-:W-:-:S03]  /*7d20*/  IADD3.X R5, PT, PT, R15, UR5, RZ, P2, !PT ;  /* 0x000000050f057c10 */ /* 0x000fc600097fe4ff */
[----:B------:R-:W5:Y:S04]  /*7d30*/  @P1 LDG.E.U16 R29, desc[UR40][R6.64] ;  /* 0x00000028061d1981 */ /* 0x000f68000c1e1500 */
[----:B--2---:R-:W-:Y:S04]  /*7d40*/  STL.64 [R1+0x1438], R10 ;  /* 0x0014380a01007387 */ /* 0x004fe80000100a00 */
[----:B------:R-:W-:Y:S04]  /*7d50*/  STL.64 [R1+0x1458], R10 ;  /* 0x0014580a01007387 */ /* 0x000fe80000100a00 */
[----:B------:R-:W2:Y:S04]  /*7d60*/  LDL.64 R14, [R1+0x8e0] ;  /* 0x0008e000010e7983 */ /* 0x000ea80000100a00 */
[----:B------:R-:W-:Y:S04]  /*7d70*/  STL [R1+0x618], R25 ;  /* 0x0006181901007387 */ /* 0x000fe80000100800 */
[----:B------:R-:W2:Y:S01]  /*7d80*/  LDL.64 R6, [R1+0x8d0] ;  /* 0x0008d00001067983 */ /* 0x000ea20000100a00 */
[----:B------:R-:W-:-:S02]  /*7d90*/  PRMT R28, RZ, 0x7610, R28 ;  /* 0x00007610ff1c7816 */ /* 0x000fc4000000001c */
[----:B------:R-:W-:Y:S01]  /*7da0*/  PRMT R23, RZ, 0x7610, R23 ;  /* 0x00007610ff177816 */ /* 0x000fe20000000017 */
[----:B------:R-:W3:Y:S01]  /*7db0*/  LDL.64 R26, [R1+0x8d8] ;  /* 0x0008d800011a7983 */ /* 0x000ee20000100a00 */
[----:B------:R-:W-:-:S04]  /*7dc0*/  PRMT R22, RZ, 0x7610, R22 ;  /* 0x00007610ff167816 */ /* 0x000fc80000000016 */
[----:B------:R-:W3:Y:S01]  /*7dd0*/  @P1 LDG.E.U16 R23, desc[UR40][R4.64] ;  /* 0x0000002804171981 */ /* 0x000ee2000c1e1500 */
[----:B0-----:R-:W-:-:S04]  /*7de0*/  IADD3 R2, P2, PT, R8, UR4, RZ ;  /* 0x0000000408027c10 */ /* 0x001fc8000ff5e0ff */
[----:B------:R-:W-:Y:S02]  /*7df0*/  IADD3.X R3, PT, PT, R9, UR5, RZ, P2, !PT ;  /* 0x0000000509037c10 */ /* 0x000fe400097fe4ff */
[----:B------:R-:W5:Y:S04]  /*7e00*/  LDL.64 R8, [R1+0x8f0] ;  /* 0x0008f00001087983 */ /* 0x000f680000100a00 */
[----:B------:R2:W5:Y:S02]  /*7e10*/  @P1 LDG.E.U16 R28, desc[UR40][R2.64] ;  /* 0x00000028021c1981 */ /* 0x000564000c1e1500 */
[----:B--2---:R-:W-:Y:S01]  /*7e20*/  IMAD.MOV.U32 R3, RZ, RZ, R7 ;  /* 0x000000ffff037224 */ /* 0x004fe200078e0007 */
[----:B------:R-:W-:-:S04]  /*7e30*/  IADD3 R4, P3, PT, R6, UR4, RZ ;  /* 0x0000000406047c10 */ /* 0x000fc8000ff7e0ff */
[----:B------:R-:W-:-:S05]  /*7e40*/  IADD3.X R5, PT, PT, R3, UR5, RZ, P3, !PT ;  /* 0x0000000503057c10 */ /* 0x000fca0009ffe4ff */
[----:B------:R3:W2:Y:S01]  /*7e50*/  @P1 LDG.E.U16 R22, desc[UR40][R4.64] ;  /* 0x0000002804161981 */ /* 0x0006a2000c1e1500 */
[----:B------:R-:W-:Y:S01]  /*7e60*/  ISETP.GT.AND P0, PT, R0, 0x12, PT ;  /* 0x000000120000780c */ /* 0x000fe20003f04270 */
[----:B------:R-:W-:Y:S01]  /*7e70*/  IMAD.MOV.U32 R2, RZ, RZ, R6 ;  /* 0x000000ffff027224 */ /* 0x000fe200078e0006 */
[----:B------:R-:W-:Y:S02]  /*7e80*/  IADD3 R2, P3, PT, R14, UR4, RZ ;  /* 0x000000040e027c10 */ /* 0x000fe4000ff7e0ff */
[----:B----4-:R-:W-:Y:S02]  /*7e90*/  IADD3 R6, P2, PT, R12, UR4, RZ ;  /* 0x000000040c067c10 */ /* 0x010fe4000ff5e0ff */
[----:B------:R-:W-:Y:S02]  /*7ea0*/  PRMT R19, RZ, 0x7610, R19 ;  /* 0x00007610ff137816 */ /* 0x000fe40000000013 */
[----:B------:R-:W-:Y:S02]  /*7eb0*/  IADD3.X R3, PT, PT, R15, UR5, RZ, P3, !PT ;  /* 0x000000050f037c10 */ /* 0x000fe40009ffe4ff */
[----:B------:R-:W-:-:S02]  /*7ec0*/  PRMT R24, RZ, 0x7610, R24 ;  /* 0x00007610ff187816 */ /* 0x000fc40000000018 */
[----:B------:R-:W-:Y:S01]  /*7ed0*/  IADD3.X R7, PT, PT, R13, UR5, RZ, P2, !PT ;  /* 0x000000050d077c10 */ /* 0x000fe200097fe4ff */
[----:B------:R-:W4:Y:S01]  /*7ee0*/  @P0 LDG.E.U16 R19, desc[UR40][R2.64] ;  /* 0x0000002802130981 */ /* 0x000f22000c1e1500 */
[----:B---3--:R-:W-:-:S03]  /*7ef0*/  IADD3 R4, P1, PT, R26, UR4, RZ ;  /* 0x000000041a047c10 */ /* 0x008fc6000ff3e0ff */
[----:B------:R0:W3:Y:S01]  /*7f00*/  @P0 LDG.E.U16 R24, desc[UR40][R6.64] ;  /* 0x0000002806180981 */ /* 0x0000e2000c1e1500 */
[----:B------:R-:W-:-:S03]  /*7f10*/  IADD3.X R5, PT, PT, R27, UR5, RZ, P1, !PT ;  /* 0x000000051b057c10 */ /* 0x000fc60008ffe4ff */
[----:B------:R-:W4:Y:S01]  /*7f20*/  LDL.LU.64 R12, [R1+0x14f0] ;  /* 0x0014f000010c7983 */ /* 0x000f220000300a00 */
[----:B0-----:R-:W-:Y:S02]  /*7f30*/  PRMT R6, RZ, 0x7610, R6 ;  /* 0x00007610ff067816 */ /* 0x001fe40000000006 */
[----:B------:R-:W-:-:S06]  /*7f40*/  PRMT R7, RZ, 0x7610, R7 ;  /* 0x00007610ff077816 */ /* 0x000fcc0000000007 */
[----:B------:R-:W4:Y:S01]  /*7f50*/  @P0 LDG.E.U16 R7, desc[UR40][R4.64] ;  /* 0x0000002804070981 */ /* 0x000f22000c1e1500 */
[----:B-----5:R-:W-:-:S04]  /*7f60*/  IADD3 R2, P2, PT, R8, UR4, RZ ;  /* 0x0000000408027c10 */ /* 0x020fc8000ff5e0ff */
[----:B------:R-:W-:-:S05]  /*7f70*/  IADD3.X R3, PT, PT, R9, UR5, RZ, P2, !PT ;  /* 0x0000000509037c10 */ /* 0x000fca00097fe4ff */
[----:B------:R-:W5:Y:S04]  /*7f80*/  @P0 LDG.E.U16 R6, desc[UR40][R2.64] ;  /* 0x0000002802060981 */ /* 0x000f68000c1e1500 */
[----:B--2---:R-:W-:Y:S04]  /*7f90*/  STL [R1+0x614], R22 ;  /* 0x0006141601007387 */ /* 0x004fe80000100800 */
[----:B------:R0:W-:Y:S04]  /*7fa0*/  STL [R1+0x4b0], R23 ;  /* 0x0004b01701007387 */ /* 0x0001e80000100800 */
[----:B------:R-:W2:Y:S04]  /*7fb0*/  LDL.64 R14, [R1+0x900] ;  /* 0x00090000010e7983 */ /* 0x000ea80000100a00 */
[----:B0-----:R-:W2:Y:S04]  /*7fc0*/  LDL.64 R22, [R1+0x908] ;  /* 0x0009080001167983 */ /* 0x001ea80000100a00 */
[----:B---3--:R0:W-:Y:S04]  /*7fd0*/  STL [R1+0x610], R24 ;  /* 0x0006101801007387 */ /* 0x0081e80000100800 */
[----:B------:R-:W3:Y:S04]  /*7fe0*/  LDL.64 R26, [R1+0x910] ;  /* 0x00091000011a7983 */ /* 0x000ee80000100a00 */
[----:B------:R-:W3:Y:S04]  /*7ff0*/  LDL.64 R8, [R1+0x928] ;  /* 0x0009280001087983 */ /* 0x000ee80000100a00 */
[----:B0-----:R-:W3:Y:S04]  /*8000*/  LDL.64 R24, [R1+0x8f8] ;  /* 0x0008f80001187983 */ /* 0x001ee80000100a00 */
[----:B-----5:R2:W-:Y:S04]  /*8010*/  STL [R1+0x5fc], R6 ;  /* 0x0005fc0601007387 */ /* 0x0205e80000100800 */
[----:B----4-:R0:W-:Y:S01]  /*8020*/  STL [R1+0x600], R7 ;  /* 0x0006000701007387 */ /* 0x0101e20000100800 */
[----:B--2---:R-:W-:-:S02]  /*8030*/  IADD3 R6, P0, PT, R14, UR4, RZ ;  /* 0x000000040e067c10 */ /* 0x004fc4000ff1e0ff */
[----:B------:R-:W-:Y:S02]  /*8040*/  IADD3 R4, P2, PT, R22, UR4, RZ ;  /* 0x0000000416047c10 */ /* 0x000fe4000ff5e0ff */
[----:B0-----:R-:W-:Y:S02]  /*8050*/  IADD3.X R7, PT, PT, R15, UR5, RZ, P0, !PT ;  /* 0x000000050f077c10 */ /* 0x001fe400087fe4ff */
[----:B------:R-:W-:Y:S02]  /*8060*/  IADD3.X R5, PT, PT, R23, UR5, RZ, P2, !PT ;  /* 0x0000000517057c10 */ /* 0x000fe400097fe4ff */
[----:B------:R-:W2:Y:S04]  /*8070*/  LDL.64 R22, [R1+0x920] ;  /* 0x0009200001167983 */ /* 0x000ea80000100a00 */
[----:B------:R-:W4:Y:S01]  /*8080*/  LDL.LU.64 R14, [R1+0x14e8] ;  /* 0x0014e800010e7983 */ /* 0x000f220000300a00 */
[----:B------:R-:W-:-:S02]  /*8090*/  ISETP.GT.AND P1, PT, R0, 0x13, PT ;  /* 0x000000130000780c */ /* 0x000fc40003f24270 */
[----:B------:R-:W-:Y:S02]  /*80a0*/  PRMT R13, RZ, 0x7610, R13 ;  /* 0x00007610ff0d7816 */ /* 0x000fe4000000000d */
[----:B------:R-:W-:Y:S02]  /*80b0*/  PRMT R12, RZ, 0x7610, R12 ;  /* 0x00007610ff0c7816 */ /* 0x000fe4000000000c */
[----:B---3--:R-:W-:-:S07]  /*80c0*/  IADD3 R2, P2, PT, R24, UR4, RZ ;  /* 0x0000000418027c10 */ /* 0x008fce000ff5e0ff */
[----:B------:R0:W3:Y:S04]  /*80d0*/  @P1 LDG.E.U16 R13, desc[UR40][R4.64] ;  /* 0x00000028040d1981 */ /* 0x0000e8000c1e1500 */
[----:B------:R-:W5:Y:S01]  /*80e0*/  @P1 LDG.E.U16 R12, desc[UR40][R6.64] ;  /* 0x00000028060c1981 */ /* 0x000f62000c1e1500 */
[----:B0-----:R-:W-:-:S05]  /*80f0*/  IMAD.MOV.U32 R5, RZ, RZ, R25 ;  /* 0x000000ffff057224 */ /* 0x001fca00078e0019 */
[----:B------:R-:W-:Y:S01]  /*8100*/  IADD3.X R3, PT, PT, R5, UR5, RZ, P2, !PT ;  /* 0x0000000505037c10 */ /* 0x000fe200097fe4ff */
[----:B------:R-:W-:Y:S01]  /*8110*/  IMAD.MOV.U32 R4, RZ, RZ, R24 ;  /* 0x000000ffff047224 */ /* 0x000fe200078e0018 */
[----:B------:R-:W-:Y:S01]  /*8120*/  IADD3 R4, P3, PT, R26, UR4, RZ ;  /* 0x000000041a047c10 */ /* 0x000fe2000ff7e0ff */
[----:B------:R-:W2:Y:S01]  /*8130*/  LDL.LU.64 R24, [R1+0x14e0] ;  /* 0x0014e00001187983 */ /* 0x000ea20000300a00 */
[----:B----4-:R-:W-:-:S06]  /*8140*/  PRMT R15, RZ, 0x7610, R15 ;  /* 0x00007610ff0f7816 */ /* 0x010fcc000000000f */
[----:B------:R0:W4:Y:S01]  /*8150*/  @P1 LDG.E.U16 R15, desc[UR40][R2.64] ;  /* 0x00000028020f1981 */ /* 0x000122000c1e1500 */
[----:B------:R-:W-:Y:S01]  /*8160*/  PRMT R14, RZ, 0x7610, R14 ;  /* 0x00007610ff0e7816 */ /* 0x000fe2000000000e */
[----:B0-----:R-:W-:-:S05]  /*8170*/  IMAD.MOV.U32 R3, RZ, RZ, R27 ;  /* 0x000000ffff037224 */ /* 0x001fca00078e001b */
[----:B------:R-:W-:-:S05]  /*8180*/  IADD3.X R5, PT, PT, R3, UR5, RZ, P3, !PT ;  /* 0x0000000503057c10 */ /* 0x000fca0009ffe4ff */
[----:B------:R-:W2:Y:S01]  /*8190*/  @P1 LDG.E.U16 R14, desc[UR40][R4.64] ;  /* 0x00000028040e1981 */ /* 0x000ea2000c1e1500 */
[----:B------:R-:W-:-:S03]  /*81a0*/  IADD3 R6, P2, PT, R8, UR4, RZ ;  /* 0x0000000408067c10 */ /* 0x000fc6000ff5e0ff */
[----:B-----5:R-:W-:Y:S01]  /*81b0*/  STL [R1+0x608], R12 ;  /* 0x0006080c01007387 */ /* 0x020fe20000100800 */
[----:B------:R-:W-:-:S03]  /*81c0*/  IMAD.MOV.U32 R2, RZ, RZ, R26 ;  /* 0x000000ffff027224 */ /* 0x000fc600078e001a */
[----:B---3--:R0:W-:Y:S01]  /*81d0*/  STL [R1+0x604], R13 ;  /* 0x0006040d01007387 */ /* 0x0081e20000100800 */
[----:B------:R-:W-:-:S03]  /*81e0*/  IADD3.X R7, PT, PT, R9, UR5, RZ, P2, !PT ;  /* 0x0000000509077c10 */ /* 0x000fc600097fe4ff */
[----:B0-----:R-:W3:Y:S04]  /*81f0*/  LDL.64 R12, [R1+0x918] ;  /* 0x00091800010c7983 */ /* 0x001ee80000100a00 */
[----:B------:R-:W-:Y:S04]  /*8200*/  STL [R1+0x60c], R19 ;  /* 0x00060c1301007387 */ /* 0x000fe80000100800 */
[----:B------:R-:W5:Y:S04]  /*8210*/  LDL.64 R26, [R1+0x930] ;  /* 0x00093000011a7983 */ /* 0x000f680000100a00 */
[----:B------:R-:W5:Y:S01]  /*8220*/  LDL.LU.64 R8, [R1+0x14d8] ;  /* 0x0014d80001087983 */ /* 0x000f620000300a00 */
[----:B------:R-:W-:-:S02]  /*8230*/  ISETP.GT.AND P0, PT, R0, 0x14, PT ;  /* 0x000000140000780c */ /* 0x000fc40003f04270 */
[----:B------:R-:W-:-:S11]  /*8240*/  PRMT R18, RZ, 0x7610, R18 ;  /* 0x00007610ff127816 */ /* 0x000fd60000000012 */
[----:B------:R0:W5:Y:S04]  /*8250*/  @P0 LDG.E.U16 R18, desc[UR40][R6.64] ;  /* 0x0000002806120981 */ /* 0x000168000c1e1500 */
[----:B--2---:R-:W-:Y:S04]  /*8260*/  STL [R1+0x5ec], R14 ;  /* 0x0005ec0e01007387 */ /* 0x004fe80000100800 */
[----:B----4-:R1:W-:Y:S04]  /*8270*/  STL [R1+0x5f8], R15 ;  /* 0x0005f80f01007387 */ /* 0x0103e80000100800 */
[----:B-1----:R-:W2:Y:S01]  /*8280*/  LDL.64 R14, [R1+0x948] ;  /* 0x00094800010e7983 */ /* 0x002ea20000100a00 */
[----:B------:R-:W-:-:S04]  /*8290*/  IADD3 R2, P3, PT, R22, UR4, RZ ;  /* 0x0000000416027c10 */ /* 0x000fc8000ff7e0ff */
[----:B------:R-:W-:Y:S02]  /*82a0*/  IADD3.X R3, PT, PT, R23, UR5, RZ, P3, !PT ;  /* 0x0000000517037c10 */ /* 0x000fe40009ffe4ff */
[----:B---3--:R-:W-:Y:S01]  /*82b0*/  IADD3 R4, P1, PT, R12, UR4, RZ ;  /* 0x000000040c047c10 */ /* 0x008fe2000ff3e0ff */
[----:B------:R-:W3:Y:S01]  /*82c0*/  LDL.64 R22, [R1+0x940] ;  /* 0x0009400001167983 */ /* 0x000ee20000100a00 */
[----:B-----5:R-:W-:Y:S02]  /*82d0*/  PRMT R9, RZ, 0x7610, R9 ;  /* 0x00007610ff097816 */ /* 0x020fe40000000009 */
[----:B------:R-:W-:Y:S02]  /*82e0*/  PRMT R8, RZ, 0x7610, R8 ;  /* 0x00007610ff087816 */ /* 0x000fe40000000008 */
[----:B------:R-:W-:Y:S02]  /*82f0*/  IADD3.X R5, PT, PT, R13, UR5, RZ, P1, !PT ;  /* 0x000000050d057c10 */ /* 0x000fe40008ffe4ff */
[----:B------:R1:W4:Y:S01]  /*8300*/  @P0 LDG.E.U16 R9, desc[UR40][R2.64] ;  /* 0x0000002802090981 */ /* 0x000322000c1e1500 */
[----:B------:R-:W-:-:S02]  /*8310*/  ISETP.GT.AND P1, PT, R0, 0x15, PT ;  /* 0x000000150000780c */ /* 0x000fc40003f24270 */
[----:B0-----:R-:W-:Y:S01]  /*8320*/  PRMT R6, RZ, 0x7610, R6 ;  /* 0x00007610ff067816 */ /* 0x001fe20000000006 */
[----:B------:R-:W5:Y:S01]  /*8330*/  @P0 LDG.E.U16 R8, desc[UR40][R4.64] ;  /* 0x0000002804080981 */ /* 0x000f62000c1e1500 */
[----:B------:R-:W-:Y:S02]  /*8340*/  PRMT R7, RZ, 0x7610, R7 ;  /* 0x00007610ff077816 */ /* 0x000fe40000000007 */
[----:B-1----:R-:W-:-:S04]  /*8350*/  IADD3 R2, P2, PT, R26, UR4, RZ ;  /* 0x000000041a027c10 */ /* 0x002fc8000ff5e0ff */
[----:B------:R-:W-:Y:S01]  /*8360*/  IADD3.X R3, PT, PT, R27, UR5, RZ, P2, !PT ;  /* 0x000000051b037c10 */ /* 0x000fe200097fe4ff */
[----:B------:R0:W-:Y:S04]  /*8370*/  STL [R1+0x5f4], R18 ;  /* 0x0005f41201007387 */ /* 0x0001e80000100800 */
[----:B------:R1:W3:Y:S04]  /*8380*/  @P0 LDG.E.U16 R6, desc[UR40][R2.64] ;  /* 0x0000002802060981 */ /* 0x0002e8000c1e1500 */
[----:B0-----:R-:W3:Y:S01]  /*8390*/  LDL.64 R18, [R1+0x938] ;  /* 0x0009380001127983 */ /* 0x001ee20000100a00 */
[----:B-1----:R-:W-:-:S03]  /*83a0*/  IMAD.MOV.U32 R3, RZ, RZ, R7 ;  /* 0x000000ffff037224 */ /* 0x002fc600078e0007 */
[----:B------:R-:W3:Y:S01]  /*83b0*/  LDL.LU.64 R12, [R1+0x14d0] ;  /* 0x0014d000010c7983 */ /* 0x000ee20000300a00 */
[----:B--2---:R-:W-:-:S04]  /*83c0*/  IADD3 R4, P2, PT, R14, UR4, RZ ;  /* 0x000000040e047c10 */ /* 0x004fc8000ff5e0ff */
[----:B------:R-:W-:-:S05]  /*83d0*/  IADD3.X R5, PT, PT, R15, UR5, RZ, P2, !PT ;  /* 0x000000050f057c10 */ /* 0x000fca00097fe4ff */
[----:B------:R-:W2:Y:S04]  /*83e0*/  @P1 LDG.E.U16 R3, desc[UR40][R4.64] ;  /* 0x0000002804031981 */ /* 0x000ea8000c1e1500 */
[----:B-----5:R-:W-:Y:S04]  /*83f0*/  STL [R1+0x5e4], R8 ;  /* 0x0005e40801007387 */ /* 0x020fe80000100800 */
[----:B----4-:R0:W-:Y:S04]  /*8400*/  STL [R1+0x5f0], R9 ;  /* 0x0005f00901007387 */ /* 0x0101e80000100800 */
[----:B------:R-:W4:Y:S04]  /*8410*/  LDL.64 R26, [R1+0x968] ;  /* 0x00096800011a7983 */ /* 0x000f280000100a00 */
[----:B0-----:R-:W5:Y:S04]  /*8420*/  LDL.64 R8, [R1+0x950] ;  /* 0x0009500001087983 */ /* 0x001f680000100a00 */
[----:B---3--:R0:W-:Y:S01]  /*8430*/  STL [R1+0x5e8], R6 ;  /* 0x0005e80601007387 */ /* 0x0081e20000100800 */
[----:B------:R-:W-:-:S03]  /*8440*/  IADD3 R2, P2, PT, R18, UR4, RZ ;  /* 0x0000000412027c10 */ /* 0x000fc6000ff5e0ff */
[----:B------:R-:W3:Y:S01]  /*8450*/  LDL.64 R14, [R1+0x960] ;  /* 0x00096000010e7983 */ /* 0x000ee20000100a00 */
[----:B0-----:R-:W-:-:S03]  /*8460*/  IADD3 R6, P0, PT, R22, UR4, RZ ;  /* 0x0000000416067c10 */ /* 0x001fc6000ff1e0ff */
[----:B------:R0:W-:Y:S01]  /*8470*/  STL.S16 [R1+0x5dc], R7 ;  /* 0x0005dc0701007387 */ /* 0x0001e20000100600 */
[----:B------:R-:W-:Y:S02]  /*8480*/  PRMT R12, RZ, 0x7610, R12 ;  /* 0x00007610ff0c7816 */ /* 0x000fe4000000000c */
[----:B------:R-:W-:Y:S02]  /*8490*/  PRMT R13, RZ, 0x7610, R13 ;  /* 0x00007610ff0d7816 */ /* 0x000fe4000000000d */
[----:B0-----:R-:W-:Y:S02]  /*84a0*/  IADD3.X R7, PT, PT, R23, UR5, RZ, P0, !PT ;  /* 0x0000000517077c10 */ /* 0x001fe400087fe4ff */
[----:B------:R-:W3:Y:S04]  /*84b0*/  LDL.LU.64 R22, [R1+0x14c8] ;  /* 0x0014c80001167983 */ /* 0x000ee80000300a00 */
[----:B------:R4:W3:Y:S04]  /*84c0*/  @P1 LDG.E.U16 R13, desc[UR40][R6.64] ;  /* 0x00000028060d1981 */ /* 0x0008e8000c1e1500 */
[----:B--2---:R0:W-:Y:S02]  /*84d0*/  @P1 STL [R1+0x5dc], R3 ;  /* 0x0005dc0301001387 */ /* 0x0041e40000100800 */
[----:B0-----:R-:W-:-:S02]  /*84e0*/  IADD3.X R3, PT, PT, R19, UR5, RZ, P2, !PT ;  /* 0x0000000513037c10 */ /* 0x001fc400097fe4ff */
[----:B------:R-:W2:Y:S04]  /*84f0*/  LDL.64 R18, [R1+0x958] ;  /* 0x0009580001127983 */ /* 0x000ea80000100a00 */
[----:B------:R-:W2:Y:S01]  /*8500*/  @P1 LDG.E.U16 R12, desc[UR40][R2.64] ;  /* 0x00000028020c1981 */ /* 0x000ea2000c1e1500 */
[----:B----4-:R-:W-:Y:S02]  /*8510*/  IADD3 R6, P2, PT, R26, UR4, RZ ;  /* 0x000000041a067c10 */ /* 0x010fe4000ff5e0ff */
[----:B-----5:R-:W-:-:S04]  /*8520*/  IADD3 R4, P3, PT, R8, UR4, RZ ;  /* 0x0000000408047c10 */ /* 0x020fc8000ff7e0ff */
[----:B------:R-:W-:Y:S01]  /*8530*/  IADD3.X R5, PT, PT, R9, UR5, RZ, P3, !PT ;  /* 0x0000000509057c10 */ /* 0x000fe20009ffe4ff */
[----:B--2---:R-:W-:Y:S04]  /*8540*/  STL [R1+0x5d8], R12 ;  /* 0x0005d80c01007387 */ /* 0x004fe80000100800 */
[----:B---3--:R0:W-:Y:S04]  /*8550*/  STL [R1+0x5e0], R13 ;  /* 0x0005e00d01007387 */ /* 0x0081e80000100800 */
[----:B------:R-:W2:Y:S04]  /*8560*/  LDL.64 R8, [R1+0x988] ;  /* 0x0009880001087983 */ /* 0x000ea80000100a00 */
[----:B0-----:R-:W3:Y:S04]  /*8570*/  LDL.64 R12, [R1+0x970] ;  /* 0x00097000010c7983 */ /* 0x001ee80000100a00 */
[----:B------:R-:W4:Y:S01]  /*8580*/  LDL.LU R26, [R1+0x14c0] ;  /* 0x0014c000011a7983 */ /* 0x000f220000300800 */
[----:B------:R-:W-:-:S02]  /*8590*/  ISETP.GT.AND P0, PT, R0, 0x16, PT ;  /* 0x000000160000780c */ /* 0x000fc40003f04270 */
[----:B------:R-:W-:Y:S02]  /*85a0*/  PRMT R22, RZ, 0x7610, R22 ;  /* 0x00007610ff167816 */ /* 0x000fe40000000016 */
[----:B------:R-:W-:Y:S02]  /*85b0*/  IADD3 R2, P3, PT, R14, UR4, RZ ;  /* 0x000000040e027c10 */ /* 0x000fe4000ff7e0ff */
[----:B------:R-:W-:Y:S02]  /*85c0*/  PRMT R23, RZ, 0x7610, R23 ;  /* 0x00007610ff177816 */ /* 0x000fe40000000017 */
[----:B------:R-:W-:Y:S02]  /*85d0*/  IADD3.X R7, PT, PT, R27, UR5, RZ, P2, !PT ;  /* 0x000000051b077c10 */ /* 0x000fe400097fe4ff */
[----:B------:R-:W-:Y:S02]  /*85e0*/  IADD3.X R3, PT, PT, R15, UR5, RZ, P3, !PT ;  /* 0x000000050f037c10 */ /* 0x000fe40009ffe4ff */
[----:B------:R-:W5:Y:S04]  /*85f0*/  @P1 LDG.E.U16 R23, desc[UR40][R4.64] ;  /* 0x0000002804171981 */ /* 0x000f68000c1e1500 */
[----:B------:R0:W2:Y:S04]  /*8600*/  @P0 LDG.E.U16 R22, desc[UR40][R6.64] ;  /* 0x0000002806160981 */ /* 0x0000a8000c1e1500 */
[----:B------:R-:W5:Y:S01]  /*8610*/  LDL.LU.64 R14, [R1+0x14b8] ;  /* 0x0014b800010e7983 */ /* 0x000f620000300a00 */
[----:B----4-:R-:W-:-:S06]  /*8620*/  PRMT R26, RZ, 0x7610, R26 ;  /* 0x00007610ff1a7816 */ /* 0x010fcc000000001a */
[----:B------:R1:W4:Y:S01]  /*8630*/  @P0 LDG.E.U16 R26, desc[UR40][R2.64] ;  /* 0x00000028021a0981 */ /* 0x000322000c1e1500 */
[----:B0-----:R-:W-:Y:S02]  /*8640*/  PRMT R7, RZ, 0x7610, R7 ;  /* 0x00007610ff077816 */ /* 0x001fe40000000007 */
[----:B------:R-:W-:Y:S02]  /*8650*/  IADD3 R4, P2, PT, R18, UR4, RZ ;  /* 0x0000000412047c10 */ /* 0x000fe4000ff5e0ff */
[----:B---3--:R-:W-:Y:S02]  /*8660*/  IADD3 R6, P3, PT, R12, UR4, RZ ;  /* 0x000000040c067c10 */ /* 0x008fe4000ff7e0ff */
[----:B------:R-:W-:Y:S01]  /*8670*/  IADD3.X R5, PT, PT, R19, UR5, RZ, P2, !PT ;  /* 0x0000000513057c10 */ /* 0x000fe200097fe4ff */
[----:B-1----:R-:W-:Y:S01]  /*8680*/  IMAD.MOV.U32 R3, RZ, RZ, R7 ;  /* 0x000000ffff037224 */ /* 0x002fe200078e0007 */
[----:B--2---:R-:W-:Y:S04]  /*8690*/  STL [R1+0x5d0], R22 ;  /* 0x0005d01601007387 */ /* 0x004fe80000100800 */
[----:B-----5:R0:W-:Y:S04]  /*86a0*/  STL [R1+0x5d4], R23 ;  /* 0x0005d41701007387 */ /* 0x0201e80000100800 */
[----:B------:R-:W2:Y:S04]  /*86b0*/  @P0 LDG.E.U16 R3, desc[UR40][R4.64] ;  /* 0x0000002804030981 */ /* 0x000ea8000c1e1500 */
[----:B0-----:R-:W3:Y:S04]  /*86c0*/  LDL.64 R22, [R1+0x980] ;  /* 0x0009800001167983 */ /* 0x001ee80000100a00 */
[----:B----4-:R0:W-:Y:S04]  /*86d0*/  STL [R1+0x5cc], R26 ;  /* 0x0005cc1a01007387 */ /* 0x0101e80000100800 */
[----:B------:R-:W4:Y:S04]  /*86e0*/  LDL.64 R18, [R1+0x990] ;  /* 0x0009900001127983 */ /* 0x000f280000100a00 */
[----:B0-----:R-:W5:Y:S04]  /*86f0*/  LDL.64 R26, [R1+0x978] ;  /* 0x00097800011a7983 */ /* 0x001f680000100a00 */
[----:B------:R0:W-:Y:S02]  /*8700*/  STL.S16 [R1+0x5c8], R7 ;  /* 0x0005c80701007387 */ /* 0x0001e40000100600 */
[----:B0-----:R-:W-:-:S02]  /*8710*/  IADD3.X R7, PT, PT, R13, UR5, RZ, P3, !PT ;  /* 0x000000050d077c10 */ /* 0x001fc40009ffe4ff */
[----:B------:R-:W4:Y:S01]  /*8720*/  LDL.LU.64 R12, [R1+0x14b0] ;  /* 0x0014b000010c7983 */ /* 0x000f220000300a00 */
[----:B------:R-:W-:Y:S02]  /*8730*/  ISETP.GT.AND P1, PT, R0, 0x17, PT ;  /* 0x000000170000780c */ /* 0x000fe40003f24270 */
[----:B------:R-:W-:Y:S02]  /*8740*/  IADD3 R2, P2, PT, R8, UR4, RZ ;  /* 0x0000000408027c10 */ /* 0x000fe4000ff5e0ff */
[----:B------:R-:W-:Y:S01]  /*8750*/  PRMT R14, RZ, 0x7610, R14 ;  /* 0x00007610ff0e7816 */ /* 0x000fe2000000000e */
[----:B--2---:R0:W-:Y:S05]  /*8760*/  @P0 STL [R1+0x5c8], R3 ;  /* 0x0005c80301000387 */ /* 0x0041ea0000100800 */
[----:B------:R-:W2:Y:S01]  /*8770*/  @P0 LDG.E.U16 R14, desc[UR40][R6.64] ;  /* 0x00000028060e0981 */ /* 0x000ea2000c1e1500 */
[----:B0-----:R-:W-:-:S02]  /*8780*/  IADD3.X R3, PT, PT, R9, UR5, RZ, P2, !PT ;  /* 0x0000000509037c10 */ /* 0x001fc400097fe4ff */
[----:B---3--:R-:W-:Y:S01]  /*8790*/  IADD3 R4, P0, PT, R22, UR4, RZ ;  /* 0x0000000416047c10 */ /* 0x008fe2000ff1e0ff */
[----:B------:R-:W3:Y:S01]  /*87a0*/  LDL.LU.64 R8, [R1+0x14a8] ;  /* 0x0014a80001087983 */ /* 0x000ee20000300a00 */
[----:B------:R-:W-:Y:S02]  /*87b0*/  PRMT R25, RZ, 0x7610, R25 ;  /* 0x00007610ff197816 */ /* 0x000fe40000000019 */
[----:B----4-:R-:W-:-:S06]  /*87c0*/  PRMT R12, RZ, 0x7610, R12 ;  /* 0x00007610ff0c7816 */ /* 0x010fcc000000000c */
[----:B------:R0:W4:Y:S02]  /*87d0*/  @P1 LDG.E.U16 R12, desc[UR40][R2.64] ;  /* 0x00000028020c1981 */ /* 0x000124000c1e1500 */
[----:B0-----:R-:W-:-:S05]  /*87e0*/  IMAD.MOV.U32 R3, RZ, RZ, R23 ;  /* 0x000000ffff037224 */ /* 0x001fca00078e0017 */
[----:B------:R-:W-:Y:S01]  /*87f0*/  IADD3.X R5, PT, PT, R3, UR5, RZ, P0, !PT ;  /* 0x0000000503057c10 */ /* 0x000fe200087fe4ff */
[----:B------:R-:W-:Y:S01]  /*8800*/  IMAD.MOV.U32 R2, RZ, RZ, R22 ;  /* 0x000000ffff027224 */ /* 0x000fe200078e0016 */
[----:B-----5:R-:W-:-:S03]  /*8810*/  IADD3 R2, P0, PT, R26, UR4, RZ ;  /* 0x000000041a027c10 */ /* 0x020fc6000ff1e0ff */
[----:B------:R0:W5:Y:S01]  /*8820*/  @P1 LDG.E.U16 R25, desc[UR40][R4.64] ;  /* 0x0000002804191981 */ /* 0x000162000c1e1500 */
[----:B------:R-:W-:Y:S01]  /*8830*/  PRMT R24, RZ, 0x7610, R24 ;  /* 0x00007610ff187816 */ /* 0x000fe20000000018 */
[----:B0-----:R-:W-:-:S05]  /*8840*/  IMAD.MOV.U32 R5, RZ, RZ, R27 ;  /* 0x000000ffff057224 */ /* 0x001fca00078e001b */
[----:B------:R-:W-:-:S05]  /*8850*/  IADD3.X R3, PT, PT, R5, UR5, RZ, P0, !PT ;  /* 0x0000000505037c10 */ /* 0x000fca00087fe4ff */
[----:B------:R0:W3:Y:S01]  /*8860*/  @P1 LDG.E.U16 R24, desc[UR40][R2.64] ;  /* 0x0000002802181981 */ /* 0x0000e2000c1e1500 */
[----:B------:R-:W-:Y:S01]  /*8870*/  IMAD.MOV.U32 R4, RZ, RZ, R26 ;  /* 0x000000ffff047224 */ /* 0x000fe200078e001a */
[----:B------:R-:W-:Y:S02]  /*8880*/  IADD3 R4, P0, PT, R18, UR4, RZ ;  /* 0x0000000412047c10 */ /* 0x000fe4000ff1e0ff */
[----:B--2---:R1:W-:Y:S02]  /*8890*/  STL [R1+0x5c4], R14 ;  /* 0x0005c40e01007387 */ /* 0x0043e40000100800 */
[----:B------:R-:W-:Y:S02]  /*88a0*/  IADD3.X R5, PT, PT, R19, UR5, RZ, P0, !PT ;  /* 0x0000000513057c10 */ /* 0x000fe400087fe4ff */
[----:B0-----:R-:W-:Y:S01]  /*88b0*/  PRMT R2, RZ, 0x7610, R2 ;  /* 0x00007610ff027816 */ /* 0x001fe20000000002 */
[----:B-1----:R-:W2:Y:S05]  /*88c0*/  LDL.LU R14, [R1+0x14a0] ;  /* 0x0014a000010e7983 */ /* 0x002eaa0000300800 */
[----:B------:R-:W2:Y:S04]  /*88d0*/  @P1 LDG.E.U16 R2, desc[UR40][R4.64] ;  /* 0x0000002804021981 */ /* 0x000ea8000c1e1500 */
[----:B----4-:R0:W-:Y:S04]  /*88e0*/  STL [R1+0x5c0], R12 ;  /* 0x0005c00c01007387 */ /* 0x0101e80000100800 */
[----:B0-----:R-:W4:Y:S04]  /*88f0*/  LDL.LU R12, [R1+0x149c] ;  /* 0x00149c00010c7983 */ /* 0x001f280000300800 */
[----:B------:R-:W4:Y:S04]  /*8900*/  LDL.64 R22, [R1+0x9a8] ;  /* 0x0009a80001167983 */ /* 0x000f280000100a00 */
[----:B------:R-:W4:Y:S04]  /*8910*/  LDL.64 R26, [R1+0x9a0] ;  /* 0x0009a000011a7983 */ /* 0x000f280000100a00 */
[----:B---3--:R-:W-:Y:S04]  /*8920*/  STL [R1+0x5b8], R24 ;  /* 0x0005b81801007387 */ /* 0x008fe80000100800 */
[----:B-----5:R0:W-:Y:S04]  /*8930*/  STL [R1+0x5bc], R25 ;  /* 0x0005bc1901007387 */ /* 0x0201e80000100800 */
[----:B------:R-:W3:Y:S04]  /*8940*/  LDL.64 R18, [R1+0x9b0] ;  /* 0x0009b00001127983 */ /* 0x000ee80000100a00 */
[----:B0-----:R-:W5:Y:S04]  /*8950*/  LDL.64 R24, [R1+0x998] ;  /* 0x0009980001187983 */ /* 0x001f680000100a00 */
[----:B--2---:R4:W-:Y:S02]  /*8960*/  STL [R1+0x5b4], R2 ;  /* 0x0005b40201007387 */ /* 0x0049e40000100800 */
[----:B----4-:R-:W-:-:S04]  /*8970*/  IADD3 R2, P0, PT, R22, UR4, RZ ;  /* 0x0000000416027c10 */ /* 0x010fc8000ff1e0ff */
[----:B------:R-:W-:Y:S02]  /*8980*/  IADD3.X R3, PT, PT, R23, UR5, RZ, P0, !PT ;  /* 0x0000000517037c10 */ /* 0x000fe400087fe4ff */
[----:B------:R-:W2:Y:S01]  /*8990*/  LDL.64 R22, [R1+0x9c8] ;  /* 0x0009c80001167983 */ /* 0x000ea20000100a00 */
[----:B------:R-:W-:Y:S02]  /*89a0*/  ISETP.GT.AND P2, PT, R0, 0x18, PT ;  /* 0x000000180000780c */ /* 0x000fe40003f44270 */
[----:B------:R-:W-:Y:S02]  /*89b0*/  PRMT R15, RZ, 0x7610, R15 ;  /* 0x00007610ff0f7816 */ /* 0x000fe4000000000f */
[----:B------:R-:W-:-:S09]  /*89c0*/  PRMT R13, RZ, 0x7610, R13 ;  /* 0x00007610ff0d7816 */ /* 0x000fd2000000000d */
[----:B------:R0:W4:Y:S02]  /*89d0*/  @P2 LDG.E.U16 R15, desc[UR40][R2.64] ;  /* 0x00000028020f2981 */ /* 0x000124000c1e1500 */
[----:B0-----:R-:W-:-:S04]  /*89e0*/  IADD3 R2, P0, PT, R26, UR4, RZ ;  /* 0x000000041a027c10 */ /* 0x001fc8000ff1e0ff */
[----:B------:R-:W-:Y:S02]  /*89f0*/  IADD3.X R3, PT, PT, R27, UR5, RZ, P0, !PT ;  /* 0x000000051b037c10 */ /* 0x000fe400087fe4ff */
[----:B------:R-:W-:Y:S01]  /*8a00*/  PRMT R9, RZ, 0x7610, R9 ;  /* 0x00007610ff097816 */ /* 0x000fe20000000009 */
[----:B------:R-:W4:Y:S04]  /*8a10*/  LDL.64 R26, [R1+0x9c0] ;  /* 0x0009c000011a7983 */ /* 0x000f280000100a00 */
[----:B------:R5:W4:Y:S02]  /*8a20*/  @P2 LDG.E.U16 R13, desc[UR40][R2.64] ;  /* 0x00000028020d2981 */ /* 0x000b24000c1e1500 */
[----:B-----5:R-:W-:-:S04]  /*8a30*/  IADD3 R2, P0, PT, R24, UR4, RZ ;  /* 0x0000000418027c10 */ /* 0x020fc8000ff1e0ff */
[----:B------:R-:W-:Y:S02]  /*8a40*/  IADD3.X R3, PT, PT, R25, UR5, RZ, P0, !PT ;  /* 0x0000000519037c10 */ /* 0x000fe400087fe4ff */
[----:B------:R-:W-:Y:S01]  /*8a50*/  PRMT R14, RZ, 0x7610, R14 ;  /* 0x00007610ff0e7816 */ /* 0x000fe2000000000e */
[----:B------:R-:W5:Y:S04]  /*8a60*/  LDL.64 R24, [R1+0x9b8] ;  /* 0x0009b80001187983 */ /* 0x000f680000100a00 */
[----:B------:R3:W4:Y:S02]  /*8a70*/  @P2 LDG.E.U16 R9, desc[UR40][R2.64] ;  /* 0x0000002802092981 */ /* 0x000724000c1e1500 */
[----:B---3--:R-:W-:-:S04]  /*8a80*/  IADD3 R2, P0, PT, R18, UR4, RZ ;  /* 0x0000000412027c10 */ /* 0x008fc8000ff1e0ff */
[----:B------:R-:W-:Y:S02]  /*8a90*/  IADD3.X R3, PT, PT, R19, UR5, RZ, P0, !PT ;  /* 0x0000000513037c10 */ /* 0x000fe400087fe4ff */
[----:B------:R-:W3:Y:S04]  /*8aa0*/  LDL.64 R18, [R1+0x9d0] ;  /* 0x0009d00001127983 */ /* 0x000ee80000100a00 */
[----:B------:R2:W3:Y:S02]  /*8ab0*/  @P2 LDG.E.U16 R14, desc[UR40][R2.64] ;  /* 0x00000028020e2981 */ /* 0x0004e4000c1e1500 */
[----:B--2---:R-:W-:Y:S02]  /*8ac0*/  IADD3 R2, P0, PT, R22, UR4, RZ ;  /* 0x0000000416027c10 */ /* 0x004fe4000ff1e0ff */
[----:B------:R-:W2:Y:S01]  /*8ad0*/  LDL.LU R22, [R1+0x1498] ;  /* 0x0014980001167983 */ /* 0x000ea20000300800 */
[----:B------:R-:W-:-:S02]  /*8ae0*/  ISETP.GT.AND P1, PT, R0, 0x19, PT ;  /* 0x000000190000780c */ /* 0x000fc40003f24270 */
[----:B------:R-:W-:Y:S02]  /*8af0*/  IADD3.X R3, PT, PT, R23, UR5, RZ, P0, !PT ;  /* 0x0000000517037c10 */ /* 0x000fe400087fe4ff */
[----:B--2---:R-:W-:-:S09]  /*8b00*/  PRMT R22, RZ, 0x7610, R22 ;  /* 0x00007610ff167816 */ /* 0x004fd20000000016 */
[----:B------:R4:W2:Y:S02]  /*8b10*/  @P1 LDG.E.U16 R22, desc[UR40][R2.64] ;  /* 0x0000002802161981 */ /* 0x0008a4000c1e1500 */
[----:B----4-:R-:W-:Y:S02]  /*8b20*/  IADD3 R2, P0, PT, R26, UR4, RZ ;  /* 0x000000041a027c10 */ /* 0x010fe4000ff1e0ff */
[----:B--2---:R0:W-:Y:S04]  /*8b30*/  STL [R1+0x5b0], R22 ;  /* 0x0005b01601007387 */ /* 0x0041e80000100800 */
[----:B0-----:R-:W2:Y:S04]  /*8b40*/  LDL.64 R22, [R1+0x9e8] ;  /* 0x0009e80001167983 */ /* 0x001ea80000100a00 */
[----:B------:R-:W4:Y:S01]  /*8b50*/  LDL.LU R26, [R1+0x1494] ;  /* 0x00149400011a7983 */ /* 0x000f220000300800 */
[----:B------:R-:W-:-:S02]  /*8b60*/  IADD3.X R3, PT, PT, R27, UR5, RZ, P0, !PT ;  /* 0x000000051b037c10 */ /* 0x000fc400087fe4ff */
[----:B----4-:R-:W-:-:S06]  /*8b70*/  PRMT R26, RZ, 0x7610, R26 ;  /* 0x00007610ff1a7816 */ /* 0x010fcc000000001a */
[----:B------:R5:W4:Y:S02]  /*8b80*/  @P1 LDG.E.U16 R26, desc[UR40][R2.64] ;  /* 0x00000028021a1981 */ /* 0x000b24000c1e1500 */
[----:B-----5:R-:W-:Y:S02]  /*8b90*/  IADD3 R2, P0, PT, R24, UR4, RZ ;  /* 0x0000000418027c10 */ /* 0x020fe4000ff1e0ff */
[----:B----4-:R0:W-:Y:S04]  /*8ba0*/  STL [R1+0x5ac], R26 ;  /* 0x0005ac1a01007387 */ /* 0x0101e80000100800 */
[----:B0-----:R-:W4:Y:S04]  /*8bb0*/  LDL.64 R26, [R1+0x9e0] ;  /* 0x0009e000011a7983 */ /* 0x001f280000100a00 */
[----:B------:R-:W5:Y:S01]  /*8bc0*/  LDL.LU R24, [R1+0x1490] ;  /* 0x0014900001187983 */ /* 0x000f620000300800 */
[----:B------:R-:W-:-:S02]  /*8bd0*/  IADD3.X R3, PT, PT, R25, UR5, RZ, P0, !PT ;  /* 0x0000000519037c10 */ /* 0x000fc400087fe4ff */
[----:B-----5:R-:W-:-:S06]  /*8be0*/  PRMT R24, RZ, 0x7610, R24 ;  /* 0x00007610ff187816 */ /* 0x020fcc0000000018 */
[----:B------:R3:W5:Y:S02]  /*8bf0*/  @P1 LDG.E.U16 R24, desc[UR40][R2.64] ;  /* 0x0000002802181981 */ /* 0x000764000c1e1500 */
[----:B---3--:R-:W-:Y:S02]  /*8c00*/  IADD3 R2, P0, PT, R18, UR4, RZ ;  /* 0x0000000412027c10 */ /* 0x008fe4000ff1e0ff */
[----:B-----5:R0:W-:Y:S04]  /*8c10*/  STL [R1+0x5a8], R24 ;  /* 0x0005a81801007387 */ /* 0x0201e80000100800 */
[----:B0-----:R-:W3:Y:S04]  /*8c20*/  LDL.64 R24, [R1+0x9d8] ;  /* 0x0009d80001187983 */ /* 0x001ee80000100a00 */
[----:B------:R-:W5:Y:S01]  /*8c30*/  LDL.LU R18, [R1+0x148c] ;  /* 0x00148c0001127983 */ /* 0x000f620000300800 */
[----:B------:R-:W-:-:S02]  /*8c40*/  IADD3.X R3, PT, PT, R19, UR5, RZ, P0, !PT ;  /* 0x0000000513037c10 */ /* 0x000fc400087fe4ff */
[----:B-----5:R-:W-:-:S06]  /*8c50*/  PRMT R18, RZ, 0x7610, R18 ;  /* 0x00007610ff127816 */ /* 0x020fcc0000000012 */
[----:B------:R2:W5:Y:S02]  /*8c60*/  @P1 LDG.E.U16 R18, desc[UR40][R2.64] ;  /* 0x0000002802121981 */ /* 0x000564000c1e1500 */
[----:B--2---:R-:W-:Y:S02]  /*8c70*/  IADD3 R2, P0, PT, R22, UR4, RZ ;  /* 0x0000000416027c10 */ /* 0x004fe4000ff1e0ff */
[----:B-----5:R0:W-:Y:S04]  /*8c80*/  STL [R1+0x8c], R18 ;  /* 0x00008c1201007387 */ /* 0x0201e80000100800 */
[----:B0-----:R-:W2:Y:S04]  /*8c90*/  LDL.64 R18, [R1+0x9f0] ;  /* 0x0009f00001127983 */ /* 0x001ea80000100a00 */
[----:B------:R-:W5:Y:S01]  /*8ca0*/  LDL.LU R22, [R1+0x1488] ;  /* 0x0014880001167983 */ /* 0x000f620000300800 */
[----:B------:R-:W-:-:S02]  /*8cb0*/  ISETP.GT.AND P1, PT, R0, 0x1a, PT ;  /* 0x0000001a0000780c */ /* 0x000fc40003f24270 */
[----:B------:R-:W-:Y:S02]  /*8cc0*/  IADD3.X R3, PT, PT, R23, UR5, RZ, P0, !PT ;  /* 0x0000000517037c10 */ /* 0x000fe400087fe4ff */
[----:B-----5:R-:W-:-:S09]  /*8cd0*/  PRMT R22, RZ, 0x7610, R22 ;  /* 0x00007610ff167816 */ /* 0x020fd20000000016 */
[----:B------:R4:W5:Y:S02]  /*8ce0*/  @P1 LDG.E.U16 R22, desc[UR40][R2.64] ;  /* 0x0000002802161981 */ /* 0x000964000c1e1500 */
[----:B----4-:R-:W-:Y:S02]  /*8cf0*/  IADD3 R2, P0, PT, R26, UR4, RZ ;  /* 0x000000041a027c10 */ /* 0x010fe4000ff1e0ff */
[----:B-----5:R0:W-:Y:S04]  /*8d00*/  STL [R1+0x88], R22 ;  /* 0x0000881601007387 */ /* 0x0201e80000100800 */
        /* <DEDUP_REMOVED lines=16> */
[----:B------:R-:W-:-:S02]  /*8e10*/  IADD3.X R3, PT, PT, R19, UR5, RZ, P0, !PT ;  /* 0x0000000513037c10 */ /* 0x000fc400087fe4ff */
[----:B-----5:R-:W-:-:S06]  /*8e20*/  PRMT R18, RZ, 0x7610, R18 ;  /* 0x00007610ff127816 */ /* 0x020fcc0000000012 */
[----:B------:R4:W5:Y:S02]  /*8e30*/  @P1 LDG.E.U16 R18, desc[UR40][R2.64] ;  /* 0x0000002802121981 */ /* 0x000964000c1e1500 */
[----:B----4-:R-:W-:Y:S02]  /*8e40*/  IADD3 R2, P0, PT, R22, UR4, RZ ;  /* 0x0000000416027c10 */ /* 0x010fe4000ff1e0ff */
[----:B-----5:R0:W-:Y:S04]  /*8e50*/  STL [R1+0x78], R18 ;  /* 0x0000781201007387 */ /* 0x0201e80000100800 */
[----:B0-----:R-:W4:Y:S04]  /*8e60*/  LDL.64 R18, [R1+0xa10] ;  /* 0x000a100001127983 */ /* 0x001f280000100a00 */
[----:B------:R-:W5:Y:S01]  /*8e70*/  LDL.LU R22, [R1+0x1478] ;  /* 0x0014780001167983 */ /* 0x000f620000300800 */
[----:B------:R-:W-:-:S02]  /*8e80*/  ISETP.GT.AND P1, PT, R0, 0x1b, PT ;  /* 0x0000001b0000780c */ /* 0x000fc40003f24270 */
[----:B------:R-:W-:Y:S02]  /*8e90*/  IADD3.X R3, PT, PT, R23, UR5, RZ, P0, !PT ;  /* 0x0000000517037c10 */ /* 0x000fe400087fe4ff */
[----:B-----5:R-:W-:-:S09]  /*8ea0*/  PRMT R22, RZ, 0x7610, R22 ;  /* 0x00007610ff167816 */ /* 0x020fd20000000016 */
[----:B------:R3:W5:Y:S02]  /*8eb0*/  @P1 LDG.E.U16 R22, desc[UR40][R2.64] ;  /* 0x0000002802161981 */ /* 0x000764000c1e1500 */
[----:B---3--:R-:W-:Y:S02]  /*8ec0*/  IADD3 R2, P0, PT, R26, UR4, RZ ;  /* 0x000000041a027c10 */ /* 0x008fe4000ff1e0ff */
[----:B-----5:R0:W-:Y:S04]  /*8ed0*/  STL [R1+0x7c], R22 ;  /* 0x00007c1601007387 */ /* 0x0201e80000100800 */
[----:B0-----:R-:W3:Y:S04]  /*8ee0*/  LDL.64 R22, [R1+0xa28] ;  /* 0x000a280001167983 */ /* 0x001ee80000100a00 */
[----:B------:R-:W5:Y:S01]  /*8ef0*/  LDL.LU R26, [R1+0x1474] ;  /* 0x00147400011a7983 */ /* 0x000f620000300800 */
[----:B------:R-:W-:-:S02]  /*8f00*/  IADD3.X R3, PT, PT, R27, UR5, RZ, P0, !PT ;  /* 0x000000051b037c10 */ /* 0x000fc400087fe4ff */
[----:B-----5:R-:W-:-:S06]  /*8f10*/  PRMT R26, RZ, 0x7610, R26 ;  /* 0x00007610ff1a7816 */ /* 0x020fcc000000001a */
[----:B------:R2:W5:Y:S01]  /*8f20*/  @P1 LDG.E.U16 R26, desc[UR40][R2.64] ;  /* 0x00000028021a1981 */ /* 0x000562000c1e1500 */
[----:B------:R-:W-:Y:S02]  /*8f30*/  PRMT R11, RZ, 0x7610, R11 ;  /* 0x00007610ff0b7816 */ /* 0x000fe4000000000b */
[----:B--2---:R-:W-:-:S04]  /*8f40*/  IADD3 R2, P0, PT, R24, UR4, RZ ;  /* 0x0000000418027c10 */ /* 0x004fc8000ff1e0ff */
[----:B------:R-:W-:-:S05]  /*8f50*/  IADD3.X R3, PT, PT, R25, UR5, RZ, P0, !PT ;  /* 0x0000000519037c10 */ /* 0x000fca00087fe4ff */
[----:B------:R4:W2:Y:S02]  /*8f60*/  @P1 LDG.E.U16 R11, desc[UR40][R2.64] ;  /* 0x00000028020b1981 */ /* 0x0008a4000c1e1500 */
[----:B----4-:R-:W-:Y:S02]  /*8f70*/  IADD3 R2, P0, PT, R18, UR4, RZ ;  /* 0x0000000412027c10 */ /* 0x010fe4000ff1e0ff */
[----:B-----5:R0:W-:Y:S04]  /*8f80*/  STL [R1+0x74], R26 ;  /* 0x0000741a01007387 */ /* 0x0201e80000100800 */
[----:B------:R-:W4:Y:S04]  /*8f90*/  LDL.64 R24, [R1+0xa18] ;  /* 0x000a180001187983 */ /* 0x000f280000100a00 */
[----:B0-----:R-:W5:Y:S04]  /*8fa0*/  LDL.64 R26, [R1+0xa20] ;  /* 0x000a2000011a7983 */ /* 0x001f680000100a00 */
[----:B------:R-:W2:Y:S01]  /*8fb0*/  LDL.LU R18, [R1+0x1470] ;  /* 0x0014700001127983 */ /* 0x000ea20000300800 */
[----:B------:R-:W-:-:S02]  /*8fc0*/  PRMT R10, RZ, 0x7610, R10 ;  /* 0x00007610ff0a7816 */ /* 0x000fc4000000000a */
[----:B------:R-:W-:-:S05]  /*8fd0*/  IADD3.X R3, PT, PT, R19, UR5, RZ, P0, !PT ;  /* 0x0000000513037c10 */ /* 0x000fca00087fe4ff */
[----:B------:R3:W4:Y:S01]  /*8fe0*/  @P1 LDG.E.U16 R10, desc[UR40][R2.64] ;  /* 0x00000028020a1981 */ /* 0x000722000c1e1500 */
[----:B------:R-:W-:Y:S02]  /*8ff0*/  ISETP.GT.AND P1, PT, R0, 0x1c, PT ;  /* 0x0000001c0000780c */ /* 0x000fe40003f24270 */
[----:B---3--:R-:W-:-:S04]  /*9000*/  IADD3 R2, P0, PT, R22, UR4, RZ ;  /* 0x0000000416027c10 */ /* 0x008fc8000ff1e0ff */
[----:B------:R-:W-:Y:S02]  /*9010*/  IADD3.X R3, PT, PT, R23, UR5, RZ, P0, !PT ;  /* 0x0000000517037c10 */ /* 0x000fe400087fe4ff */
[----:B--2---:R-:W-:-:S06]  /*9020*/  PRMT R18, RZ, 0x7610, R18 ;  /* 0x00007610ff127816 */ /* 0x004fcc0000000012 */
[----:B------:R5:W2:Y:S04]  /*9030*/  @P1 LDG.E.U16 R18, desc[UR40][R2.64] ;  /* 0x0000002802121981 */ /* 0x000aa8000c1e1500 */
[----:B----4-:R-:W-:Y:S04]  /*9040*/  STL [R1+0x6c], R10 ;  /* 0x00006c0a01007387 */ /* 0x010fe80000100800 */
[----:B------:R0:W-:Y:S01]  /*9050*/  STL [R1+0x70], R11 ;  /* 0x0000700b01007387 */ /* 0x0001e20000100800 */
[----:B-----5:R-:W-:-:S03]  /*9060*/  IADD3 R2, P0, PT, R26, UR4, RZ ;  /* 0x000000041a027c10 */ /* 0x020fc6000ff1e0ff */
[----:B0-----:R-:W3:Y:S04]  /*9070*/  LDL.64 R10, [R1+0xa30] ;  /* 0x000a3000010a7983 */ /* 0x001ee80000100a00 */
[----:B------:R-:W4:Y:S04]  /*9080*/  LDL.LU.64 R22, [R1+0x1468] ;  /* 0x0014680001167983 */ /* 0x000f280000300a00 */
[----:B--2---:R0:W-:Y:S04]  /*9090*/  STL [R1+0x68], R18 ;  /* 0x0000681201007387 */ /* 0x0041e80000100800 */
[----:B0-----:R-:W2:Y:S04]  /*90a0*/  LDL.64 R18, [R1+0xa48] ;  /* 0x000a480001127983 */ /* 0x001ea80000100a00 */
[----:B------:R-:W5:Y:S01]  /*90b0*/  LDL.LU R26, [R1+0x1460] ;  /* 0x00146000011a7983 */ /* 0x000f620000300800 */
[----:B------:R-:W-:-:S02]  /*90c0*/  IADD3.X R3, PT, PT, R27, UR5, RZ, P0, !PT ;  /* 0x000000051b037c10 */ /* 0x000fc400087fe4ff */
[----:B----4-:R-:W-:Y:S02]  /*90d0*/  PRMT R23, RZ, 0x7610, R23 ;  /* 0x00007610ff177816 */ /* 0x010fe40000000017 */
[----:B------:R-:W-:Y:S02]  /*90e0*/  PRMT R22, RZ, 0x7610, R22 ;  /* 0x00007610ff167816 */ /* 0x000fe40000000016 */
[----:B-----5:R-:W-:-:S06]  /*90f0*/  PRMT R26, RZ, 0x7610, R26 ;  /* 0x00007610ff1a7816 */ /* 0x020fcc000000001a */
[----:B------:R0:W4:Y:S02]  /*9100*/  @P1 LDG.E.U16 R26, desc[UR40][R2.64] ;  /* 0x00000028021a1981 */ /* 0x000124000c1e1500 */
[----:B0-----:R-:W-:-:S04]  /*9110*/  IADD3 R2, P0, PT, R24, UR4, RZ ;  /* 0x0000000418027c10 */ /* 0x001fc8000ff1e0ff */
[----:B------:R-:W-:Y:S02]  /*9120*/  IADD3.X R3, PT, PT, R25, UR5, RZ, P0, !PT ;  /* 0x0000000519037c10 */ /* 0x000fe400087fe4ff */
[----:B------:R-:W5:Y:S04]  /*9130*/  LDL.64 R24, [R1+0xa40] ;  /* 0x000a400001187983 */ /* 0x000f680000100a00 */
[----:B------:R3:W4:Y:S02]  /*9140*/  @P1 LDG.E.U16 R23, desc[UR40][R2.64] ;  /* 0x0000002802171981 */ /* 0x000724000c1e1500 */
[----:B---3--:R-:W-:-:S04]  /*9150*/  IADD3 R2, P0, PT, R10, UR4, RZ ;  /* 0x000000040a027c10 */ /* 0x008fc8000ff1e0ff */
[----:B------:R-:W-:Y:S02]  /*9160*/  IADD3.X R3, PT, PT, R11, UR5, RZ, P0, !PT ;  /* 0x000000050b037c10 */ /* 0x000fe400087fe4ff */
[----:B------:R-:W-:Y:S01]  /*9170*/  PRMT R21, RZ, 0x7610, R21 ;  /* 0x00007610ff157816 */ /* 0x000fe20000000015 */
[----:B------:R-:W3:Y:S04]  /*9180*/  LDL.64 R10, [R1+0xa38] ;  /* 0x000a3800010a7983 */ /* 0x000ee80000100a00 */
[----:B------:R2:W3:Y:S01]  /*9190*/  @P1 LDG.E.U16 R22, desc[UR40][R2.64] ;  /* 0x0000002802161981 */ /* 0x0004e2000c1e1500 */
[----:B------:R-:W-:Y:S02]  /*91a0*/  ISETP.GT.AND P1, PT, R0, 0x1d, PT ;  /* 0x0000001d0000780c */ /* 0x000fe40003f24270 */
[----:B--2---:R-:W-:-:S04]  /*91b0*/  IADD3 R2, P0, PT, R18, UR4, RZ ;  /* 0x0000000412027c10 */ /* 0x004fc8000ff1e0ff */
[----:B------:R-:W-:-:S07]  /*91c0*/  IADD3.X R3, PT, PT, R19, UR5, RZ, P0, !PT ;  /* 0x0000000513037c10 */ /* 0x000fce00087fe4ff */
[----:B------:R5:W2:Y:S01]  /*91d0*/  @P1 LDG.E.U16 R21, desc[UR40][R2.64] ;  /* 0x0000002802151981 */ /* 0x000aa2000c1e1500 */
[----:B------:R-:W-:Y:S02]  /*91e0*/  PRMT R20, RZ, 0x7610, R20 ;  /* 0x00007610ff147816 */ /* 0x000fe40000000014 */
[----:B-----5:R-:W-:-:S04]  /*91f0*/  IADD3 R2, P0, PT, R24, UR4, RZ ;  /* 0x0000000418027c10 */ /* 0x020fc8000ff1e0ff */
[----:B------:R-:W-:-:S05]  /*9200*/  IADD3.X R3, PT, PT, R25, UR5, RZ, P0, !PT ;  /* 0x0000000519037c10 */ /* 0x000fca00087fe4ff */
[----:B------:R0:W5:Y:S04]  /*9210*/  @P1 LDG.E.U16 R20, desc[UR40][R2.64] ;  /* 0x0000002802141981 */ /* 0x000168000c1e1500 */
[----:B---3--:R-:W-:Y:S04]  /*9220*/  STL [R1+0x5c], R22 ;  /* 0x00005c1601007387 */ /* 0x008fe80000100800 */
[----:B----4-:R1:W-:Y:S01]  /*9230*/  STL [R1+0x60], R23 ;  /* 0x0000601701007387 */ /* 0x0103e20000100800 */
[----:B0-----:R-:W-:-:S03]  /*9240*/  IADD3 R2, P0, PT, R10, UR4, RZ ;  /* 0x000000040a027c10 */ /* 0x001fc6000ff1e0ff */
[----:B------:R-:W3:Y:S04]  /*9250*/  LDL.64 R18, [R1+0x4a0] ;  /* 0x0004a00001127983 */ /* 0x000ee80000100a00 */
[----:B-1----:R-:W4:Y:S04]  /*9260*/  LDL.64 R22, [R1+0xa50] ;  /* 0x000a500001167983 */ /* 0x002f280000100a00 */
[----:B------:R0:W-:Y:S01]  /*9270*/  STL [R1+0x64], R26 ;  /* 0x0000641a01007387 */ /* 0x0001e20000100800 */
[----:B------:R-:W-:-:S03]  /*9280*/  IADD3.X R3, PT, PT, R11, UR5, RZ, P0, !PT ;  /* 0x000000050b037c10 */ /* 0x000fc600087fe4ff */
[----:B0-----:R-:W3:Y:S01]  /*9290*/  LDL.64 R26, [R1+0xa68] ;  /* 0x000a6800011a7983 */ /* 0x001ee20000100a00 */
[----:B------:R-:W-:Y:S02]  /*92a0*/  PRMT R8, RZ, 0x7610, R8 ;  /* 0x00007610ff087816 */ /* 0x000fe40000000008 */
[----:B------:R-:W-:-:S04]  /*92b0*/  PRMT R4, RZ, 0x7610, R4 ;  /* 0x00007610ff047816 */ /* 0x000fc80000000004 */
[----:B------:R4:W3:Y:S04]  /*92c0*/  @P1 LDG.E.U16 R8, desc[UR40][R2.64] ;  /* 0x0000002802081981 */ /* 0x0008e8000c1e1500 */
[----:B-----5:R-:W-:Y:S04]  /*92d0*/  STL [R1+0x54], R20 ;  /* 0x0000541401007387 */ /* 0x020fe80000100800 */
[----:B--2---:R0:W-:Y:S04]  /*92e0*/  STL [R1+0x58], R21 ;  /* 0x0000581501007387 */ /* 0x0041e80000100800 */
[----:B------:R-:W2:Y:S04]  /*92f0*/  LDL.64 R24, [R1+0x4a8] ;  /* 0x0004a80001187983 */ /* 0x000ea80000100a00 */
[----:B0-----:R-:W5:Y:S04]  /*9300*/  LDL.64 R20, [R1+0xa60] ;  /* 0x000a600001147983 */ /* 0x001f680000100a00 */
[----:B------:R-:W2:Y:S01]  /*9310*/  LDL.LU.64 R10, [R1+0x1458] ;  /* 0x00145800010a7983 */ /* 0x000ea20000300a00 */
[----:B----4-:R-:W-:-:S04]  /*9320*/  IADD3 R2, P0, PT, R22, UR4, RZ ;  /* 0x0000000416027c10 */ /* 0x010fc8000ff1e0ff */
[----:B------:R-:W-:-:S05]  /*9330*/  IADD3.X R3, PT, PT, R23, UR5, RZ, P0, !PT ;  /* 0x0000000517037c10 */ /* 0x000fca00087fe4ff */
[----:B------:R3:W4:Y:S01]  /*9340*/  @P1 LDG.E.U16 R4, desc[UR40][R2.64] ;  /* 0x0000002802041981 */ /* 0x000722000c1e1500 */
[----:B------:R-:W-:Y:S02]  /*9350*/  ISETP.GT.AND P0, PT, R0, 0x1e, PT ;  /* 0x0000001e0000780c */ /* 0x000fe40003f04270 */
[----:B---3--:R-:W-:-:S04]  /*9360*/  IADD3 R2, P1, PT, R26, UR4, RZ ;  /* 0x000000041a027c10 */ /* 0x008fc8000ff3e0ff */
[----:B------:R-:W-:Y:S01]  /*9370*/  IADD3.X R3, PT, PT, R27, UR5, RZ, P1, !PT ;  /* 0x000000051b037c10 */ /* 0x000fe20008ffe4ff */
[----:B------:R0:W-:Y:S04]  /*9380*/  STL [R1+0x50], R8 ;  /* 0x0000500801007387 */ /* 0x0001e80000100800 */
[----:B0-----:R-:W3:Y:S04]  /*9390*/  LDL.LU R8, [R1+0x1450] ;  /* 0x0014500001087983 */ /* 0x001ee80000300800 */
[----:B------:R-:W3:Y:S01]  /*93a0*/  LDL.LU.64 R22, [R1+0x1448] ;  /* 0x0014480001167983 */ /* 0x000ee20000300a00 */
[----:B--2---:R-:W-:-:S02]  /*93b0*/  PRMT R11, RZ, 0x7610, R11 ;  /* 0x00007610ff0b7816 */ /* 0x004fc4000000000b */
[----:B------:R-:W-:-:S04]  /*93c0*/  PRMT R10, RZ, 0x7610, R10 ;  /* 0x00007610ff0a7816 */ /* 0x000fc8000000000a */
[----:B------:R5:W2:Y:S02]  /*93d0*/  @P0 LDG.E.U16 R11, desc[UR40][R2.64] ;  /* 0x00000028020b0981 */ /* 0x000aa4000c1e1500 */
[----:B-----5:R-:W-:-:S04]  /*93e0*/  IADD3 R2, P1, PT, R20, UR4, RZ ;  /* 0x0000000414027c10 */ /* 0x020fc8000ff3e0ff */
[----:B------:R-:W-:-:S05]  /*93f0*/  IADD3.X R3, PT, PT, R21, UR5, RZ, P1, !PT ;  /* 0x0000000515037c10 */ /* 0x000fca0008ffe4ff */
[----:B------:R-:W5:Y:S04]  /*9400*/  @P0 LDG.E.U16 R10, desc[UR40][R2.64] ;  /* 0x00000028020a0981 */ /* 0x000f68000c1e1500 */
[----:B----4-:R0:W-:Y:S04]  /*9410*/  STL [R1+0x4c], R4 ;  /* 0x00004c0401007387 */ /* 0x0101e80000100800 */
[----:B------:R-:W4:Y:S01]  /*9420*/  LDL.LU.64 R26, [R1+0x1440] ;  /* 0x00144000011a7983 */ /* 0x000f220000300a00 */
[----:B0-----:R-:W4:Y:S01]  /*9430*/  LDC R4, c[0x0][0x3a8] ;  /* 0x0000ea00ff047b82 */ /* 0x001f220000000800 */
[----:B------:R-:W-:-:S02]  /*9440*/  ISETP.GT.AND P2, PT, R0, 0x1, PT ;  /* 0x000000010000780c */ /* 0x000fc40003f44270 */
[----:B------:R-:W-:Y:S02]  /*9450*/  PRMT R12, RZ, 0x7610, R12 ;  /* 0x00007610ff0c7816 */ /* 0x000fe4000000000c */
[----:B------:R-:W-:Y:S01]  /*9460*/  PRMT R7, RZ, 0x7610, R7 ;  /* 0x00007610ff077816 */ /* 0x000fe20000000007 */
[----:B-----5:R-:W-:Y:S04]  /*9470*/  STL [R1+0x44], R10 ;  /* 0x0000440a01007387 */ /* 0x020fe80000100800 */
[----:B--2---:R0:W-:Y:S01]  /*9480*/  STL [R1+0x48], R11 ;  /* 0x0000480b01007387 */ /* 0x0041e20000100800 */
[----:B----4-:R-:W-:Y:S01]  /*9490*/  IMAD.WIDE R2, R4, 0x2, R26 ;  /* 0x0000000204027825 */ /* 0x010fe200078e021a */
[----:B------:R-:W-:Y:S02]  /*94a0*/  PRMT R6, RZ, 0x7610, R6 ;  /* 0x00007610ff067816 */ /* 0x000fe40000000006 */
[----:B------:R-:W2:Y:S04]  /*94b0*/  LDL.64 R20, [R1+0xa70] ;  /* 0x000a700001147983 */ /* 0x000ea80000100a00 */
[----:B0-----:R-:W4:Y:S01]  /*94c0*/  LDL.64 R10, [R1+0xa58] ;  /* 0x000a5800010a7983 */ /* 0x001f220000100a00 */
[----:B------:R-:W-:-:S04]  /*94d0*/  IADD3 R2, P1, PT, R2, UR4, RZ ;  /* 0x0000000402027c10 */ /* 0x000fc8000ff3e0ff */
[----:B------:R-:W-:-:S05]  /*94e0*/  IADD3.X R3, PT, PT, R3, UR5, RZ, P1, !PT ;  /* 0x0000000503037c10 */ /* 0x000fca0008ffe4ff */
[----:B------:R0:W5:Y:S02]  /*94f0*/  @P2 LDG.E.U16 R12, desc[UR40][R2.64] ;  /* 0x00000028020c2981 */ /* 0x000164000c1e1500 */
[----:B0-----:R-:W-:Y:S01]  /*9500*/  IMAD.WIDE R2, R4, 0x2, R18 ;  /* 0x0000000204027825 */ /* 0x001fe200078e0212 */
[----:B---3--:R-:W-:Y:S01]  /*9510*/  PRMT R8, RZ, 0x7610, R8 ;  /* 0x00007610ff087816 */ /* 0x008fe20000000008 */
[----:B------:R-:W3:Y:S01]  /*9520*/  LDL.64 R18, [R1+0xa80] ;  /* 0x000a800001127983 */ /* 0x000ee20000100a00 */
[----:B------:R-:W-:-:S04]  /*9530*/  IADD3 R2, P1, PT, R2, UR4, RZ ;  /* 0x0000000402027c10 */ /* 0x000fc8000ff3e0ff */
[----:B------:R-:W-:-:S05]  /*9540*/  IADD3.X R3, PT, PT, R3, UR5, RZ, P1, !PT ;  /* 0x0000000503037c10 */ /* 0x000fca0008ffe4ff */
[----:B------:R0:W3:Y:S02]  /*9550*/  @P2 LDG.E.U16 R7, desc[UR40][R2.64] ;  /* 0x0000002802072981 */ /* 0x0000e4000c1e1500 */
[----:B0-----:R-:W-:Y:S01]  /*9560*/  IMAD.WIDE R2, R4, 0x2, R24 ;  /* 0x0000000204027825 */ /* 0x001fe200078e0218 */
[----:B------:R-:W-:Y:S01]  /*9570*/  PRMT R17, RZ, 0x7610, R17 ;  /* 0x00007610ff117816 */ /* 0x000fe20000000011 */
[----:B------:R-:W3:Y:S01]  /*9580*/  LDL.64 R24, [R1+0xa78] ;  /* 0x000a780001187983 */ /* 0x000ee20000100a00 */
[----:B------:R-:W-:-:S04]  /*9590*/  IADD3 R2, P1, PT, R2, UR4, RZ ;  /* 0x0000000402027c10 */ /* 0x000fc8000ff3e0ff */
[----:B------:R-:W-:-:S05]  /*95a0*/  IADD3.X R3, PT, PT, R3, UR5, RZ, P1, !PT ;  /* 0x0000000503037c10 */ /* 0x000fca0008ffe4ff */
[----:B------:R0:W3:Y:S02]  /*95b0*/  @P2 LDG.E.U16 R6, desc[UR40][R2.64] ;  /* 0x0000002802062981 */ /* 0x0000e4000c1e1500 */
[----:B0-----:R-:W-:-:S03]  /*95c0*/  IMAD.WIDE R2, R4, 0x2, R22 ;  /* 0x0000000204027825 */ /* 0x001fc600078e0216 */
[----:B------:R-:W-:-:S04]  /*95d0*/  IADD3 R2, P1, PT, R2, UR4, RZ ;  /* 0x0000000402027c10 */ /* 0x000fc8000ff3e0ff */
[----:B------:R-:W-:-:S05]  /*95e0*/  IADD3.X R3, PT, PT, R3, UR5, RZ, P1, !PT ;  /* 0x0000000503037c10 */ /* 0x000fca0008ffe4ff */
[----:B------:R4:W3:Y:S02]  /*95f0*/  @P2 LDG.E.U16 R8, desc[UR40][R2.64] ;  /* 0x0000002802082981 */ /* 0x0008e4000c1e1500 */
[----:B----4-:R-:W-:-:S04]  /*9600*/  IADD3 R2, P1, PT, R10, UR4, RZ ;  /* 0x000000040a027c10 */ /* 0x010fc8000ff3e0ff */
[----:B------:R-:W-:Y:S02]  /*9610*/  IADD3.X R3, PT, PT, R11, UR5, RZ, P1, !PT ;  /* 0x000000050b037c10 */ /* 0x000fe40008ffe4ff */
[----:B------:R-:W4:Y:S04]  /*9620*/  LDL.LU.64 R10, [R1+0x1438] ;  /* 0x00143800010a7983 */ /* 0x000f280000300a00 */
[----:B------:R2:W3:Y:S02]  /*9630*/  @P0 LDG.E.U16 R17, desc[UR40][R2.64] ;  /* 0x0000002802110981 */ /* 0x0004e4000c1e1500 */
[----:B--2---:R-:W-:-:S04]  /*9640*/  IADD3 R2, P1, PT, R20, UR4, RZ ;  /* 0x0000000414027c10 */ /* 0x004fc8000ff3e0ff */
[----:B------:R-:W-:Y:S01]  /*9650*/  IADD3.X R3, PT, PT, R21, UR5, RZ, P1, !PT ;  /* 0x0000000515037c10 */ /* 0x000fe20008ffe4ff */
[----:B---3--:R0:W-:Y:S04]  /*9660*/  STL [R1+0x40], R17 ;  /* 0x0000401101007387 */ /* 0x0081e80000100800 */
[----:B0-----:R-:W2:Y:S04]  /*9670*/  LDL.LU R17, [R1+0x1430] ;  /* 0x0014300001117983 */ /* 0x001ea80000300800 */
[----:B------:R-:W3:Y:S01]  /*9680*/  LDL.LU.64 R20, [R1+0x1428] ;  /* 0x0014280001147983 */ /* 0x000ee20000300a00 */
[----:B------:R-:W-:-:S02]  /*9690*/  ISETP.GT.AND P1, PT, R0, 0x1f, PT ;  /* 0x0000001f0000780c */ /* 0x000fc40003f24270 */
[----:B------:R-:W-:Y:S02]  /*96a0*/  PRMT R4, RZ, 0x7610, R4 ;  /* 0x00007610ff047816 */ /* 0x000fe40000000004 */
[----:B------:R-:W-:Y:S02]  /*96b0*/  PRMT R5, RZ, 0x7610, R5 ;  /* 0x00007610ff057816 */ /* 0x000fe40000000005 */
[----:B---3--:R-:W-:-:S06]  /*96c0*/  PRMT R21, RZ, 0x7610, R21 ;  /* 0x00007610ff157816 */ /* 0x008fcc0000000015 */
[----:B------:R0:W3:Y:S02]  /*96d0*/  @P0 LDG.E.U16 R21, desc[UR40][R2.64] ;  /* 0x0000002802150981 */ /* 0x0000e4000c1e1500 */
[----:B0-----:R-:W-:-:S04]  /*96e0*/  IADD3 R2, P0, PT, R18, UR4, RZ ;  /* 0x0000000412027c10 */ /* 0x001fc8000ff1e0ff */
[----:B------:R-:W-:-:S05]  /*96f0*/  IADD3.X R3, PT, PT, R19, UR5, RZ, P0, !PT ;  /* 0x0000000513037c10 */ /* 0x000fca00087fe4ff */
[----:B------:R0:W2:Y:S02]  /*9700*/  @P1 LDG.E.U16 R4, desc[UR40][R2.64] ;  /* 0x0000002802041981 */ /* 0x0000a4000c1e1500 */
[----:B0-----:R-:W-:-:S04]  /*9710*/  IADD3 R2, P0, PT, R24, UR4, RZ ;  /* 0x0000000418027c10 */ /* 0x001fc8000ff1e0ff */
[----:B------:R-:W-:-:S05]  /*9720*/  IADD3.X R3, PT, PT, R25, UR5, RZ, P0, !PT ;  /* 0x0000000519037c10 */ /* 0x000fca00087fe4ff */
[----:B------:R0:W4:Y:S04]  /*9730*/  @P1 LDG.E.U16 R5, desc[UR40][R2.64] ;  /* 0x0000002802051981 */ /* 0x000128000c1e1500 */
[----:B---3--:R1:W-:Y:S04]  /*9740*/  STL [R1+0x3c], R21 ;  /* 0x00003c1501007387 */ /* 0x0083e80000100800 */
[----:B-1----:R-:W3:Y:S04]  /*9750*/  LDL.LU R21, [R1+0x1420] ;  /* 0x0014200001157983 */ /* 0x002ee80000300800 */
[----:B------:R-:W3:Y:S04]  /*9760*/  LDL.LU.64 R18, [R1+0x1418] ;  /* 0x0014180001127983 */ /* 0x000ee80000300a00 */
[----:B--2---:R1:W-:Y:S04]  /*9770*/  STL [R1+0x38], R4 ;  /* 0x0000380401007387 */ /* 0x0043e80000100800 */
[----:B------:R-:W2:Y:S01]  /*9780*/  LDL.LU.64 R24, [R1+0x1410] ;  /* 0x0014100001187983 */ /* 0x000ea20000300a00 */
[----:B-1----:R-:W1:Y:S02]  /*9790*/  LDC R4, c[0x0][0x3a8] ;  /* 0x0000ea00ff047b82 */ /* 0x002e640000000800 */
[----:B-1----:R-:W-:-:S04]  /*97a0*/  IMAD R4, R4, 0x1f, RZ ;  /* 0x0000001f04047824 */ /* 0x002fc800078e02ff */
[----:B0-----:R-:W-:Y:S01]  /*97b0*/  IMAD.WIDE R2, R4, 0x2, R26 ;  /* 0x0000000204027825 */ /* 0x001fe200078e021a */
[----:B------:R-:W-:Y:S02]  /*97c0*/  PRMT R4, RZ, 0x7610, R4 ;  /* 0x00007610ff047816 */ /* 0x000fe40000000004 */
[----:B------:R-:W-:-:S04]  /*97d0*/  IADD3 R2, P0, PT, R2, UR4, RZ ;  /* 0x0000000402027c10 */ /* 0x000fc8000ff1e0ff */
[----:B------:R-:W-:-:S05]  /*97e0*/  IADD3.X R3, PT, PT, R3, UR5, RZ, P0, !PT ;  /* 0x0000000503037c10 */ /* 0x000fca00087fe4ff */
[----:B------:R-:W2:Y:S04]  /*97f0*/  @P1 LDG.E.U16 R4, desc[UR40][R2.64] ;  /* 0x0000002802041981 */ /* 0x000ea8000c1e1500 */
[----:B----4-:R0:W-:Y:S04]  /*9800*/  STL [R1+0x34], R5 ;  /* 0x0000340501007387 */ /* 0x0101e80000100800 */
[----:B0-----:R-:W4:Y:S04]  /*9810*/  LDL.LU R5, [R1+0x18] ;  /* 0x0000180001057983 */ /* 0x001f280000300800 */
[----:B------:R-:W3:Y:S04]  /*9820*/  LDL.LU.64 R26, [R1+0x1408] ;  /* 0x00140800011a7983 */ /* 0x000ee80000300a00 */
[----:B--2---:R0:W-:Y:S02]  /*9830*/  STL [R1+0x30], R4 ;  /* 0x0000300401007387 */ /* 0x0041e40000100800 */
[----:B0-----:R-:W0:Y:S01]  /*9840*/  LDC R4, c[0x0][0x3a8] ;  /* 0x0000ea00ff047b82 */ /* 0x001e220000000800 */
[----:B---3--:R-:W-:Y:S01]  /*9850*/  PRMT R26, RZ, 0x7610, R26 ;  /* 0x00007610ff1a7816 */ /* 0x008fe2000000001a */
[----:B0-----:R-:W-:-:S04]  /*9860*/  IMAD R4, R4, 0x1f, RZ ;  /* 0x0000001f04047824 */ /* 0x001fc800078e02ff */
[----:B------:R-:W-:Y:S02]  /*9870*/  IMAD.WIDE R2, R4, 0x2, R22 ;  /* 0x0000000204027825 */ /* 0x000fe400078e0216 */
[----:B------:R-:W2:Y:S01]  /*9880*/  LDL.LU.64 R22, [R1+0x1400] ;  /* 0x0014000001167983 */ /* 0x000ea20000300a00 */
[----:B------:R-:W-:-:S03]  /*9890*/  IADD3 R2, P0, PT, R2, UR4, RZ ;  /* 0x0000000402027c10 */ /* 0x000fc6000ff1e0ff */
[----:B------:R-:W4:Y:S01]  /*98a0*/  LDL.LU R4, [R1+0x10] ;  /* 0x0000100001047983 */ /* 0x000f220000300800 */
[----:B------:R-:W-:-:S05]  /*98b0*/  IADD3.X R3, PT, PT, R3, UR5, RZ, P0, !PT ;  /* 0x0000000503037c10 */ /* 0x000fca00087fe4ff */
[----:B------:R0:W3:Y:S02]  /*98c0*/  @P1 LDG.E.U16 R26, desc[UR40][R2.64] ;  /* 0x00000028021a1981 */ /* 0x0000e4000c1e1500 */
[----:B0-----:R-:W0:Y:S01]  /*98d0*/  S2R R2, SR_TID.X ;  /* 0x0000000000027919 */ /* 0x001e220000002100 */
[----:B------:R-:W-:Y:S02]  /*98e0*/  PRMT R27, RZ, 0x7610, R27 ;  /* 0x00007610ff1b7816 */ /* 0x000fe4000000001b */
[----:B0-----:R-:W-:-:S04]  /*98f0*/  LOP3.LUT R2, R2, 0x1f, RZ, 0xc0, !PT ;  /* 0x0000001f02027812 */ /* 0x001fc800078ec0ff */
[----:B------:R-:W-:Y:S01]  /*9900*/  ISETP.GE.AND P0, PT, R2, R0, PT ;  /* 0x000000000200720c */ /* 0x000fe20003f06270 */
[----:B------:R-:W-:Y:S06]  /*9910*/  BAR.SYNC.DEFER_BLOCKING 0x0 ;  /* 0x0000000000007b1d */ /* 0x000fec0000010000 */
[----:B---3--:R0:W-:Y:S02]  /*9920*/  STL [R1+0x2c], R26 ;  /* 0x00002c1a01007387 */ /* 0x0081e40000100800 */
[----:B0-----:R-:W0:Y:S01]  /*9930*/  S2R R26, SR_TID.X ;  /* 0x00000000001a7919 */ /* 0x001e220000002100 */
[----:B----4-:R-:W-:-:S04]  /*9940*/  LOP3.LUT R5, R5, R4, RZ, 0x3c, !PT ;  /* 0x0000000405057212 */ /* 0x010fc800078e3cff */
[----:B------:R-:W-:-:S04]  /*9950*/  LOP3.LUT R4, R5, R4, RZ, 0x3c, !PT ;  /* 0x0000000405047212 */ /* 0x000fc800078e3cff */
[----:B------:R-:W-:Y:S01]  /*9960*/  LOP3.LUT R5, R5, R4, RZ, 0x3c, !PT ;  /* 0x0000000405057212 */ /* 0x000fe200078e3cff */
[----:B------:R-:W-:Y:S04]  /*9970*/  STL [R1+0xb18], R0 ;  /* 0x000b180001007387 */ /* 0x000fe80000100800 */
[----:B------:R1:W-:Y:S01]  /*9980*/  STL.64 [R1+0x5a0], R4 ;  /* 0x0005a00401007387 */ /* 0x0003e20000100a00 */
[----:B0-----:R-:W-:-:S05]  /*9990*/  LOP3.LUT R2, R26, 0x1f, RZ, 0xc0, !PT ;  /* 0x0000001f1a027812 */ /* 0x001fca00078ec0ff */
[----:B------:R-:W-:-:S04]  /*99a0*/  IMAD R2, R2, UR11, RZ ;  /* 0x0000000b02027c24 */ /* 0x000fc8000f8e02ff */
[----:B-1----:R-:W-:-:S05]  /*99b0*/  IMAD.WIDE R4, R2, 0x2, R4 ;  /* 0x0000000202047825 */ /* 0x002fca00078e0204 */
[----:B------:R-:W3:Y:S04]  /*99c0*/  @!P0 LDG.E.U16 R27, desc[UR40][R4.64] ;  /* 0x00000028041b8981 */ /* 0x000ee8000c1e1500 */
[----:B---3--:R0:W-:Y:S04]  /*99d0*/  STL [R1+0x24], R27 ;  /* 0x0000241b01007387 */ /* 0x0081e80000100800 */
[----:B0-----:R-:W3:Y:S04]  /*99e0*/  LDL.LU R27, [R1+0x13fc] ;  /* 0x0013fc00011b7983 */ /* 0x001ee80000300800 */
[----:B------:R-:W4:Y:S04]  /*99f0*/  LDL.LU R4, [R1+0x8] ;  /* 0x0000080001047983 */ /* 0x000f280000300800 */
[----:B------:R-:W4:Y:S01]  /*9a00*/  LDL.LU R5, [R1+0x14] ;  /* 0x0000140001057983 */ /* 0x000f220000300800 */
[----:B------:R-:W-:-:S02]  /*9a10*/  PRMT R0, RZ, 0x7610, R0 ;  /* 0x00007610ff007816 */ /* 0x000fc40000000000 */
[----:B----4-:R-:W-:-:S04]  /*9a20*/  LOP3.LUT R5, R5, R4, RZ, 0x3c, !PT ;  /* 0x0000000405057212 */ /* 0x010fc800078e3cff */
[----:B------:R-:W-:-:S04]  /*9a30*/  LOP3.LUT R4, R5, R4, RZ, 0x3c, !PT ;  /* 0x0000000405047212 */ /* 0x000fc800078e3cff */
[----:B------:R-:W-:-:S05]  /*9a40*/  LOP3.LUT R5, R5, R4, RZ, 0x3c, !PT ;  /* 0x0000000405057212 */ /* 0x000fca00078e3cff */
[----:B------:R0:W-:Y:S02]  /*9a50*/  STL.64 [R1+0x598], R4 ;  /* 0x0005980401007387 */ /* 0x0001e40000100a00 */
[----:B0-----:R-:W-:-:S05]  /*9a60*/  IMAD.WIDE R4, R2, 0x2, R4 ;  /* 0x0000000202047825 */ /* 0x001fca00078e0204 */
[----:B------:R-:W4:Y:S04]  /*9a70*/  @!P0 LDG.E.U16 R0, desc[UR40][R4.64] ;  /* 0x0000002804008981 */ /* 0x000f28000c1e1500 */
[----:B------:R-:W2:Y:S04]  /*9a80*/  LDL.LU R4, [R1] ;  /* 0x0000000001047983 */ /* 0x000ea80000300800 */
[----:B------:R-:W2:Y:S01]  /*9a90*/  LDL.LU R5, [R1+0xc] ;  /* 0x00000c0001057983 */ /* 0x000ea20000300800 */
[----:B---3--:R-:W-:-:S03]  /*9aa0*/  PRMT R27, RZ, 0x7610, R27 ;  /* 0x00007610ff1b7816 */ /* 0x008fc6000000001b */
[----:B----4-:R-:W-:Y:S01]  /*9ab0*/  STL [R1+0x1388], R0 ;  /* 0x0013880001007387 */ /* 0x010fe20000100800 */
[----:B--2---:R-:W-:-:S04]  /*9ac0*/  LOP3.LUT R5, R5, R4, RZ, 0x3c, !PT ;  /* 0x0000000405057212 */ /* 0x004fc800078e3cff */
[----:B------:R-:W-:-:S04]  /*9ad0*/  LOP3.LUT R4, R5, R4, RZ, 0x3c, !PT ;  /* 0x0000000405047212 */ /* 0x000fc800078e3cff */
[----:B------:R-:W-:-:S05]  /*9ae0*/  LOP3.LUT R5, R5, R4, RZ, 0x3c, !PT ;  /* 0x0000000405057212 */ /* 0x000fca00078e3cff */
[----:B------:R0:W-:Y:S02]  /*9af0*/  STL.64 [R1+0x590], R4 ;  /* 0x0005900401007387 */ /* 0x0001e40000100a00 */
[----:B0-----:R-:W-:-:S05]  /*9b00*/  IMAD.WIDE R4, R2, 0x2, R4 ;  /* 0x0000000202047825 */ /* 0x001fca00078e0204 */
[----:B------:R-:W2:Y:S04]  /*9b10*/  @!P0 LDG.E.U16 R27, desc[UR40][R4.64] ;  /* 0x00000028041b8981 */ /* 0x000ea8000c1e1500 */
[----:B--2---:R0:W-:Y:S04]  /*9b20*/  STL [R1+0x20], R27 ;  /* 0x0000201b01007387 */ /* 0x0041e80000100800 */
[----:B0-----:R-:W2:Y:S04]  /*9b30*/  LDL.LU R27, [R1+0x13f8] ;  /* 0x0013f800011b7983 */ /* 0x001ea80000300800 */
[----:B------:R-:W3:Y:S04]  /*9b40*/  LDL.LU R4, [R1+0x4] ;  /* 0x0000040001047983 */ /* 0x000ee80000300800 */
[----:B------:R-:W3:Y:S02]  /*9b50*/  LDL.LU R5, [R1+0x1c] ;  /* 0x00001c0001057983 */ /* 0x000ee40000300800 */
[----:B---3--:R-:W-:-:S04]  /*9b60*/  LOP3.LUT R5, R5, R4, RZ, 0x3c, !PT ;  /* 0x0000000405057212 */ /* 0x008fc800078e3cff */
[----:B------:R-:W-:-:S04]  /*9b70*/  LOP3.LUT R4, R5, R4, RZ, 0x3c, !PT ;  /* 0x0000000405047212 */ /* 0x000fc800078e3cff */
[----:B------:R-:W-:Y:S02]  /*9b80*/  LOP3.LUT R5, R5, R4, RZ, 0x3c, !PT ;  /* 0x0000000405057212 */ /* 0x000fe400078e3cff */
[----:B--2---:R-:W-:-:S03]  /*9b90*/  PRMT R27, RZ, 0x7610, R27 ;  /* 0x00007610ff1b7816 */ /* 0x004fc6000000001b */
[----:B------:R0:W-:Y:S02]  /*9ba0*/  STL.64 [R1+0x588], R4 ;  /* 0x0005880401007387 */ /* 0x0001e40000100a00 */
[----:B0-----:R-:W-:-:S05]  /*9bb0*/  IMAD.WIDE R4, R2, 0x2, R4 ;  /* 0x0000000202047825 */ /* 0x001fca00078e0204 */
[----:B------:R-:W2:Y:S04]  /*9bc0*/  @!P0 LDG.E.U16 R27, desc[UR40][R4.64] ;  /* 0x00000028041b8981 */ /* 0x000ea8000c1e1500 */
[----:B--2---:R0:W-:Y:S04]  /*9bd0*/  STL [R1+0x1c], R27 ;  /* 0x00001c1b01007387 */ /* 0x0041e80000100800 */
[----:B0-----:R-:W2:Y:S04]  /*9be0*/  LDL.LU R27, [R1+0x13f4] ;  /* 0x0013f400011b7983 */ /* 0x001ea80000300800 */
[----:B------:R-:W3:Y:S04]  /*9bf0*/  LDL.LU R4, [R1+0x4c4] ;  /* 0x0004c40001047983 */ /* 0x000ee80000300800 */
[----:B------:R-:W3:Y:S01]  /*9c00*/  LDL.LU R5, [R1+0x4c8] ;  /* 0x0004c80001057983 */ /* 0x000ee20000300800 */
[----:B------:R-:W-:-:S02]  /*9c10*/  PRMT R3, RZ, 0x7610, R3 ;  /* 0x00007610ff037816 */ /* 0x000fc40000000003 */
[----:B---3--:R-:W-:-:S04]  /*9c20*/  LOP3.LUT R5, R5, R4, RZ, 0x3c, !PT ;  /* 0x0000000405057212 */ /* 0x008fc800078e3cff */
[----:B------:R-:W-:-:S04]  /*9c30*/  LOP3.LUT R4, R5, R4, RZ, 0x3c, !PT ;  /* 0x0000000405047212 */ /* 0x000fc800078e3cff */
[----:B------:R-:W-:-:S05]  /*9c40*/  LOP3.LUT R5, R5, R4, RZ, 0x3c, !PT ;  /* 0x0000000405057212 */ /* 0x000fca00078e3cff */
[----:B------:R0:W-:Y:S02]  /*9c50*/  STL.64 [R1+0x580], R4 ;  /* 0x0005800401007387 */ /* 0x0001e40000100a00 */
[----:B0-----:R-:W-:-:S05]  /*9c60*/  IMAD.WIDE R4, R2, 0x2, R4 ;  /* 0x0000000202047825 */ /* 0x001fca00078e0204 */
[----:B------:R-:W3:Y:S01]  /*9c70*/  @!P0 LDG.E.U16 R3, desc[UR40][R4.64] ;  /* 0x0000002804038981 */ /* 0x000ee2000c1e1500 */
[----:B------:R-:W0:Y:S03]  /*9c80*/  S2UR UR8, SR_CgaCtaId ;  /* 0x00000000000879c3 */ /* 0x000e260000008800 */
[----:B---3--:R1:W-:Y:S04]  /*9c90*/  STL [R1+0x14], R3 ;  /* 0x0000140301007387 */ /* 0x0083e80000100800 */
[----:B------:R-:W3:Y:S04]  /*9ca0*/  LDL.LU R4, [R1+0x4cc] ;  /* 0x0004cc0001047983 */ /* 0x000ee80000300800 */
[----:B------:R-:W3:Y:S01]  /*9cb0*/  LDL.LU R5, [R1+0x4d0] ;  /* 0x0004d00001057983 */ /* 0x000ee20000300800 */
[----:B-1----:R-:W1:Y:S01]  /*9cc0*/  S2R R3, SR_TID.X ;  /* 0x0000000000037919 */ /* 0x002e620000002100 */
[----:B------:R-:W-:-:S02]  /*9cd0*/  UMOV UR6, 0x400 ;  /* 0x0000040000067882 */ /* 0x000fc40000000000 */
[----:B0-----:R-:W-:Y:S01]  /*9ce0*/  ULEA UR6, UR8, UR6, 0x18 ;  /* 0x0000000608067291 */ /* 0x001fe2000f8ec0ff */
[----:B-1----:R-:W-:-:S05]  /*9cf0*/  LOP3.LUT R3, R3, 0x3f, RZ, 0xc0, !PT ;  /* 0x0000003f03037812 */ /* 0x002fca00078ec0ff */
[----:B------:R-:W-:-:S05]  /*9d00*/  IMAD.SHL.U32 R3, R3, 0x2, RZ ;  /* 0x0000000203037824 */ /* 0x000fca00078e00ff */
[----:B------:R0:W-:Y:S02]  /*9d10*/  STS.U16 [R3+UR6], R22 ;  /* 0x0000001603007988 */ /* 0x0001e40008000406 */
[----:B0-----:R-:W-:Y:S02]  /*9d20*/  PRMT R3, RZ, 0x7610, R3 ;  /* 0x00007610ff037816 */ /* 0x001fe40000000003 */
[----:B---3--:R-:W-:-:S04]  /*9d30*/  LOP3.LUT R5, R5, R4, RZ, 0x3c, !PT ;  /* 0x0000000405057212 */ /* 0x008fc800078e3cff */
[----:B------:R-:W-:-:S04]  /*9d40*/  LOP3.LUT R4, R5, R4, RZ, 0x3c, !PT ;  /* 0x0000000405047212 */ /* 0x000fc800078e3cff */
[----:B------:R-:W-:-:S05]  /*9d50*/  LOP3.LUT R5, R5, R4, RZ, 0x3c, !PT ;  /* 0x0000000405057212 */ /* 0x000fca00078e3cff */
[----:B------:R0:W-:Y:S02]  /*9d60*/  STL.64 [R1+0x578], R4 ;  /* 0x0005780401007387 */ /* 0x0001e40000100a00 */
[----:B0-----:R-:W-:-:S05]  /*9d70*/  IMAD.WIDE R4, R2, 0x2, R4 ;  /* 0x0000000202047825 */ /* 0x001fca00078e0204 */
[----:B------:R-:W3:Y:S04]  /*9d80*/  @!P0 LDG.E.U16 R3, desc[UR40][R4.64] ;  /* 0x0000002804038981 */ /* 0x000ee8000c1e1500 */
[----:B---3--:R0:W-:Y:S04]  /*9d90*/  STL [R1+0x18], R3 ;  /* 0x0000180301007387 */ /* 0x0081e80000100800 */
[----:B------:R-:W3:Y:S04]  /*9da0*/  LDL.LU R4, [R1+0x4d4] ;  /* 0x0004d40001047983 */ /* 0x000ee80000300800 */
[----:B------:R-:W3:Y:S01]  /*9db0*/  LDL.LU R5, [R1+0x4d8] ;  /* 0x0004d80001057983 */ /* 0x000ee20000300800 */
[----:B------:R-:W-:Y:S01]  /*9dc0*/  PRMT R0, RZ, 0x7610, R0 ;  /* 0x00007610ff007816 */ /* 0x000fe20000000000 */
[----:B0-----:R-:W0:Y:S01]  /*9dd0*/  S2R R3, SR_TID.X ;  /* 0x0000000000037919 */ /* 0x001e220000002100 */
[----:B---3--:R-:W-:-:S04]  /*9de0*/  LOP3.LUT R5, R5, R4, RZ, 0x3c, !PT ;  /* 0x0000000405057212 */ /* 0x008fc800078e3cff */
[----:B------:R-:W-:-:S04]  /*9df0*/  LOP3.LUT R4, R5, R4, RZ, 0x3c, !PT ;  /* 0x0000000405047212 */ /* 0x000fc800078e3cff */
[----:B------:R-:W-:-:S05]  /*9e00*/  LOP3.LUT R5, R5, R4, RZ, 0x3c, !PT ;  /* 0x0000000405057212 */ /* 0x000fca00078e3cff */
[----:B------:R1:W-:Y:S02]  /*9e10*/  STL.64 [R1+0x570], R4 ;  /* 0x0005700401007387 */ /* 0x0003e40000100a00 */
[----:B-1----:R-:W-:-:S05]  /*9e20*/  IMAD.WIDE R4, R2, 0x2, R4 ;  /* 0x0000000202047825 */ /* 0x002fca00078e0204 */
[----:B------:R-:W3:Y:S04]  /*9e30*/  @!P0 LDG.E.U16 R0, desc[UR40][R4.64] ;  /* 0x0000002804008981 */ /* 0x000ee8000c1e1500 */
[----:B------:R-:W4:Y:S04]  /*9e40*/  LDL.LU R4, [R1+0x4dc] ;  /* 0x0004dc0001047983 */ /* 0x000f280000300800 */
[----:B------:R-:W4:Y:S01]  /*9e50*/  LDL.LU R5, [R1+0x4e0] ;  /* 0x0004e00001057983 */ /* 0x000f220000300800 */
[----:B0-----:R-:W-:-:S05]  /*9e60*/  LOP3.LUT R3, R3, 0x3f, RZ, 0xc0, !PT ;  /* 0x0000003f03037812 */ /* 0x001fca00078ec0ff */
[----:B------:R-:W-:-:S05]  /*9e70*/  IMAD.SHL.U32 R3, R3, 0x2, RZ ;  /* 0x0000000203037824 */ /* 0x000fca00078e00ff */
[----:B------:R-:W-:Y:S04]  /*9e80*/  STS.U16 [R3+UR6+0x80], R23 ;  /* 0x0000801703007988 */ /* 0x000fe80008000406 */
[----:B------:R0:W-:Y:S02]  /*9e90*/  STS.U16 [R3+UR6+0x100], R25 ;  /* 0x0001001903007988 */ /* 0x0001e40008000406 */
[----:B0-----:R-:W-:Y:S02]  /*9ea0*/  PRMT R3, RZ, 0x7610, R3 ;  /* 0x00007610ff037816 */ /* 0x001fe40000000003 */
[----:B---3--:R-:W-:Y:S01]  /*9eb0*/  STL [R1+0x138c], R0 ;  /* 0x00138c0001007387 */ /* 0x008fe20000100800 */
[----:B----4-:R-:W-:-:S04]  /*9ec0*/  LOP3.LUT R5, R5, R4, RZ, 0x3c, !PT ;  /* 0x0000000405057212 */ /* 0x010fc800078e3cff */
        /* <DEDUP_REMOVED lines=23> */
[----:B---3--:R0:W-:Y:S04]  /*a040*/  STL [R1+0x1390], R0 ;  /* 0x0013900001007387 */ /* 0x0081e80000100800 */
[----:B0-----:R-:W3:Y:S01]  /*a050*/  LDL.LU R0, [R1+0x500] ;  /* 0x0005000001007983 */ /* 0x001ee20000300800 */
[----:B----4-:R-:W-:-:S04]  /*a060*/  LOP3.LUT R5, R5, R4, RZ, 0x3c, !PT ;  /* 0x0000000405057212 */ /* 0x010fc800078e3cff */
[----:B------:R-:W-:-:S04]  /*a070*/  LOP3.LUT R4, R5, R4, RZ, 0x3c, !PT ;  /* 0x0000000405047212 */ /* 0x000fc800078e3cff */
[----:B------:R-:W-:-:S05]  /*a080*/  LOP3.LUT R5, R5, R4, RZ, 0x3c, !PT ;  /* 0x0000000405057212 */ /* 0x000fca00078e3cff */
[----:B------:R0:W-:Y:S02]  /*a090*/  STL.64 [R1+0x558], R4 ;  /* 0x0005580401007387 */ /* 0x0001e40000100a00 */
[----:B0-----:R-:W-:-:S05]  /*a0a0*/  IMAD.WIDE R4, R2, 0x2, R4 ;  /* 0x0000000202047825 */ /* 0x001fca00078e0204 */
[----:B------:R-:W4:Y:S04]  /*a0b0*/  @!P0 LDG.E.U16 R3, desc[UR40][R4.64] ;  /* 0x0000002804038981 */ /* 0x000f28000c1e1500 */
[----:B----4-:R0:W-:Y:S04]  /*a0c0*/  STL [R1+0x8], R3 ;  /* 0x0000080301007387 */ /* 0x0101e80000100800 */
[----:B------:R-:W4:Y:S04]  /*a0d0*/  LDL.LU R4, [R1+0x4f4] ;  /* 0x0004f40001047983 */ /* 0x000f280000300800 */
[----:B------:R-:W4:Y:S01]  /*a0e0*/  LDL.LU R5, [R1+0x4f8] ;  /* 0x0004f80001057983 */ /* 0x000f220000300800 */
[----:B0-----:R-:W0:Y:S02]  /*a0f0*/  S2R R3, SR_TID.X ;  /* 0x0000000000037919 */ /* 0x001e240000002100 */
[----:B0-----:R-:W-:-:S05]  /*a100*/  LOP3.LUT R3, R3, 0x3f, RZ, 0xc0, !PT ;  /* 0x0000003f03037812 */ /* 0x001fca00078ec0ff */
[----:B------:R-:W-:-:S05]  /*a110*/  IMAD.SHL.U32 R3, R3, 0x2, RZ ;  /* 0x0000000203037824 */ /* 0x000fca00078e00ff */
[----:B------:R0:W-:Y:S02]  /*a120*/  STS.U16 [R3+UR6+0x1080], R19 ;  /* 0x0010801303007988 */ /* 0x0001e40008000406 */
[----:B0-----:R-:W-:Y:S02]  /*a130*/  PRMT R3, RZ, 0x7610, R3 ;  /* 0x00007610ff037816 */ /* 0x001fe40000000003 */
[----:B----4-:R-:W-:-:S04]  /*a140*/  LOP3.LUT R5, R5, R4, RZ, 0x3c, !PT ;  /* 0x0000000405057212 */ /* 0x010fc800078e3cff */
[----:B------:R-:W-:-:S04]  /*a150*/  LOP3.LUT R4, R5, R4, RZ, 0x3c, !PT ;  /* 0x0000000405047212 */ /* 0x000fc800078e3cff */
[----:B------:R-:W-:-:S05]  /*a160*/  LOP3.LUT R5, R5, R4, RZ, 0x3c, !PT ;  /* 0x0000000405057212 */ /* 0x000fca00078e3cff */
[----:B------:R0:W-:Y:S02]  /*a170*/  STL.64 [R1+0x550], R4 ;  /* 0x0005500401007387 */ /* 0x0001e40000100a00 */
[----:B0-----:R-:W-:-:S05]  /*a180*/  IMAD.WIDE R4, R2, 0x2, R4 ;  /* 0x0000000202047825 */ /* 0x001fca00078e0204 */
[----:B------:R-:W4:Y:S04]  /*a190*/  @!P0 LDG.E.U16 R3, desc[UR40][R4.64] ;  /* 0x0000002804038981 */ /* 0x000f28000c1e1500 */
[----:B----4-:R-:W-:Y:S04]  /*a1a0*/  STL [R1], R3 ;  /* 0x0000000301007387 */ /* 0x010fe80000100800 */
[----:B------:R-:W4:Y:S01]  /*a1b0*/  LDL.LU R5, [R1+0x4fc] ;  /* 0x0004fc0001057983 */ /* 0x000f220000300800 */
[----:B---3--:R-:W-:Y:S01]  /*a1c0*/  IMAD.MOV.U32 R4, RZ, RZ, R0 ;  /* 0x000000ffff047224 */ /* 0x008fe200078e0000 */
[----:B--2---:R-:W-:-:S04]  /*a1d0*/  PRMT R27, RZ, 0x7610, R27 ;  /* 0x00007610ff1b7816 */ /* 0x004fc8000000001b */
[----:B----4-:R0:W-:Y:S04]  /*a1e0*/  STL.64 [R1+0x548], R4 ;  /* 0x0005480401007387 */ /* 0x0101e80000100a00 */
[----:B------:R-:W2:Y:S01]  /*a1f0*/  LDL.LU R0, [R1+0x518] ;  /* 0x0005180001007983 */ /* 0x000ea20000300800 */
[----:B0-----:R-:W-:-:S05]  /*a200*/  IMAD.WIDE R4, R2, 0x2, R4 ;  /* 0x0000000202047825 */ /* 0x001fca00078e0204 */
[----:B------:R-:W3:Y:S04]  /*a210*/  @!P0 LDG.E.U16 R27, desc[UR40][R4.64] ;  /* 0x00000028041b8981 */ /* 0x000ee8000c1e1500 */
[----:B------:R-:W4:Y:S04]  /*a220*/  LDL.LU R4, [R1+0x504] ;  /* 0x0005040001047983 */ /* 0x000f280000300800 */
[----:B------:R-:W4:Y:S01]  /*a230*/  LDL.LU R5, [R1+0x508] ;  /* 0x0005080001057983 */ /* 0x000f220000300800 */
[----:B------:R-:W-:-:S03]  /*a240*/  PRMT R25, RZ, 0x7610, R25 ;  /* 0x00007610ff197816 */ /* 0x000fc60000000019 */
[----:B---3--:R0:W-:Y:S01]  /*a250*/  STL [R1+0x1394], R27 ;  /* 0x0013941b01007387 */ /* 0x0081e20000100800 */
[----:B----4-:R-:W-:-:S04]  /*a260*/  LOP3.LUT R5, R5, R4, RZ, 0x3c, !PT ;  /* 0x0000000405057212 */ /* 0x010fc800078e3cff */
[----:B------:R-:W-:-:S04]  /*a270*/  LOP3.LUT R4, R5, R4, RZ, 0x3c, !PT ;  /* 0x0000000405047212 */ /* 0x000fc800078e3cff */
[----:B------:R-:W-:-:S05]  /*a280*/  LOP3.LUT R5, R5, R4, RZ, 0x3c, !PT ;  /* 0x0000000405057212 */ /* 0x000fca00078e3cff */
[----:B------:R1:W-:Y:S04]  /*a290*/  STL.64 [R1+0x540], R4 ;  /* 0x0005400401007387 */ /* 0x0003e80000100a00 */
[----:B0-----:R-:W3:Y:S01]  /*a2a0*/  LDL.LU R27, [R1+0x524] ;  /* 0x00052400011b7983 */ /* 0x001ee20000300800 */
[----:B-1----:R-:W-:-:S05]  /*a2b0*/  IMAD.WIDE R4, R2, 0x2, R4 ;  /* 0x0000000202047825 */ /* 0x002fca00078e0204 */
[----:B------:R-:W4:Y:S04]  /*a2c0*/  @!P0 LDG.E.U16 R25, desc[UR40][R4.64] ;  /* 0x0000002804198981 */ /* 0x000f28000c1e1500 */
[----:B------:R-:W2:Y:S04]  /*a2d0*/  LDL.LU R4, [R1+0x50c] ;  /* 0x00050c0001047983 */ /* 0x000ea80000300800 */
[----:B------:R-:W2:Y:S01]  /*a2e0*/  LDL.LU R5, [R1+0x510] ;  /* 0x0005100001057983 */ /* 0x000ea20000300800 */
[----:B------:R-:W-:-:S03]  /*a2f0*/  PRMT R26, RZ, 0x7610, R26 ;  /* 0x00007610ff1a7816 */ /* 0x000fc6000000001a */
[----:B----4-:R0:W-:Y:S01]  /*a300*/  STL [R1+0x1398], R25 ;  /* 0x0013981901007387 */ /* 0x0101e20000100800 */
[----:B--2---:R-:W-:-:S04]  /*a310*/  LOP3.LUT R5, R5, R4, RZ, 0x3c, !PT ;  /* 0x0000000405057212 */ /* 0x004fc800078e3cff */
[----:B------:R-:W-:-:S04]  /*a320*/  LOP3.LUT R4, R5, R4, RZ, 0x3c, !PT ;  /* 0x0000000405047212 */ /* 0x000fc800078e3cff */
[----:B------:R-:W-:-:S05]  /*a330*/  LOP3.LUT R5, R5, R4, RZ, 0x3c, !PT ;  /* 0x0000000405057212 */ /* 0x000fca00078e3cff */
[----:B------:R1:W-:Y:S04]  /*a340*/  STL.64 [R1+0x538], R4 ;  /* 0x0005380401007387 */ /* 0x0003e80000100a00 */
[----:B0-----:R-:W2:Y:S01]  /*a350*/  LDL.LU R25, [R1+0xa90] ;  /* 0x000a900001197983 */ /* 0x001ea20000300800 */
[----:B-1----:R-:W-:-:S05]  /*a360*/  IMAD.WIDE R4, R2, 0x2, R4 ;  /* 0x0000000202047825 */ /* 0x002fca00078e0204 */
[----:B------:R0:W4:Y:S04]  /*a370*/  @!P0 LDG.E.U16 R26, desc[UR40][R4.64] ;  /* 0x00000028041a8981 */ /* 0x000128000c1e1500 */
[----:B------:R-:W2:Y:S01]  /*a380*/  LDL.LU R5, [R1+0x514] ;  /* 0x0005140001057983 */ /* 0x000ea20000300800 */
[----:B0-----:R-:W-:Y:S01]  /*a390*/  IMAD.MOV.U32 R4, RZ, RZ, R0 ;  /* 0x000000ffff047224 */ /* 0x001fe200078e0000 */
[----:B------:R-:W-:Y:S01]  /*a3a0*/  PRMT R24, RZ, 0x7610, R24 ;  /* 0x00007610ff187816 */ /* 0x000fe20000000018 */
[----:B------:R-:W0:Y:S01]  /*a3b0*/  S2R R3, SR_TID.X ;  /* 0x0000000000037919 */ /* 0x000e220000002100 */
[----:B----4-:R1:W-:Y:S04]  /*a3c0*/  STL [R1+0x139c], R26 ;  /* 0x00139c1a01007387 */ /* 0x0103e80000100800 */
[----:B-1----:R-:W3:Y:S04]  /*a3d0*/  LDL.LU R26, [R1+0x51c] ;  /* 0x00051c00011a7983 */ /* 0x002ee80000300800 */
[----:B--2---:R1:W-:Y:S01]  /*a3e0*/  STL.64 [R1+0x530], R4 ;  /* 0x0005300401007387 */ /* 0x0043e20000100a00 */
[----:B0-----:R-:W-:-:S03]  /*a3f0*/  LOP3.LUT R3, R3, 0x3f, RZ, 0xc0, !PT ;  /* 0x0000003f03037812 */ /* 0x001fc600078ec0ff */
[----:B------:R-:W2:Y:S01]  /*a400*/  LDL.LU R0, [R1+0xaa8] ;  /* 0x000aa80001007983 */ /* 0x000ea20000300800 */
[----:B-1----:R-:W-:-:S05]  /*a410*/  IMAD.WIDE R4, R2, 0x2, R4 ;  /* 0x0000000202047825 */ /* 0x002fca00078e0204 */
[----:B------:R0:W4:Y:S01]  /*a420*/  @!P0 LDG.E.U16 R24, desc[UR40][R4.64] ;  /* 0x0000002804188981 */ /* 0x000122000c1e1500 */
[----:B------:R-:W-:-:S05]  /*a430*/  IMAD.SHL.U32 R3, R3, 0x2, RZ ;  /* 0x0000000203037824 */ /* 0x000fca00078e00ff */
[----:B------:R1:W-:Y:S02]  /*a440*/  STS.U16 [R3+UR6+0x2000], R10 ;  /* 0x0020000a03007988 */ /* 0x0003e40008000406 */
[----:B-1----:R-:W-:Y:S02]  /*a450*/  PRMT R10, RZ, 0x7610, R10 ;  /* 0x00007610ff0a7816 */ /* 0x002fe4000000000a */
[----:B---3--:R-:W-:-:S04]  /*a460*/  LOP3.LUT R27, R27, R26, RZ, 0x3c, !PT ;  /* 0x0000001a1b1b7212 */ /* 0x008fc800078e3cff */
[----:B------:R-:W-:-:S04]  /*a470*/  LOP3.LUT R26, R27, R26, RZ, 0x3c, !PT ;  /* 0x0000001a1b1a7212 */ /* 0x000fc800078e3cff */
[----:B------:R-:W-:-:S03]  /*a480*/  LOP3.LUT R27, R27, R26, RZ, 0x3c, !PT ;  /* 0x0000001a1b1b7212 */ /* 0x000fc600078e3cff */
[----:B0-----:R-:W-:-:S05]  /*a490*/  IMAD.WIDE R4, R2, 0x2, R26 ;  /* 0x0000000202047825 */ /* 0x001fca00078e021a */
[----:B------:R0:W3:Y:S04]  /*a4a0*/  @!P0 LDG.E.U16 R10, desc[UR40][R4.64] ;  /* 0x00000028040a8981 */ /* 0x0000e8000c1e1500 */
[----:B----4-:R1:W-:Y:S04]  /*a4b0*/  STL [R1+0x13a0], R24 ;  /* 0x0013a01801007387 */ /* 0x0103e80000100800 */
[----:B-1----:R-:W4:Y:S04]  /*a4c0*/  LDL.LU R24, [R1+0xaa0] ;  /* 0x000aa00001187983 */ /* 0x002f280000300800 */
[----:B------:R1:W-:Y:S04]  /*a4d0*/  STL.64 [R1+0x528], R26 ;  /* 0x0005281a01007387 */ /* 0x0003e80000100a00 */
[----:B-1----:R-:W2:Y:S04]  /*a4e0*/  LDL.LU R27, [R1+0xaa4] ;  /* 0x000aa400011b7983 */ /* 0x002ea80000300800 */
[----:B------:R-:W2:Y:S04]  /*a4f0*/  LDL.LU R26, [R1+0xab0] ;  /* 0x000ab000011a7983 */ /* 0x000ea80000300800 */
[----:B------:R-:W2:Y:S01]  /*a500*/  LDL.LU R5, [R1+0x520] ;  /* 0x0005200001057983 */ /* 0x000ea20000300800 */
[----:B0-----:R-:W-:-:S03]  /*a510*/  IMAD.MOV.U32 R4, RZ, RZ, R25 ;  /* 0x000000ffff047224 */ /* 0x001fc600078e0019 */
[----:B------:R0:W-:Y:S02]  /*a520*/  STS.U16 [R3+UR6+0x2080], R11 ;  /* 0x0020800b03007988 */ /* 0x0001e40008000406 */
[----:B0-----:R-:W-:Y:S02]  /*a530*/  PRMT R11, RZ, 0x7610, R11 ;  /* 0x00007610ff0b7816 */ /* 0x001fe4000000000b */
[----:B---3--:R0:W-:Y:S04]  /*a540*/  STL [R1+0x13a4], R10 ;  /* 0x0013a40a01007387 */ /* 0x0081e80000100800 */
[----:B--2---:R1:W-:Y:S01]  /*a550*/  STL.64 [R1+0x520], R4 ;  /* 0x0005200401007387 */ /* 0x0043e20000100a00 */
[----:B------:R-:W-:-:S03]  /*a560*/  PRMT R23, RZ, 0x7610, R23 ;  /* 0x00007610ff177816 */ /* 0x000fc60000000017 */
[----:B------:R-:W2:Y:S04]  /*a570*/  LDL.LU R25, [R1+0xaac] ;  /* 0x000aac0001197983 */ /* 0x000ea80000300800 */
[----:B0-----:R-:W3:Y:S01]  /*a580*/  LDL.LU R10, [R1+0xab8] ;  /* 0x000ab800010a7983 */ /* 0x001ee20000300800 */
[----:B-1----:R-:W-:-:S05]  /*a590*/  IMAD.WIDE R4, R2, 0x2, R4 ;  /* 0x0000000202047825 */ /* 0x002fca00078e0204 */
[----:B------:R0:W2:Y:S02]  /*a5a0*/  @!P0 LDG.E.U16 R11, desc[UR40][R4.64] ;  /* 0x00000028040b8981 */ /* 0x0000a4000c1e1500 */
[----:B0-----:R-:W-:Y:S02]  /*a5b0*/  IMAD.MOV.U32 R4, RZ, RZ, R0 ;  /* 0x000000ffff047224 */ /* 0x001fe400078e0000 */
[----:B----4-:R-:W-:Y:S01]  /*a5c0*/  IMAD.MOV.U32 R5, RZ, RZ, R24 ;  /* 0x000000ffff057224 */ /* 0x010fe200078e0018 */
[----:B------:R-:W-:Y:S01]  /*a5d0*/  PRMT R22, RZ, 0x7610, R22 ;  /* 0x00007610ff167816 */ /* 0x000fe20000000016 */
[----:B--2---:R-:W-:Y:S04]  /*a5e0*/  STL [R1+0x13a8], R11 ;  /* 0x0013a80b01007387 */ /* 0x004fe80000100800 */
[----:B------:R0:W-:Y:S04]  /*a5f0*/  STL.64 [R1+0x518], R4 ;  /* 0x0005180401007387 */ /* 0x0001e80000100a00 */
[----:B------:R-:W2:Y:S04]  /*a600*/  LDL.LU R24, [R1+0xab4] ;  /* 0x000ab40001187983 */ /* 0x000ea80000300800 */
[----:B------:R-:W4:Y:S01]  /*a610*/  LDL.LU R0, [R1+0xac0] ;  /* 0x000ac00001007983 */ /* 0x000f220000300800 */
[----:B0-----:R-:W-:-:S05]  /*a620*/  IMAD.WIDE R4, R2, 0x2, R4 ;  /* 0x0000000202047825 */ /* 0x001fca00078e0204 */
[----:B------:R0:W2:Y:S02]  /*a630*/  @!P0 LDG.E.U16 R23, desc[UR40][R4.64] ;  /* 0x0000002804178981 */ /* 0x0000a4000c1e1500 */
[----:B0-----:R-:W-:-:S05]  /*a640*/  IMAD.WIDE R4, R2, 0x2, R26 ;  /* 0x0000000202047825 */ /* 0x001fca00078e021a */
[----:B------:R-:W3:Y:S04]  /*a650*/  @!P0 LDG.E.U16 R22, desc[UR40][R4.64] ;  /* 0x0000002804168981 */ /* 0x000ee8000c1e1500 */
[----:B------:R0:W-:Y:S04]  /*a660*/  STS.U16 [R3+UR6+0x1100], R21 ;  /* 0x0011001503007988 */ /* 0x0001e80008000406 */
[----:B------:R1:W-:Y:S01]  /*a670*/  STS.U16 [R3+UR6+0x3000], R9 ;  /* 0x0030000903007988 */ /* 0x0003e20008000406 */
[----:B0-----:R-:W-:Y:S02]  /*a680*/  PRMT R21, RZ, 0x7610, R21 ;  /* 0x00007610ff157816 */ /* 0x001fe40000000015 */
[----:B-1----:R-:W-:Y:S01]  /*a690*/  PRMT R9, RZ, 0x7610, R9 ;  /* 0x00007610ff097816 */ /* 0x002fe20000000009 */
[----:B--2---:R-:W-:Y:S04]  /*a6a0*/  STL [R1+0x13ac], R23 ;  /* 0x0013ac1701007387 */ /* 0x004fe80000100800 */
[----:B------:R3:W-:Y:S02]  /*a6b0*/  STL.64 [R1+0x510], R26 ;  /* 0x0005101a01007387 */ /* 0x0007e40000100a00 */
[----:B---3--:R-:W-:-:S02]  /*a6c0*/  IMAD.MOV.U32 R26, RZ, RZ, R10 ;  /* 0x000000ffff1a7224 */ /* 0x008fc400078e000a */
[----:B------:R-:W-:Y:S01]  /*a6d0*/  IMAD.MOV.U32 R27, RZ, RZ, R25 ;  /* 0x000000ffff1b7224 */ /* 0x000fe200078e0019 */
[----:B------:R0:W-:Y:S01]  /*a6e0*/  STL [R1+0x13b0], R22 ;  /* 0x0013b01601007387 */ /* 0x0001e20000100800 */
[----:B------:R-:W-:-:S05]  /*a6f0*/  IMAD.WIDE R4, R2, 0x2, R26 ;  /* 0x0000000202047825 */ /* 0x000fca00078e021a */
[----:B------:R1:W2:Y:S04]  /*a700*/  @!P0 LDG.E.U16 R21, desc[UR40][R4.64] ;  /* 0x0000002804158981 */ /* 0x0002a8000c1e1500 */
[----:B0-----:R-:W3:Y:S04]  /*a710*/  LDL.LU R22, [R1+0xabc] ;  /* 0x000abc0001167983 */ /* 0x001ee80000300800 */
[----:B------:R-:W2:Y:S04]  /*a720*/  LDL.LU R10, [R1+0xac8] ;  /* 0x000ac800010a7983 */ /* 0x000ea80000300800 */
[----:B------:R4:W-:Y:S02]  /*a730*/  STL.64 [R1+0x508], R26 ;  /* 0x0005081a01007387 */ /* 0x0009e40000100a00 */
[----:B----4-:R-:W-:-:S02]  /*a740*/  IMAD.MOV.U32 R26, RZ, RZ, R0 ;  /* 0x000000ffff1a7224 */ /* 0x010fc400078e0000 */
[----:B------:R-:W-:Y:S02]  /*a750*/  IMAD.MOV.U32 R27, RZ, RZ, R24 ;  /* 0x000000ffff1b7224 */ /* 0x000fe400078e0018 */
[----:B-1----:R-:W-:-:S05]  /*a760*/  IMAD.WIDE R4, R2, 0x2, R26 ;  /* 0x0000000202047825 */ /* 0x002fca00078e021a */
[----:B------:R0:W4:Y:S04]  /*a770*/  @!P0 LDG.E.U16 R9, desc[UR40][R4.64] ;  /* 0x0000002804098981 */ /* 0x000128000c1e1500 */
[----:B------:R1:W-:Y:S02]  /*a780*/  STS.U16 [R3+UR6+0x1180], R20 ;  /* 0x0011801403007988 */ /* 0x0003e40008000406 */
[----:B-1----:R-:W-:Y:S01]  /*a790*/  PRMT R20, RZ, 0x7610, R20 ;  /* 0x00007610ff147816 */ /* 0x002fe20000000014 */
[----:B---3--:R-:W-:Y:S02]  /*a7a0*/  IMAD.MOV.U32 R23, RZ, RZ, R22 ;  /* 0x000000ffff177224 */ /* 0x008fe400078e0016 */
[----:B--2---:R-:W-:Y:S01]  /*a7b0*/  IMAD.MOV.U32 R22, RZ, RZ, R10 ;  /* 0x000000ffff167224 */ /* 0x004fe200078e000a */
[----:B------:R1:W-:Y:S03]  /*a7c0*/  STL [R1+0x13b4], R21 ;  /* 0x0013b41501007387 */ /* 0x0003e60000100800 */
[----:B0-----:R-:W-:-:S05]  /*a7d0*/  IMAD.WIDE R4, R2, 0x2, R22 ;  /* 0x0000000202047825 */ /* 0x001fca00078e0216 */
[----:B------:R-:W2:Y:S04]  /*a7e0*/  @!P0 LDG.E.U16 R20, desc[UR40][R4.64] ;  /* 0x0000002804148981 */ /* 0x000ea8000c1e1500 */
[----:B-1----:R-:W3:Y:S04]  /*a7f0*/  LDL.LU R21, [R1+0xac4] ;  /* 0x000ac40001157983 */ /* 0x002ee80000300800 */
[----:B------:R-:W5:Y:S04]  /*a800*/  LDL.LU R0, [R1+0xad0] ;  /* 0x000ad00001007983 */ /* 0x000f680000300800 */
[----:B------:R-:W5:Y:S04]  /*a810*/  LDL.LU R24, [R1+0x4b4] ;  /* 0x0004b40001187983 */ /* 0x000f680000300800 */
[----:B------:R0:W-:Y:S04]  /*a820*/  STL.64 [R1+0x500], R26 ;  /* 0x0005001a01007387 */ /* 0x0001e80000100a00 */
[----:B0-----:R-:W5:Y:S04]  /*a830*/  LDL.LU R27, [R1+0x4b8] ;  /* 0x0004b800011b7983 */ /* 0x001f680000300800 */
[----:B----4-:R0:W-:Y:S04]  /*a840*/  STL [R1+0x13b8], R9 ;  /* 0x0013b80901007387 */ /* 0x0101e80000100800 */
[----:B------:R-:W4:Y:S04]  /*a850*/  LDL.LU R10, [R1+0xacc] ;  /* 0x000acc00010a7983 */ /* 0x000f280000300800 */
[----:B0-----:R-:W4:Y:S04]  /*a860*/  LDL.LU R9, [R1+0xad8] ;  /* 0x000ad80001097983 */ /* 0x001f280000300800 */
[----:B------:R3:W-:Y:S01]  /*a870*/  STL.64 [R1+0x4f8], R22 ;  /* 0x0004f81601007387 */ /* 0x0007e20000100a00 */
[----:B------:R-:W-:-:S03]  /*a880*/  PRMT R19, RZ, 0x7610, R19 ;  /* 0x00007610ff137816 */ /* 0x000fc60000000013 */
[----:B------:R-:W4:Y:S01]  /*a890*/  LDL.LU R26, [R1+0x4c0] ;  /* 0x0004c000011a7983 */ /* 0x000f220000300800 */
[----:B------:R-:W-:-:S03]  /*a8a0*/  PRMT R18, RZ, 0x7610, R18 ;  /* 0x00007610ff127816 */ /* 0x000fc60000000012 */
[----:B--2---:R0:W-:Y:S01]  /*a8b0*/  STL [R1+0x13bc], R20 ;  /* 0x0013bc1401007387 */ /* 0x0041e20000100800 */
[----:B---3--:R-:W-:-:S03]  /*a8c0*/  IMAD.MOV.U32 R23, RZ, RZ, R21 ;  /* 0x000000ffff177224 */ /* 0x008fc600078e0015 */
[----:B------:R-:W2:Y:S01]  /*a8d0*/  LDL.LU R21, [R1+0xad4] ;  /* 0x000ad40001157983 */ /* 0x000ea20000300800 */
[----:B-----5:R-:W-:-:S03]  /*a8e0*/  IMAD.MOV.U32 R22, RZ, RZ, R0 ;  /* 0x000000ffff167224 */ /* 0x020fc600078e0000 */
[----:B0-----:R-:W3:Y:S01]  /*a8f0*/  LDL.LU R20, [R1+0xae0] ;  /* 0x000ae00001147983 */ /* 0x001ee20000300800 */
[----:B------:R-:W-:-:S03]  /*a900*/  IMAD.WIDE R4, R2, 0x2, R22 ;  /* 0x0000000202047825 */ /* 0x000fc600078e0216 */
[----:B------:R4:W-:Y:S04]  /*a910*/  STL.64 [R1+0x4f0], R22 ;  /* 0x0004f01601007387 */ /* 0x0009e80000100a00 */
[----:B------:R0:W5:Y:S01]  /*a920*/  @!P0 LDG.E.U16 R19, desc[UR40][R4.64] ;  /* 0x0000002804138981 */ /* 0x000162000c1e1500 */
[----:B----4-:R-:W-:Y:S02]  /*a930*/  IMAD.MOV.U32 R23, RZ, RZ, R10 ;  /* 0x000000ffff177224 */ /* 0x010fe400078e000a */
[----:B------:R-:W-:-:S04]  /*a940*/  IMAD.MOV.U32 R22, RZ, RZ, R9 ;  /* 0x000000ffff167224 */ /* 0x000fc800078e0009 */
[----:B0-----:R-:W-:-:S05]  /*a950*/  IMAD.WIDE R4, R2, 0x2, R22 ;  /* 0x0000000202047825 */ /* 0x001fca00078e0216 */
[----:B------:R2:W4:Y:S01]  /*a960*/  @!P0 LDG.E.U16 R18, desc[UR40][R4.64] ;  /* 0x0000002804128981 */ /* 0x000522000c1e1500 */
[----:B------:R-:W-:-:S03]  /*a970*/  LOP3.LUT R11, R3, 0x10, RZ, 0x3c, !PT ;  /* 0x00000010030b7812 */ /* 0x000fc600078e3cff */
[----:B------:R-:W-:Y:S04]  /*a980*/  STS.U16 [R3+UR6+0x2100], R17 ;  /* 0x0021001103007988 */ /* 0x000fe80008000406 */
[----:B------:R-:W-:Y:S04]  /*a990*/  STS.U16 [R3+UR6+0x2180], R16 ;  /* 0x0021801003007988 */ /* 0x000fe80008000406 */
[----:B------:R-:W-:Y:S04]  /*a9a0*/  STS.U16 [R3+UR6+0x3080], R13 ;  /* 0x0030800d03007988 */ /* 0x000fe80008000406 */
[----:B------:R-:W-:Y:S04]  /*a9b0*/  STS.U16 [R3+UR6+0x3100], R15 ;  /* 0x0031000f03007988 */ /* 0x000fe80008000406 */
[----:B------:R-:W-:Y:S04]  /*a9c0*/  STS.U16 [R3+UR6+0x3180], R14 ;  /* 0x0031800e03007988 */ /* 0x000fe80008000406 */
[----:B------:R-:W-:Y:S04]  /*a9d0*/  STS.U16 [R11+UR6+0x200], R7 ;  /* 0x000200070b007988 */ /* 0x000fe80008000406 */
[----:B------:R0:W-:Y:S04]  /*a9e0*/  STS.U16 [R11+UR6+0x280], R6 ;  /* 0x000280060b007988 */ /* 0x0001e80008000406 */
[----:B------:R-:W-:Y:S04]  /*a9f0*/  STS.U16 [R11+UR6+0x300], R12 ;  /* 0x0003000c0b007988 */ /* 0x000fe80008000406 */
[----:B0-----:R-:W4:Y:S04]  /*aa00*/  LDL.LU R6, [R1+0xadc] ;  /* 0x000adc0001067983 */ /* 0x001f280000300800 */
[----:B------:R-:W4:Y:S04]  /*aa10*/  LDL.LU R0, [R1+0xae8] ;  /* 0x000ae80001007983 */ /* 0x000f280000300800 */
[----:B------:R0:W-:Y:S02]  /*aa20*/  STS.U16 [R11+UR6+0x380], R8 ;  /* 0x000380080b007988 */ /* 0x0001e40008000406 */
[----:B0-----:R-:W-:Y:S01]  /*aa30*/  PRMT R8, RZ, 0x7610, R8 ;  /* 0x00007610ff087816 */ /* 0x001fe20000000008 */
[----:B--2---:R-:W-:-:S02]  /*aa40*/  IMAD.MOV.U32 R5, RZ, RZ, R21 ;  /* 0x000000ffff057224 */ /* 0x004fc400078e0015 */
[----:B---3--:R-:W-:Y:S01]  /*aa50*/  IMAD.MOV.U32 R4, RZ, RZ, R20 ;  /* 0x000000ffff047224 */ /* 0x008fe200078e0014 */
[----:B-----5:R-:W-:Y:S04]  /*aa60*/  STL [R1+0x13c0], R19 ;  /* 0x0013c01301007387 */ /* 0x020fe80000100800 */
[----:B------:R-:W2:Y:S04]  /*aa70*/  LDL.LU R25, [R1+0x4bc] ;  /* 0x0004bc0001197983 */ /* 0x000ea80000300800 */
[----:B------:R-:W-:Y:S04]  /*aa80*/  STL.64 [R1+0x4e8], R22 ;  /* 0x0004e81601007387 */ /* 0x000fe80000100a00 */
[----:B------:R-:W3:Y:S04]  /*aa90*/  LDL.LU R10, [R1+0xae4] ;  /* 0x000ae400010a7983 */ /* 0x000ee80000300800 */
[----:B------:R-:W5:Y:S04]  /*aaa0*/  LDL.LU R9, [R1+0xaf0] ;  /* 0x000af00001097983 */ /* 0x000f680000300800 */
[----:B----4-:R-:W-:Y:S04]  /*aab0*/  STL [R1+0x13c4], R18 ;  /* 0x0013c41201007387 */ /* 0x010fe80000100800 */
[----:B------:R0:W-:Y:S02]  /*aac0*/  STL.64 [R1+0x4e0], R4 ;  /* 0x0004e00401007387 */ /* 0x0001e40000100a00 */
[----:B0-----:R-:W-:-:S05]  /*aad0*/  IMAD.WIDE R4, R2, 0x2, R4 ;  /* 0x0000000202047825 */ /* 0x001fca00078e0204 */
[----:B------:R0:W4:Y:S01]  /*aae0*/  @!P0 LDG.E.U16 R8, desc[UR40][R4.64] ;  /* 0x0000002804088981 */ /* 0x000122000c1e1500 */
[----:B------:R-:W-:-:S03]  /*aaf0*/  PRMT R17, RZ, 0x7610, R17 ;  /* 0x00007610ff117816 */ /* 0x000fc60000000011 */
[----:B------:R-:W-:Y:S04]  /*ab00*/  STS.U16 [R11+UR6+0x1200], R24 ;  /* 0x001200180b007988 */ /* 0x000fe80008000406 */
[----:B------:R1:W-:Y:S01]  /*ab10*/  STS.U16 [R11+UR6+0x1280], R27 ;  /* 0x0012801b0b007988 */ /* 0x0003e20008000406 */
[----:B0-----:R-:W-:Y:S02]  /*ab20*/  IMAD.MOV.U32 R5, RZ, RZ, R6 ;  /* 0x000000ffff057224 */ /* 0x001fe400078e0006 */
[----:B------:R-:W-:Y:S01]  /*ab30*/  IMAD.MOV.U32 R4, RZ, RZ, R0 ;  /* 0x000000ffff047224 */ /* 0x000fe200078e0000 */
[----:B----4-:R-:W-:Y:S04]  /*ab40*/  STL [R1+0x13c8], R8 ;  /* 0x0013c80801007387 */ /* 0x010fe80000100800 */
[----:B------:R-:W4:Y:S04]  /*ab50*/  LDL.LU R6, [R1+0xaec] ;  /* 0x000aec0001067983 */ /* 0x000f280000300800 */
[----:B------:R-:W2:Y:S04]  /*ab60*/  LDL.LU R0, [R1+0xaf4] ;  /* 0x000af40001007983 */ /* 0x000ea80000300800 */
[----:B-1----:R-:W2:Y:S04]  /*ab70*/  LDL.LU R27, [R1+0x4b0] ;  /* 0x0004b000011b7983 */ /* 0x002ea80000300800 */
[----:B------:R0:W-:Y:S02]  /*ab80*/  STL.64 [R1+0x4d8], R4 ;  /* 0x0004d80401007387 */ /* 0x0001e40000100a00 */
[----:B0-----:R-:W-:-:S05]  /*ab90*/  IMAD.WIDE R4, R2, 0x2, R4 ;  /* 0x0000000202047825 */ /* 0x001fca00078e0204 */
[----:B------:R5:W2:Y:S04]  /*aba0*/  @!P0 LDG.E.U16 R17, desc[UR40][R4.64] ;  /* 0x0000002804118981 */ /* 0x000aa8000c1e1500 */
[----:B------:R0:W-:Y:S01]  /*abb0*/  STS.U16 [R11+UR6+0x1300], R26 ;  /* 0x0013001a0b007988 */ /* 0x0001e20008000406 */
[----:B------:R-:W-:Y:S01]  /*abc0*/  PRMT R16, RZ, 0x7610, R16 ;  /* 0x00007610ff107816 */ /* 0x000fe20000000010 */
[----:B-----5:R-:W-:Y:S02]  /*abd0*/  IMAD.MOV.U32 R4, RZ, RZ, R9 ;  /* 0x000000ffff047224 */ /* 0x020fe400078e0009 */
[----:B---3--:R-:W-:Y:S01]  /*abe0*/  IMAD.MOV.U32 R5, RZ, RZ, R10 ;  /* 0x000000ffff057224 */ /* 0x008fe200078e000a */
[----:B--2---:R-:W-:Y:S04]  /*abf0*/  STL [R1+0x13cc], R17 ;  /* 0x0013cc1101007387 */ /* 0x004fe80000100800 */
[----:B0-----:R-:W2:Y:S04]  /*ac00*/  LDL.LU R11, [R1+0xaf8] ;  /* 0x000af800010b7983 */ /* 0x001ea80000300800 */
[----:B------:R-:W2:Y:S04]  /*ac10*/  LDL.LU R10, [R1+0xafc] ;  /* 0x000afc00010a7983 */ /* 0x000ea80000300800 */
[----:B------:R-:W3:Y:S04]  /*ac20*/  LDL.LU R9, [R1+0xb00] ;  /* 0x000b000001097983 */ /* 0x000ee80000300800 */
[----:B------:R0:W-:Y:S04]  /*ac30*/  STL.64 [R1+0x4d0], R4 ;  /* 0x0004d00401007387 */ /* 0x0001e80000100a00 */
[----:B------:R-:W3:Y:S01]  /*ac40*/  LDL.LU R8, [R1+0xb04] ;  /* 0x000b040001087983 */ /* 0x000ee20000300800 */
[----:B0-----:R-:W-:-:S05]  /*ac50*/  IMAD.WIDE R4, R2, 0x2, R4 ;  /* 0x0000000202047825 */ /* 0x001fca00078e0204 */
[----:B------:R0:W5:Y:S01]  /*ac60*/  @!P0 LDG.E.U16 R16, desc[UR40][R4.64] ;  /* 0x0000002804108981 */ /* 0x000162000c1e1500 */
[----:B------:R-:W-:Y:S01]  /*ac70*/  PRMT R15, RZ, 0x7610, R15 ;  /* 0x00007610ff0f7816 */ /* 0x000fe2000000000f */
[----:B0-----:R-:W-:Y:S02]  /*ac80*/  IMAD.MOV.U32 R4, RZ, RZ, R0 ;  /* 0x000000ffff047224 */ /* 0x001fe400078e0000 */
[----:B----4-:R-:W-:Y:S01]  /*ac90*/  IMAD.MOV.U32 R5, RZ, RZ, R6 ;  /* 0x000000ffff057224 */ /* 0x010fe200078e0006 */
[----:B------:R-:W-:Y:S02]  /*aca0*/  PRMT R7, RZ, 0x7610, R7 ;  /* 0x00007610ff077816 */ /* 0x000fe40000000007 */
[----:B------:R-:W-:Y:S01]  /*acb0*/  PRMT R14, RZ, 0x7610, R14 ;  /* 0x00007610ff0e7816 */ /* 0x000fe2000000000e */
[----:B-----5:R-:W-:Y:S04]  /*acc0*/  STL [R1+0x13d0], R16 ;  /* 0x0013d01001007387 */ /* 0x020fe80000100800 */
[----:B------:R-:W4:Y:S04]  /*acd0*/  LDL.LU R6, [R1+0xb08] ;  /* 0x000b080001067983 */ /* 0x000f280000300800 */
[----:B------:R-:W5:Y:S04]  /*ace0*/  LDL.LU R0, [R1+0xb0c] ;  /* 0x000b0c0001007983 */ /* 0x000f680000300800 */
[----:B------:R0:W-:Y:S02]  /*acf0*/  STL.64 [R1+0x4c8], R4 ;  /* 0x0004c80401007387 */ /* 0x0001e40000100a00 */
[----:B0-----:R-:W-:-:S05]  /*ad00*/  IMAD.WIDE R4, R2, 0x2, R4 ;  /* 0x0000000202047825 */ /* 0x001fca00078e0204 */
[----:B------:R2:W5:Y:S02]  /*ad10*/  @!P0 LDG.E.U16 R15, desc[UR40][R4.64] ;  /* 0x00000028040f8981 */ /* 0x000564000c1e1500 */
[----:B--2---:R-:W-:-:S05]  /*ad20*/  IMAD.WIDE R4, R2, 0x2, R10 ;  /* 0x0000000202047825 */ /* 0x004fca00078e020a */
[----:B------:R3:W2:Y:S02]  /*ad30*/  @!P0 LDG.E.U16 R7, desc[UR40][R4.64] ;  /* 0x0000002804078981 */ /* 0x0006a4000c1e1500 */
[----:B---3--:R-:W-:-:S05]  /*ad40*/  IMAD.WIDE R4, R2, 0x2, R8 ;  /* 0x0000000202047825 */ /* 0x008fca00078e0208 */
[----:B------:R4:W3:Y:S01]  /*ad50*/  @!P0 LDG.E.U16 R14, desc[UR40][R4.64] ;  /* 0x00000028040e8981 */ /* 0x0008e2000c1e1500 */
[----:B------:R-:W-:Y:S02]  /*ad60*/  PRMT R13, RZ, 0x7610, R13 ;  /* 0x00007610ff0d7816 */ /* 0x000fe4000000000d */
[----:B------:R-:W-:-:S05]  /*ad70*/  LOP3.LUT R16, R3, 0x10, RZ, 0x3c, !PT ;  /* 0x0000001003107812 */ /* 0x000fca00078e3cff */
[----:B------:R-:W-:Y:S04]  /*ad80*/  STS.U16 [R16+UR6+0x1380], R25 ;  /* 0x0013801910007988 */ /* 0x000fe80008000406 */
[----:B------:R-:W-:Y:S04]  /*ad90*/  STS.U16 [R16+UR6+0x2200], R28 ;  /* 0x0022001c10007988 */ /* 0x000fe80008000406 */
[----:B------:R-:W-:Y:S01]  /*ada0*/  STS.U16 [R16+UR6+0x2280], R29 ;  /* 0x0022801d10007988 */ /* 0x000fe20008000406 */
[----:B----4-:R-:W-:Y:S02]  /*adb0*/  IMAD.MOV.U32 R5, RZ, RZ, R6 ;  /* 0x000000ffff057224 */ /* 0x010fe400078e0006 */
[----:B-----5:R-:W-:Y:S01]  /*adc0*/  IMAD.MOV.U32 R4, RZ, RZ, R0 ;  /* 0x000000ffff047224 */ /* 0x020fe200078e0000 */
[----:B------:R-:W-:Y:S04]  /*add0*/  STL [R1+0x13d4], R15 ;  /* 0x0013d40f01007387 */ /* 0x000fe80000100800 */
[----:B------:R-:W-:Y:S04]  /*ade0*/  STL.64 [R1+0x4c0], R10 ;  /* 0x0004c00a01007387 */ /* 0x000fe80000100a00 */
[----:B--2---:R-:W-:Y:S04]  /*adf0*/  STL [R1+0x13d8], R7 ;  /* 0x0013d80701007387 */ /* 0x004fe80000100800 */
[----:B------:R-:W-:Y:S04]  /*ae00*/  STL.64 [R1+0x4b8], R8 ;  /* 0x0004b80801007387 */ /* 0x000fe80000100a00 */
[----:B---3--:R0:W-:Y:S04]  /*ae10*/  STL [R1+0x13dc], R14 ;  /* 0x0013dc0e01007387 */ /* 0x0081e80000100800 */
[----:B0-----:R-:W2:Y:S04]  /*ae20*/  LDL.LU R14, [R1+0x5a8] ;  /* 0x0005a800010e7983 */ /* 0x001ea80000300800 */
[----:B------:R-:W3:Y:S04]  /*ae30*/  LDL.LU R7, [R1+0x5ac] ;  /* 0x0005ac0001077983 */ /* 0x000ee80000300800 */
[----:B------:R-:W4:Y:S04]  /*ae40*/  LDL.LU R15, [R1+0x5b0] ;  /* 0x0005b000010f7983 */ /* 0x000f280000300800 */
[----:B------:R0:W-:Y:S04]  /*ae50*/  STL.64 [R1+0x4b0], R4 ;  /* 0x0004b00401007387 */ /* 0x0001e80000100a00 */
[----:B------:R-:W5:Y:S04]  /*ae60*/  LDL.LU R17, [R1+0x8c] ;  /* 0x00008c0001117983 */ /* 0x000f680000300800 */
[----:B------:R-:W2:Y:S01]  /*ae70*/  LDL.LU R29, [R1+0xb10] ;  /* 0x000b1000011d7983 */ /* 0x000ea20000300800 */
[----:B0-----:R-:W-:-:S03]  /*ae80*/  IMAD.WIDE R4, R2, 0x2, R4 ;  /* 0x0000000202047825 */ /* 0x001fc600078e0204 */
[----:B------:R-:W2:Y:S04]  /*ae90*/  LDL.LU R28, [R1+0xb14] ;  /* 0x000b1400011c7983 */ /* 0x000ea80000300800 */
[----:B------:R-:W2:Y:S04]  /*aea0*/  @!P0 LDG.E.U16 R13, desc[UR40][R4.64] ;  /* 0x00000028040d8981 */ /* 0x000ea8000c1e1500 */
[----:B------:R-:W3:Y:S04]  /*aeb0*/  LDL.LU R8, [R1+0x6c4] ;  /* 0x0006c40001087983 */ /* 0x000ee80000300800 */
        /* <DEDUP_REMOVED lines=12> */
[----:B------:R0:W-:Y:S04]  /*af80*/  STS.U16 [R16+UR6+0x2300], R27 ;  /* 0x0023001b10007988 */ /* 0x0001e80008000406 */
[----:B------:R-:W3:Y:S04]  /*af90*/  LDL.LU R25, [R1+0x84] ;  /* 0x0000840001197983 */ /* 0x000ee80000300800 */
[----:B0-----:R-:W3:Y:S04]  /*afa0*/  LDL.LU R27, [R1+0x88] ;  /* 0x00008800011b7983 */ /* 0x001ee80000300800 */
[----:B------:R-:W3:Y:S01]  /*afb0*/  LDL.LU R0, [R1+0x78] ;  /* 0x0000780001007983 */ /* 0x000ee20000300800 */
[----:B------:R-:W-:-:S03]  /*afc0*/  PRMT R12, RZ, 0x7610, R12 ;  /* 0x00007610ff0c7816 */ /* 0x000fc6000000000c */
[----:B--2---:R0:W-:Y:S04]  /*afd0*/  STL [R1+0x13e0], R13 ;  /* 0x0013e00d01007387 */ /* 0x0041e80000100800 */
[----:B0-----:R-:W2:Y:S01]  /*afe0*/  LDL.LU R13, [R1+0x614] ;  /* 0x00061400010d7983 */ /* 0x001ea20000300800 */
[----:B------:R-:W-:-:S05]  /*aff0*/  IMAD.WIDE R4, R2, 0x2, R28 ;  /* 0x0000000202047825 */ /* 0x000fca00078e021c */
[----:B------:R-:W3:Y:S01]  /*b000*/  @!P0 LDG.E.U16 R12, desc[UR40][R4.64] ;  /* 0x00000028040c8981 */ /* 0x000ee2000c1e1500 */
[----:B------:R-:W-:-:S03]  /*b010*/  LOP3.LUT R2, R3, 0x20, RZ, 0x3c, !PT ;  /* 0x0000002003027812 */ /* 0x000fc600078e3cff */
[----:B------:R-:W-:Y:S04]  /*b020*/  STL [R1+0xc3c], R28 ;  /* 0x000c3c1c01007387 */ /* 0x000fe80000100800 */
[----:B------:R-:W-:Y:S04]  /*b030*/  STL [R1+0xc38], R29 ;  /* 0x000c381d01007387 */ /* 0x000fe80000100800 */
[----:B--2---:R-:W-:Y:S04]  /*b040*/  STS.U16 [R16+UR6+0x2380], R13 ;  /* 0x0023800d10007988 */ /* 0x004fe80008000406 */
[----:B------:R-:W-:Y:S04]  /*b050*/  STS.U16 [R16+UR6+0x3200], R14 ;  /* 0x0032000e10007988 */ /* 0x000fe80008000406 */
[----:B---3--:R-:W-:Y:S04]  /*b060*/  STS.U16 [R16+UR6+0x3280], R7 ;  /* 0x0032800710007988 */ /* 0x008fe80008000406 */
[----:B----4-:R-:W-:Y:S04]  /*b070*/  STS.U16 [R16+UR6+0x3300], R15 ;  /* 0x0033000f10007988 */ /* 0x010fe80008000406 */
[----:B-----5:R-:W-:Y:S04]  /*b080*/  STS.U16 [R16+UR6+0x3380], R17 ;  /* 0x0033801110007988 */ /* 0x020fe80008000406 */
[----:B------:R0:W-:Y:S02]  /*b090*/  STS.U16 [R2+UR6+0x3400], R26 ;  /* 0x0034001a02007988 */ /* 0x0001e40008000406 */
[----:B0-----:R-:W0:Y:S02]  /*b0a0*/  S2R R26, SR_TID.X ;  /* 0x00000000001a7919 */ /* 0x001e240000002100 */
[----:B------:R1:W-:Y:S04]  /*b0b0*/  STL [R1+0x13e4], R12 ;  /* 0x0013e40c01007387 */ /* 0x0003e80000100800 */
[----:B-1----:R-:W2:Y:S04]  /*b0c0*/  LDL.LU R12, [R1+0x6bc] ;  /* 0x0006bc00010c7983 */ /* 0x002ea80000300800 */
[----:B------:R-:W3:Y:S04]  /*b0d0*/  LDL.LU R29, [R1+0x6cc] ;  /* 0x0006cc00011d7983 */ /* 0x000ee80000300800 */
[----:B------:R-:W4:Y:S04]  /*b0e0*/  LDL.LU R28, [R1+0x6c8] ;  /* 0x0006c800011c7983 */ /* 0x000f280000300800 */
[----:B------:R-:W5:Y:S04]  /*b0f0*/  LDL.LU R13, [R1+0x6b4] ;  /* 0x0006b400010d7983 */ /* 0x000f680000300800 */
[----:B------:R-:W5:Y:S04]  /*b100*/  LDL.LU R14, [R1+0x65c] ;  /* 0x00065c00010e7983 */ /* 0x000f680000300800 */
[----:B------:R-:W5:Y:S04]  /*b110*/  LDL.LU R7, [R1+0x66c] ;  /* 0x00066c0001077983 */ /* 0x000f680000300800 */
[----:B------:R-:W5:Y:S04]  /*b120*/  LDL.LU R15, [R1+0x668] ;  /* 0x00066800010f7983 */ /* 0x000f680000300800 */
[----:B------:R-:W5:Y:S04]  /*b130*/  LDL.LU R16, [R1+0x654] ;  /* 0x0006540001107983 */ /* 0x000f680000300800 */
[----:B------:R1:W-:Y:S04]  /*b140*/  STS.U16 [R2+UR6+0x400], R8 ;  /* 0x0004000802007988 */ /* 0x0003e80008000406 */
[----:B------:R-:W5:Y:S04]  /*b150*/  LDL.LU R17, [R1+0x5f8] ;  /* 0x0005f80001117983 */ /* 0x000f680000300800 */
[----:B------:R0:W-:Y:S04]  /*b160*/  STS.U16 [R2+UR6+0x480], R18 ;  /* 0x0004801202007988 */ /* 0x0001e80008000406 */
[----:B-1----:R-:W5:Y:S01]  /*b170*/  LDL.LU R8, [R1+0x608] ;  /* 0x0006080001087983 */ /* 0x002f620000300800 */
[----:B0-----:R-:W-:-:S03]  /*b180*/  IMAD.SHL.U32 R5, R26, 0x8, RZ ;  /* 0x000000081a057824 */ /* 0x001fc600078e00ff */
[----:B------:R0:W-:Y:S04]  /*b190*/  STS.U16 [R2+UR6+0x500], R19 ;  /* 0x0005001302007988 */ /* 0x0001e80008000406 */
[----:B------:R-:W5:Y:S04]  /*b1a0*/  LDL.LU R18, [R1+0x604] ;  /* 0x0006040001127983 */ /* 0x000f680000300800 */
[----:B------:R1:W-:Y:S04]  /*b1b0*/  STS.U16 [R2+UR6+0x580], R20 ;  /* 0x0005801402007988 */ /* 0x0003e80008000406 */
[----:B0-----:R-:W5:Y:S04]  /*b1c0*/  LDL.LU R19, [R1+0x5ec] ;  /* 0x0005ec0001137983 */ /* 0x001f680000300800 */
[----:B------:R0:W-:Y:S04]  /*b1d0*/  STS.U16 [R2+UR6+0x1480], R9 ;  /* 0x0014800902007988 */ /* 0x0001e80008000406 */
[----:B-1----:R-:W5:Y:S04]  /*b1e0*/  LDL.LU R20, [R1+0x70] ;  /* 0x0000700001147983 */ /* 0x002f680000300800 */
[----:B------:R1:W-:Y:S04]  /*b1f0*/  STS.U16 [R2+UR6+0x1500], R21 ;  /* 0x0015001502007988 */ /* 0x0003e80008000406 */
[----:B0-----:R-:W5:Y:S04]  /*b200*/  LDL.LU R9, [R1+0x74] ;  /* 0x0000740001097983 */ /* 0x001f680000300800 */
[----:B------:R0:W-:Y:S04]  /*b210*/  STS.U16 [R2+UR6+0x1400], R6 ;  /* 0x0014000602007988 */ /* 0x0001e80008000406 */
[----:B------:R0:W-:Y:S04]  /*b220*/  STS.U16 [R2+UR6+0x1580], R22 ;  /* 0x0015801602007988 */ /* 0x0001e80008000406 */
[----:B-1----:R-:W5:Y:S01]  /*b230*/  LDL.LU R21, [R1+0x7c] ;  /* 0x00007c0001157983 */ /* 0x002f620000300800 */
[----:B0-----:R-:W-:-:S03]  /*b240*/  IMAD.SHL.U32 R6, R26, 0x2, RZ ;  /* 0x000000021a067824 */ /* 0x001fc600078e00ff */
[----:B------:R0:W-:Y:S01]  /*b250*/  STS.U16 [R2+UR6+0x2400], R23 ;  /* 0x0024001702007988 */ /* 0x0001e20008000406 */
[----:B------:R-:W-:-:S03]  /*b260*/  LOP3.LUT R5, R5, 0x30, RZ, 0xc0, !PT ;  /* 0x0000003005057812 */ /* 0x000fc600078ec0ff */
[----:B------:R-:W5:Y:S01]  /*b270*/  LDL.LU R22, [R1+0x6c] ;  /* 0x00006c0001167983 */ /* 0x000f620000300800 */
[----:B------:R-:W-:-:S03]  /*b280*/  LOP3.LUT R4, R26, 0x7, RZ, 0xc0, !PT ;  /* 0x000000071a047812 */ /* 0x000fc600078ec0ff */
        /* <DEDUP_REMOVED lines=8> */
[----:B-1----:R-:W5:Y:S04]  /*b310*/  LDL.LU R24, [R1+0x6a8] ;  /* 0x0006a80001187983 */ /* 0x002f680000300800 */
[----:B0-----:R-:W5:Y:S01]  /*b320*/  LDL.LU R25, [R1+0x648] ;  /* 0x0006480001197983 */ /* 0x001f620000300800 */
[----:B------:R-:W-:-:S03]  /*b330*/  LOP3.LUT R0, R6, 0x10, RZ, 0xc0, !PT ;  /* 0x0000001006007812 */ /* 0x000fc600078ec0ff */
[----:B------:R0:W-:Y:S02]  /*b340*/  STS.U16 [R2+UR6+0x3500], R27 ;  /* 0x0035001b02007988 */ /* 0x0001e40008000406 */
[C---:B0-----:R-:W-:Y:S02]  /*b350*/  IMAD R2, R4.reuse, 0x40, R5 ;  /* 0x0000004004027824 */ /* 0x041fe400078e0205 */
[----:B------:R-:W5:Y:S01]  /*b360*/  LDL.LU R27, [R1+0x650] ;  /* 0x00065000011b7983 */ /* 0x000f620000300800 */
[----:B------:R-:W-:Y:S01]  /*b370*/  IMAD R5, R4, 0x210, RZ ;  /* 0x0000021004057824 */ /* 0x000fe200078e02ff */
[----:B------:R-:W-:Y:S02]  /*b380*/  LOP3.LUT R4, R0, 0x20, R26, 0xf8, !PT ;  /* 0x0000002000047812 */ /* 0x000fe400078ef81a */
[----:B------:R-:W5:Y:S01]  /*b390*/  LDL.LU R0, [R1+0x658] ;  /* 0x0006580001007983 */ /* 0x000f620000300800 */
[----:B------:R-:W-:Y:S02]  /*b3a0*/  LOP3.LUT R2, R2, 0x30, R6, 0x78, !PT ;  /* 0x0000003002027812 */ /* 0x000fe400078e7806 */
[----:B------:R-:W-:-:S02]  /*b3b0*/  LOP3.LUT R5, R5, R4, RZ, 0x3c, !PT ;  /* 0x0000000405057212 */ /* 0x000fc400078e3cff */
[C---:B------:R-:W-:Y:S02]  /*b3c0*/  LOP3.LUT R4, R3.reuse, 0x30, RZ, 0x3c, !PT ;  /* 0x0000003003047812 */ /* 0x040fe400078e3cff */
[----:B------:R-:W-:Y:S01]  /*b3d0*/  LOP3.LUT R6, R3, 0x40, RZ, 0x3c, !PT ;  /* 0x0000004003067812 */ /* 0x000fe200078e3cff */
[----:B------:R-:W-:Y:S04]  /*b3e0*/  STL [R1+0x13e8], R2 ;  /* 0x0013e80201007387 */ /* 0x000fe80000100800 */
[----:B------:R-:W-:Y:S04]  /*b3f0*/  STL [R1+0x13ec], R4 ;  /* 0x0013ec0401007387 */ /* 0x000fe80000100800 */
[----:B--2---:R-:W-:Y:S04]  /*b400*/  STS.U16 [R4+UR6+0x600], R12 ;  /* 0x0006000c04007988 */ /* 0x004fe80008000406 */
[----:B---3--:R-:W-:Y:S04]  /*b410*/  STS.U16 [R4+UR6+0x680], R29 ;  /* 0x0006801d04007988 */ /* 0x008fe80008000406 */
[----:B----4-:R-:W-:Y:S04]  /*b420*/  STS.U16 [R4+UR6+0x700], R28 ;  /* 0x0007001c04007988 */ /* 0x010fe80008000406 */
[----:B-----5:R-:W-:Y:S04]  /*b430*/  STS.U16 [R4+UR6+0x780], R13 ;  /* 0x0007800d04007988 */ /* 0x020fe80008000406 */
[----:B------:R-:W-:Y:S04]  /*b440*/  STS.U16 [R4+UR6+0x1600], R14 ;  /* 0x0016000e04007988 */ /* 0x000fe80008000406 */
        /* <DEDUP_REMOVED lines=11> */
[----:B------:R0:W-:Y:S04]  /*b500*/  STS.U16 [R6+UR6+0x1800], R25 ;  /* 0x0018001906007988 */ /* 0x0001e80008000406 */
[----:B0-----:R-:W2:Y:S04]  /*b510*/  LDL.LU R25, [R1+0x64c] ;  /* 0x00064c0001197983 */ /* 0x001ea80000300800 */
[----:B------:R-:W3:Y:S04]  /*b520*/  LDL.LU R2, [R1+0x5e4] ;  /* 0x0005e40001027983 */ /* 0x000ee80000300800 */
[----:B------:R-:W4:Y:S04]  /*b530*/  LDL.LU R12, [R1+0x5f0] ;  /* 0x0005f000010c7983 */ /* 0x000f280000300800 */
[----:B------:R-:W5:Y:S04]  /*b540*/  LDL.LU R29, [R1+0x5f4] ;  /* 0x0005f400011d7983 */ /* 0x000f680000300800 */
[----:B------:R0:W-:Y:S04]  /*b550*/  STS.U16 [R6+UR6+0x1880], R27 ;  /* 0x0018801b06007988 */ /* 0x0001e80008000406 */
[----:B------:R-:W3:Y:S04]  /*b560*/  LDL.LU R28, [R1+0x5e8] ;  /* 0x0005e800011c7983 */ /* 0x000ee80000300800 */
[----:B------:R1:W-:Y:S04]  /*b570*/  STS.U16 [R6+UR6+0x1900], R0 ;  /* 0x0019000006007988 */ /* 0x0003e80008000406 */
[----:B0-----:R-:W3:Y:S04]  /*b580*/  LDL.LU R27, [R1+0x60] ;  /* 0x00006000011b7983 */ /* 0x001ee80000300800 */
[----:B-1----:R-:W4:Y:S04]  /*b590*/  LDL.LU R0, [R1+0x64] ;  /* 0x0000640001007983 */ /* 0x002f280000300800 */
[----:B------:R-:W5:Y:S01]  /*b5a0*/  LDL.LU R13, [R1+0x68] ;  /* 0x00006800010d7983 */ /* 0x000f620000300800 */
[----:B------:R-:W-:-:S03]  /*b5b0*/  IMAD.SHL.U32 R3, R26, 0x100, RZ ;  /* 0x000001001a037824 */ /* 0x000fc600078e00ff */
[----:B------:R-:W5:Y:S04]  /*b5c0*/  LDL.LU R14, [R1+0x5c] ;  /* 0x00005c00010e7983 */ /* 0x000f680000300800 */
[----:B------:R-:W5:Y:S04]  /*b5d0*/  LDL.LU R7, [R1+0x69c] ;  /* 0x00069c0001077983 */ /* 0x000f680000300800 */
[----:B------:R-:W5:Y:S04]  /*b5e0*/  LDL.LU R15, [R1+0x6a4] ;  /* 0x0006a400010f7983 */ /* 0x000f680000300800 */
[----:B------:R-:W5:Y:S04]  /*b5f0*/  LDL.LU R16, [R1+0x6a0] ;  /* 0x0006a00001107983 */ /* 0x000f680000300800 */
[----:B------:R-:W5:Y:S01]  /*b600*/  LDL.LU R17, [R1+0x698] ;  /* 0x0006980001117983 */ /* 0x000f620000300800 */
[----:B------:R-:W-:-:S03]  /*b610*/  LOP3.LUT R3, R5, 0x1000, R3, 0xf8, !PT ;  /* 0x0000100005037812 */ /* 0x000fc600078ef803 */
[----:B------:R-:W5:Y:S04]  /*b620*/  LDL.LU R8, [R1+0x63c] ;  /* 0x00063c0001087983 */ /* 0x000f680000300800 */
[----:B------:R-:W5:Y:S04]  /*b630*/  LDL.LU R18, [R1+0x644] ;  /* 0x0006440001127983 */ /* 0x000f680000300800 */
[----:B------:R-:W5:Y:S04]  /*b640*/  LDL.LU R19, [R1+0x640] ;  /* 0x0006400001137983 */ /* 0x000f680000300800 */
[----:B------:R-:W5:Y:S04]  /*b650*/  LDL.LU R20, [R1+0x638] ;  /* 0x0006380001147983 */ /* 0x000f680000300800 */
[----:B------:R-:W5:Y:S04]  /*b660*/  LDL.LU R9, [R1+0x5d8] ;  /* 0x0005d80001097983 */ /* 0x000f680000300800 */
[----:B------:R-:W5:Y:S04]  /*b670*/  LDL.LU R21, [R1+0x5e0] ;  /* 0x0005e00001157983 */ /* 0x000f680000300800 */
[----:B------:R0:W-:Y:S04]  /*b680*/  STS.U16 [R6+UR6+0x800], R23 ;  /* 0x0008001706007988 */ /* 0x0001e80008000406 */
[----:B------:R-:W5:Y:S01]  /*b690*/  LDL.LU R22, [R1+0x5dc] ;  /* 0x0005dc0001167983 */ /* 0x000f620000300800 */
[----:B------:R-:W-:-:S03]  /*b6a0*/  LOP3.LUT R5, R26, 0x3f, RZ, 0xc0, !PT ;  /* 0x0000003f1a057812 */ /* 0x000fc600078ec0ff */
[----:B------:R1:W-:Y:S04]  /*b6b0*/  STS.U16 [R6+UR6+0x880], R11 ;  /* 0x0008800b06007988 */ /* 0x0003e80008000406 */
[----:B0-----:R-:W5:Y:S04]  /*b6c0*/  LDL.LU R23, [R1+0x5d4] ;  /* 0x0005d40001177983 */ /* 0x001f680000300800 */
[----:B------:R-:W-:Y:S04]  /*b6d0*/  STL [R1+0x13f0], R3 ;  /* 0x0013f00301007387 */ /* 0x000fe80000100800 */
[----:B------:R0:W-:Y:S04]  /*b6e0*/  STS.U16 [R6+UR6+0x900], R10 ;  /* 0x0009000a06007988 */ /* 0x0001e80008000406 */
[----:B-1----:R-:W5:Y:S04]  /*b6f0*/  LDL.LU R11, [R1+0x50] ;  /* 0x00005000010b7983 */ /* 0x002f680000300800 */
[----:B------:R1:W-:Y:S04]  /*b700*/  STS.U16 [R6+UR6+0x980], R24 ;  /* 0x0009801806007988 */ /* 0x0003e80008000406 */
[----:B0-----:R-:W5:Y:S04]  /*b710*/  LDL.LU R10, [R1+0x54] ;  /* 0x00005400010a7983 */ /* 0x001f680000300800 */
[----:B-1----:R-:W5:Y:S04]  /*b720*/  LDL.LU R24, [R1+0x58] ;  /* 0x0000580001187983 */ /* 0x002f680000300800 */
[----:B------:R-:W5:Y:S04]  /*b730*/  LDL.LU R26, [R1+0x4c] ;  /* 0x00004c00011a7983 */ /* 0x000f680000300800 */
[----:B--2---:R0:W-:Y:S04]  /*b740*/  STS.U16 [R6+UR6+0x1980], R25 ;  /* 0x0019801906007988 */ /* 0x0041e80008000406 */
[----:B0-----:R-:W2:Y:S04]  /*b750*/  LDL.LU R25, [R1+0x68c] ;  /* 0x00068c0001197983 */ /* 0x001ea80000300800 */
[----:B---3--:R0:W-:Y:S04]  /*b760*/  STS.U16 [R6+UR6+0x3800], R27 ;  /* 0x0038001b06007988 */ /* 0x0081e80008000406 */
[----:B----4-:R1:W-:Y:S04]  /*b770*/  STS.U16 [R6+UR6+0x3880], R0 ;  /* 0x0038800006007988 */ /* 0x0103e80008000406 */
[----:B0-----:R-:W3:Y:S04]  /*b780*/  LDL.LU R27, [R1+0x690] ;  /* 0x00069000011b7983 */ /* 0x001ee80000300800 */
[----:B-1----:R-:W4:Y:S01]  /*b790*/  LDL.LU R0, [R1+0x694] ;  /* 0x0006940001007983 */ /* 0x002f220000300800 */
[----:B------:R-:W-:-:S03]  /*b7a0*/  IMAD.SHL.U32 R5, R5, 0x2, RZ ;  /* 0x0000000205057824 */ /* 0x000fc600078e00ff */
[----:B------:R0:W-:Y:S04]  /*b7b0*/  STS.U16 [R6+UR6+0x2800], R2 ;  /* 0x0028000206007988 */ /* 0x0001e80008000406 */
[----:B------:R-:W-:Y:S01]  /*b7c0*/  STS.U16 [R6+UR6+0x2880], R12 ;  /* 0x0028800c06007988 */ /* 0x000fe20008000406 */
[----:B0-----:R-:W-:-:S03]  /*b7d0*/  LOP3.LUT R2, R5, 0x50, RZ, 0x3c, !PT ;  /* 0x0000005005027812 */ /* 0x001fc600078e3cff */
[----:B-----5:R-:W-:Y:S04]  /*b7e0*/  STS.U16 [R6+UR6+0x2900], R29 ;  /* 0x0029001d06007988 */ /* 0x020fe80008000406 */
[----:B------:R0:W-:Y:S04]  /*b7f0*/  STS.U16 [R6+UR6+0x2980], R28 ;  /* 0x0029801c06007988 */ /* 0x0001e80008000406 */
[----:B------:R-:W-:Y:S04]  /*b800*/  STS.U16 [R6+UR6+0x3900], R13 ;  /* 0x0039000d06007988 */ /* 0x000fe80008000406 */
[----:B------:R-:W-:Y:S04]  /*b810*/  STS.U16 [R6+UR6+0x3980], R14 ;  /* 0x0039800e06007988 */ /* 0x000fe80008000406 */
[----:B------:R-:W-:Y:S04]  /*b820*/  STS.U16 [R2+UR6+0xa00], R7 ;  /* 0x000a000702007988 */ /* 0x000fe80008000406 */
[----:B------:R-:W-:Y:S04]  /*b830*/  STS.U16 [R2+UR6+0xa80], R15 ;  /* 0x000a800f02007988 */ /* 0x000fe80008000406 */
[----:B------:R-:W-:Y:S04]  /*b840*/  STS.U16 [R2+UR6+0xb00], R16 ;  /* 0x000b001002007988 */ /* 0x000fe80008000406 */
[----:B------:R1:W-:Y:S04]  /*b850*/  STS.U16 [R2+UR6+0xb80], R17 ;  /* 0x000b801102007988 */ /* 0x0003e80008000406 */
        /* <DEDUP_REMOVED lines=10> */
[----:B0-----:R-:W5:Y:S04]  /*b900*/  LDL.LU R28, [R1+0x688] ;  /* 0x00068800011c7983 */ /* 0x001f680000300800 */
[----:B------:R-:W-:Y:S04]  /*b910*/  STS.U16 [R2+UR6+0x3b00], R24 ;  /* 0x003b001802007988 */ /* 0x000fe80008000406 */
[----:B------:R-:W5:Y:S04]  /*b920*/  LDL.LU R3, [R1+0x62c] ;  /* 0x00062c0001037983 */ /* 0x000f680000300800 */
[----:B------:R0:W-:Y:S04]  /*b930*/  STS.U16 [R2+UR6+0x3b80], R26 ;  /* 0x003b801a02007988 */ /* 0x0001e80008000406 */
[----:B------:R-:W5:Y:S01]  /*b940*/  LDL.LU R4, [R1+0x630] ;  /* 0x0006300001047983 */ /* 0x000f620000300800 */
[----:B-1----:R-:W-:-:S03]  /*b950*/  LOP3.LUT R17, R5, 0x60, RZ, 0x3c, !PT ;  /* 0x0000006005117812 */ /* 0x002fc600078e3cff */
[----:B0-----:R-:W5:Y:S04]  /*b960*/  LDL.LU R2, [R1+0x634] ;  /* 0x0006340001027983 */ /* 0x001f680000300800 */
[----:B------:R-:W5:Y:S04]  /*b970*/  LDL.LU R12, [R1+0x628] ;  /* 0x00062800010c7983 */ /* 0x000f680000300800 */
        /* <DEDUP_REMOVED lines=19> */
[----:B--2---:R0:W-:Y:S04]  /*bab0*/  STS.U16 [R17+UR6+0xc00], R25 ;  /* 0x000c001911007988 */ /* 0x0041e80008000406 */
[----:B0-----:R-:W2:Y:S04]  /*bac0*/  LDL.LU R25, [R1+0x5b4] ;  /* 0x0005b40001197983 */ /* 0x001ea80000300800 */
[----:B---3--:R0:W-:Y:S04]  /*bad0*/  STS.U16 [R17+UR6+0xc80], R27 ;  /* 0x000c801b11007988 */ /* 0x0081e80008000406 */
[----:B----4-:R1:W-:Y:S04]  /*bae0*/  STS.U16 [R17+UR6+0xd00], R0 ;  /* 0x000d000011007988 */ /* 0x0103e80008000406 */
[----:B0-----:R-:W3:Y:S04]  /*baf0*/  LDL.LU R27, [R1+0x34] ;  /* 0x00003400011b7983 */ /* 0x001ee80000300800 */
[----:B-1----:R-:W4:Y:S04]  /*bb00*/  LDL.LU R0, [R1+0x38] ;  /* 0x0000380001007983 */ /* 0x002f280000300800 */
[----:B------:R-:W3:Y:S04]  /*bb10*/  LDL.LU R29, [R1+0x2c] ;  /* 0x00002c00011d7983 */ /* 0x000ee80000300800 */
[----:B-----5:R0:W-:Y:S04]  /*bb20*/  STS.U16 [R17+UR6+0xd80], R28 ;  /* 0x000d801c11007988 */ /* 0x0201e80008000406 */
[----:B------:R1:W-:Y:S04]  /*bb30*/  STS.U16 [R17+UR6+0x1c00], R3 ;  /* 0x001c000311007988 */ /* 0x0003e80008000406 */
[----:B0-----:R-:W5:Y:S04]  /*bb40*/  LDL.LU R28, [R1+0x24] ;  /* 0x00002400011c7983 */ /* 0x001f680000300800 */
[----:B------:R0:W-:Y:S04]  /*bb50*/  STS.U16 [R17+UR6+0x1c80], R4 ;  /* 0x001c800411007988 */ /* 0x0001e80008000406 */
[----:B-1----:R-:W5:Y:S04]  /*bb60*/  LDL.LU R3, [R1+0x13f0] ;  /* 0x0013f00001037983 */ /* 0x002f680000300800 */
[----:B------:R1:W-:Y:S04]  /*bb70*/  STS.U16 [R17+UR6+0x1d00], R2 ;  /* 0x001d000211007988 */ /* 0x0003e80008000406 */
[----:B------:R-:W-:Y:S04]  /*bb80*/  STS.U16 [R17+UR6+0x1d80], R12 ;  /* 0x001d800c11007988 */ /* 0x000fe80008000406 */
[----:B------:R-:W-:Y:S04]  /*bb90*/  STS.U16 [R17+UR6+0x2c00], R13 ;  /* 0x002c000d11007988 */ /* 0x000fe80008000406 */
[----:B------:R-:W-:Y:S04]  /*bba0*/  STS.U16 [R17+UR6+0x2c80], R14 ;  /* 0x002c800e11007988 */ /* 0x000fe80008000406 */
[----:B------:R1:W-:Y:S04]  /*bbb0*/  STS.U16 [R17+UR6+0x2d00], R5 ;  /* 0x002d000511007988 */ /* 0x0003e80008000406 */
[----:B0-----:R-:W5:Y:S04]  /*bbc0*/  LDL.LU R4, [R1+0x13ec] ;  /* 0x0013ec0001047983 */ /* 0x001f680000300800 */
[----:B-1----:R-:W5:Y:S01]  /*bbd0*/  LDL.LU R2, [R1+0x13e8] ;  /* 0x0013e80001027983 */ /* 0x002f620000300800 */
[----:B------:R-:W0:Y:S03]  /*bbe0*/  S2R R5, SR_TID.X ;  /* 0x0000000000057919 */ /* 0x000e260000002100 */
[----:B------:R-:W5:Y:S04]  /*bbf0*/  LDL.LU R12, [R1+0x13e4] ;  /* 0x0013e400010c7983 */ /* 0x000f680000300800 */
[----:B------:R-:W5:Y:S04]  /*bc00*/  LDL.LU R13, [R1+0x13e0] ;  /* 0x0013e000010d7983 */ /* 0x000f680000300800 */
[----:B------:R1:W-:Y:S04]  /*bc10*/  STS.U16 [R17+UR6+0x2d80], R6 ;  /* 0x002d800611007988 */ /* 0x0003e80008000406 */
[----:B------:R-:W5:Y:S01]  /*bc20*/  LDL.LU R14, [R1+0x13dc] ;  /* 0x0013dc00010e7983 */ /* 0x000f620000300800 */
[----:B0-----:R-:W-:-:S05]  /*bc30*/  LOP3.LUT R5, R5, 0x3f, RZ, 0xc0, !PT ;  /* 0x0000003f05057812 */ /* 0x001fca00078ec0ff */
[----:B------:R-:W-:-:S05]  /*bc40*/  IMAD.SHL.U32 R5, R5, 0x2, RZ ;  /* 0x0000000205057824 */ /* 0x000fca00078e00ff */
[----:B-1----:R-:W-:Y:S02]  /*bc50*/  LOP3.LUT R6, R5, 0x70, RZ, 0x3c, !PT ;  /* 0x0000007005067812 */ /* 0x002fe400078e3cff */
[----:B------:R-:W5:Y:S04]  /*bc60*/  LDL.LU R5, [R1+0x30] ;  /* 0x0000300001057983 */ /* 0x000f680000300800 */
[----:B------:R0:W-:Y:S04]  /*bc70*/  STS.U16 [R17+UR6+0x3c00], R7 ;  /* 0x003c000711007988 */ /* 0x0001e80008000406 */
[----:B------:R1:W-:Y:S04]  /*bc80*/  STS.U16 [R17+UR6+0x3c80], R15 ;  /* 0x003c800f11007988 */ /* 0x0003e80008000406 */
[----:B------:R1:W-:Y:S04]  /*bc90*/  STS.U16 [R17+UR6+0x3d00], R16 ;  /* 0x003d001011007988 */ /* 0x0003e80008000406 */
[----:B0-----:R-:W5:Y:S04]  /*bca0*/  LDL.LU R7, [R1+0x13d8] ;  /* 0x0013d80001077983 */ /* 0x001f680000300800 */
[----:B-1----:R-:W5:Y:S04]  /*bcb0*/  LDL.LU R15, [R1+0x13d4] ;  /* 0x0013d400010f7983 */ /* 0x002f680000300800 */
[----:B------:R-:W5:Y:S04]  /*bcc0*/  LDL.LU R16, [R1+0x13d0] ;  /* 0x0013d00001107983 */ /* 0x000f680000300800 */
[----:B------:R0:W-:Y:S04]  /*bcd0*/  STS.U16 [R17+UR6+0x3d80], R8 ;  /* 0x003d800811007988 */ /* 0x0001e80008000406 */
[----:B------:R1:W-:Y:S04]  /*bce0*/  STS.U16 [R6+UR6+0xe00], R18 ;  /* 0x000e001206007988 */ /* 0x0003e80008000406 */
[----:B------:R1:W-:Y:S04]  /*bcf0*/  STS.U16 [R6+UR6+0xe80], R19 ;  /* 0x000e801306007988 */ /* 0x0003e80008000406 */
[----:B0-----:R-:W5:Y:S04]  /*bd00*/  LDL.LU R17, [R1+0x13cc] ;  /* 0x0013cc0001117983 */ /* 0x001f680000300800 */
[----:B------:R-:W5:Y:S04]  /*bd10*/  LDL.LU R8, [R1+0x13c8] ;  /* 0x0013c80001087983 */ /* 0x000f680000300800 */
[----:B-1----:R-:W5:Y:S04]  /*bd20*/  LDL.LU R18, [R1+0x13c4] ;  /* 0x0013c40001127983 */ /* 0x002f680000300800 */
        /* <DEDUP_REMOVED lines=11> */
[----:B-1----:R-:W5:Y:S04]  /*bde0*/  LDL.LU R23, [R1+0x13ac] ;  /* 0x0013ac0001177983 */ /* 0x002f680000300800 */
[----:B--2---:R-:W2:Y:S04]  /*bdf0*/  LDL.LU R11, [R1+0x13a8] ;  /* 0x0013a800010b7983 */ /* 0x004ea80000300800 */
[----:B------:R0:W-:Y:S04]  /*be00*/  STS.U16 [R6+UR6+0x2e00], R10 ;  /* 0x002e000a06007988 */ /* 0x0001e80008000406 */
[----:B------:R1:W-:Y:S04]  /*be10*/  STS.U16 [R6+UR6+0x2e80], R24 ;  /* 0x002e801806007988 */ /* 0x0003e80008000406 */
[----:B------:R1:W-:Y:S04]  /*be20*/  STS.U16 [R6+UR6+0x2f00], R26 ;  /* 0x002f001a06007988 */ /* 0x0003e80008000406 */
[----:B0-----:R-:W2:Y:S04]  /*be30*/  LDL.LU R10, [R1+0x13a4] ;  /* 0x0013a400010a7983 */ /* 0x001ea80000300800 */
[----:B-1----:R-:W2:Y:S04]  /*be40*/  LDL.LU R24, [R1+0x13a0] ;  /* 0x0013a00001187983 */ /* 0x002ea80000300800 */
[----:B------:R-:W2:Y:S04]  /*be50*/  LDL.LU R26, [R1+0x139c] ;  /* 0x00139c00011a7983 */ /* 0x000ea80000300800 */
[----:B------:R0:W-:Y:S04]  /*be60*/  STS.U16 [R6+UR6+0x2f80], R25 ;  /* 0x002f801906007988 */ /* 0x0001e80008000406 */
[----:B---3--:R1:W-:Y:S04]  /*be70*/  STS.U16 [R6+UR6+0x3e00], R27 ;  /* 0x003e001b06007988 */ /* 0x0083e80008000406 */
[----:B----4-:R3:W-:Y:S04]  /*be80*/  STS.U16 [R6+UR6+0x3e80], R0 ;  /* 0x003e800006007988 */ /* 0x0107e80008000406 */
[----:B0-----:R-:W4:Y:S04]  /*be90*/  LDL.LU R25, [R1+0x1398] ;  /* 0x0013980001197983 */ /* 0x001f280000300800 */
[----:B-1----:R-:W4:Y:S04]  /*bea0*/  LDL.LU R27, [R1+0x1394] ;  /* 0x00139400011b7983 */ /* 0x002f280000300800 */
[----:B---3--:R-:W3:Y:S04]  /*beb0*/  LDL.LU R0, [R1+0x1390] ;  /* 0x0013900001007983 */ /* 0x008ee80000300800 */
[----:B------:R-:W-:Y:S04]  /*bec0*/  STS.U16 [R6+UR6+0x3f80], R29 ;  /* 0x003f801d06007988 */ /* 0x000fe80008000406 */
[----:B-----5:R0:W-:Y:S02]  /*bed0*/  STS.U16 [R6+UR6+0x3f00], R5 ;  /* 0x003f000506007988 */ /* 0x0201e40008000406 */
[----:B0-----:R-:W0:Y:S02]  /*bee0*/  S2R R5, SR_TID.X ;  /* 0x0000000000057919 */ /* 0x001e240000002100 */
[----:B------:R-:W5:Y:S04]  /*bef0*/  LDL.LU R6, [R1+0x14] ;  /* 0x0000140001067983 */ /* 0x000f680000300800 */
[----:B------:R-:W5:Y:S01]  /*bf00*/  LDL.LU R29, [R1+0x8] ;  /* 0x00000800011d7983 */ /* 0x000f620000300800 */
[----:B0-----:R-:W-:-:S05]  /*bf10*/  LOP3.LUT R5, R5, 0x3f, RZ, 0xc0, !PT ;  /* 0x0000003f05057812 */ /* 0x001fca00078ec0ff */
[----:B------:R-:W-:-:S05]  /*bf20*/  IMAD.SHL.U32 R5, R5, 0x2, RZ ;  /* 0x0000000205057824 */ /* 0x000fca00078e00ff */
[----:B------:R0:W-:Y:S04]  /*bf30*/  STS.U16 [R5+UR6+0x4800], R28 ;  /* 0x0048001c05007988 */ /* 0x0001e80008000406 */
[----:B------:R-:W-:Y:S04]  /*bf40*/  STS.U16 [R5+UR6+0x4c00], R8 ;  /* 0x004c000805007988 */ /* 0x000fe80008000406 */
[----:B0-----:R-:W5:Y:S04]  /*bf50*/  LDL.LU R28, [R1+0x18] ;  /* 0x00001800011c7983 */ /* 0x001f680000300800 */
[----:B------:R-:W-:Y:S04]  /*bf60*/  STS.U16 [R5+UR6+0x4a00], R9 ;  /* 0x004a000905007988 */ /* 0x000fe80008000406 */
[----:B--2---:R-:W-:Y:S04]  /*bf70*/  STS.U16 [R5+UR6+0x4000], R11 ;  /* 0x0040000b05007988 */ /* 0x004fe80008000406 */
[----:B----4-:R-:W-:Y:S04]  /*bf80*/  STS.U16 [R5+UR6+0x4200], R25 ;  /* 0x0042001905007988 */ /* 0x010fe80008000406 */
[----:B---3--:R0:W-:Y:S04]  /*bf90*/  STS.U16 [R5+UR6+0x4400], R0 ;  /* 0x0044000005007988 */ /* 0x0081e80008000406 */
[----:B0-----:R-:W2:Y:S04]  /*bfa0*/  LDL.LU R0, [R1+0x138c] ;  /* 0x00138c0001007983 */ /* 0x001ea80000300800 */
[----:B------:R-:W3:Y:S04]  /*bfb0*/  LDL.LU R25, [R1+0x20] ;  /* 0x0000200001197983 */ /* 0x000ee80000300800 */
[----:B------:R-:W4:Y:S04]  /*bfc0*/  LDL.LU R11, [R1] ;  /* 0x00000000010b7983 */ /* 0x000f280000300800 */
[----:B------:R-:W2:Y:S04]  /*bfd0*/  LDL.LU R9, [R1+0x1c] ;  /* 0x00001c0001097983 */ /* 0x000ea80000300800 */
[----:B------:R-:W3:Y:S04]  /*bfe0*/  LDL.LU R8, [R1+0xc] ;  /* 0x00000c0001087983 */ /* 0x000ee80000300800 */
[----:B------:R-:W-:Y:S04]  /*bff0*/  STS.U16 [R5+UR6+0x4e00], R7 ;  /* 0x004e000705007988 */ /* 0x000fe80008000406 */
[----:B-----5:R0:W-:Y:S02]  /*c000*/  STS.U16 [R5+UR6+0x4600], R6 ;  /* 0x0046000605007988 */ /* 0x0201e40008000406 */
[----:B0-----:R-:W-:-:S02]  /*c010*/  LOP3.LUT R6, R5, 0x10, RZ, 0x3c, !PT ;  /* 0x0000001005067812 */ /* 0x001fc400078e3cff */
[----:B------:R-:W-:-:S03]  /*c020*/  LOP3.LUT R5, R5, 0x20, RZ, 0x3c, !PT ;  /* 0x0000002005057812 */ /* 0x000fc600078e3cff */
[----:B------:R-:W-:Y:S04]  /*c030*/  STS.U16 [R6+UR6+0x4080], R10 ;  /* 0x0040800a06007988 */ /* 0x000fe80008000406 */
[----:B------:R-:W-:Y:S04]  /*c040*/  STS.U16 [R6+UR6+0x4280], R27 ;  /* 0x0042801b06007988 */ /* 0x000fe80008000406 */
[----:B------:R-:W-:Y:S04]  /*c050*/  STS.U16 [R6+UR6+0x4880], R23 ;  /* 0x0048801706007988 */ /* 0x000fe80008000406 */
[----:B------:R-:W-:Y:S04]  /*c060*/  STS.U16 [R6+UR6+0x4a80], R20 ;  /* 0x004a801406007988 */ /* 0x000fe80008000406 */
[----:B------:R-:W-:Y:S04]  /*c070*/  STS.U16 [R6+UR6+0x4c80], R17 ;  /* 0x004c801106007988 */ /* 0x000fe80008000406 */
[----:B------:R-:W-:Y:S04]  /*c080*/  STS.U16 [R6+UR6+0x4e80], R14 ;  /* 0x004e800e06007988 */ /* 0x000fe80008000406 */
[----:B--2---:R-:W-:Y:S04]  /*c090*/  STS.U16 [R6+UR6+0x4680], R9 ;  /* 0x0046800906007988 */ /* 0x004fe80008000406 */
[----:B---3--:R-:W-:Y:S04]  /*c0a0*/  STS.U16 [R6+UR6+0x4480], R8 ;  /* 0x0044800806007988 */ /* 0x008fe80008000406 */
[----:B------:R0:W-:Y:S04]  /*c0b0*/  STS.U16 [R5+UR6+0x4500], R0 ;  /* 0x0045000005007988 */ /* 0x0001e80008000406 */
[----:B0-----:R-:W2:Y:S01]  /*c0c0*/  LDL.LU R0, [R1+0x1388] ;  /* 0x0013880001007983 */ /* 0x001ea20000300800 */
[----:B------:R-:W0:Y:S03]  /*c0d0*/  S2UR UR9, SR_CgaCtaId ;  /* 0x00000000000979c3 */ /* 0x000e260000008800 */
[----:B------:R-:W-:Y:S04]  /*c0e0*/  STS.U16 [R5+UR6+0x4100], R24 ;  /* 0x0041001805007988 */ /* 0x000fe80008000406 */
[----:B----4-:R-:W-:Y:S04]  /*c0f0*/  STS.U16 [R5+UR6+0x4300], R11 ;  /* 0x0043000b05007988 */ /* 0x010fe80008000406 */
        /* <DEDUP_REMOVED lines=11> */
[----:B------:R-:W-:Y:S01]  /*c1b0*/  STS.U16 [R4+UR6+0x4f80], R12 ;  /* 0x004f800c04007988 */ /* 0x000fe20008000406 */
[----:B------:R-:W-:-:S02]  /*c1c0*/  UMOV UR8, 0x400 ;  /* 0x0000040000087882 */ /* 0x000fc40000000000 */
[----:B0-----:R-:W-:Y:S01]  /*c1d0*/  ULEA UR8, UR9, UR8, 0x18 ;  /* 0x0000000809087291 */ /* 0x001fe2000f8ec0ff */
[----:B--2---:R-:W-:Y:S01]  /*c1e0*/  STS.U16 [R4+UR6+0x4780], R0 ;  /* 0x0047800004007988 */ /* 0x004fe20008000406 */
[----:B------:R-:W-:Y:S07]  /*c1f0*/  BAR.SYNC.DEFER_BLOCKING 0x0 ;  /* 0x0000000000007b1d */ /* 0x000fee0000010000 */
[----:B------:R-:W0:Y:S04]  /*c200*/  LDSM.16.M88.4 R24, [R2+UR8+0x4000] ;  /* 0x004000080218783b */ /* 0x000e280008000200 */
[----:B------:R-:W1:Y:S04]  /*c210*/  LDSM.16.M88.4 R12, [R2+UR8+0x4200] ;  /* 0x00420008020c783b */ /* 0x000e680008000200 */
[----:B------:R-:W2:Y:S04]  /*c220*/  LDSM.16.M88.4 R4, [R2+UR8+0x4400] ;  /* 0x004400080204783b */ /* 0x000ea80008000200 */
[----:B------:R-:W-:Y:S04]  /*c230*/  LDSM.16.M88.4 R16, [R2+UR8+0x4800] ;  /* 0x004800080210783b */ /* 0x000fe80008000200 */
[----:B------:R-:W-:Y:S04]  /*c240*/  LDSM.16.MT88.4 R8, [R3+UR8] ;  /* 0x000000080308783b */ /* 0x000fe80008004200 */
[----:B0-----:R-:W-:Y:S01]  /*c250*/  STL.64 [R1+0x60], R24 ;  /* 0x0000601801007387 */ /* 0x001fe20000100a00 */
[----:B------:R-:W-:-:S03]  /*c260*/  IMAD.MOV.U32 R20, RZ, RZ, R24 ;  /* 0x000000ffff147224 */ /* 0x000fc600078e0018 */
[----:B------:R-:W-:Y:S01]  /*c270*/  STL.64 [R1+0x68], R26 ;  /* 0x0000681a01007387 */ /* 0x000fe20000100a00 */
[----:B------:R-:W-:-:S03]  /*c280*/  IMAD.MOV.U32 R0, RZ, RZ, R25 ;  /* 0x000000ffff007224 */ /* 0x000fc600078e0019 */
[----:B-1----:R-:W-:Y:S04]  /*c290*/  STL.64 [R1+0x50], R12 ;  /* 0x0000500c01007387 */ /* 0x002fe80000100a00 */
[----:B------:R-:W-:Y:S04]  /*c2a0*/  STL.64 [R1+0x58], R14 ;  /* 0x0000580e01007387 */ /* 0x000fe80000100a00 */
[----:B------:R-:W0:Y:S04]  /*c2b0*/  LDSM.16.M88.4 R24, [R2+UR8+0x4600] ;  /* 0x004600080218783b */ /* 0x000e280008000200 */
[----:B--2---:R-:W-:Y:S04]  /*c2c0*/  STL.64 [R1+0x40], R4 ;  /* 0x0000400401007387 */ /* 0x004fe80000100a00 */
[----:B------:R-:W-:Y:S04]  /*c2d0*/  STL.64 [R1+0x48], R6 ;  /* 0x0000480601007387 */ /* 0x000fe80000100a00 */
[----:B------:R-:W1:Y:S04]  /*c2e0*/  LDSM.16.M88.4 R4, [R2+UR8+0x4a00] ;  /* 0x004a00080204783b */ /* 0x000e680008000200 */
[----:B0-----:R-:W-:Y:S04]  /*c2f0*/  STL.64 [R1+0x30], R24 ;  /* 0x0000301801007387 */ /* 0x001fe80000100a00 */
[----:B------:R-:W-:Y:S04]  /*c300*/  STL.64 [R1+0x38], R26 ;  /* 0x0000381a01007387 */ /* 0x000fe80000100a00 */
[----:B-1----:R-:W-:Y:S04]  /*c310*/  STL.64 [R1+0x10], R4 ;  /* 0x0000100401007387 */ /* 0x002fe80000100a00 */
[----:B------:R-:W-:Y:S04]  /*c320*/  STL.64 [R1+0x18], R6 ;  /* 0x0000180601007387 */ /* 0x000fe80000100a00 */
[----:B------:R0:W-:Y:S04]  /*c330*/  STL.64 [R1+0x1358], R24 ;  /* 0x0013581801007387 */ /* 0x0001e80000100a00 */
[----:B------:R-:W1:Y:S04]  /*c340*/  LDSM.16.M88.4 R4, [R2+UR8+0x4c00] ;  /* 0x004c00080204783b */ /* 0x000e680008000200 */
[----:B0-----:R-:W2:Y:S04]  /*c350*/  LDL.LU.64 R24, [R1+0x360] ;  /* 0x0003600001187983 */ /* 0x001ea80000300a00 */
[----:B------:R-:W3:Y:S04]  /*c360*/  LDL.LU.64 R26, [R1+0x368] ;  /* 0x00036800011a7983 */ /* 0x000ee80000300a00 */
[----:B-1----:R-:W-:Y:S04]  /*c370*/  STL.64 [R1], R4 ;  /* 0x0000000401007387 */ /* 0x002fe80000100a00 */
[----:B------:R-:W-:Y:S04]  /*c380*/  STL.64 [R1+0x8], R6 ;  /* 0x0000080601007387 */ /* 0x000fe80000100a00 */
[----:B------:R-:W0:Y:S04]  /*c390*/  LDSM.16.M88.4 R4, [R2+UR8+0x4e00] ;  /* 0x004e00080204783b */ /* 0x000e280008000200 */
[----:B---3--:R-:W-:Y:S04]  /*c3a0*/  STL.64 [R1+0x1368], R26 ;  /* 0x0013681a01007387 */ /* 0x008fe80000100a00 */
[----:B--2---:R1:W-:Y:S04]  /*c3b0*/  STL.64 [R1+0x1360], R24 ;  /* 0x0013601801007387 */ /* 0x0043e80000100a00 */
[----:B-1----:R-:W2:Y:S04]  /*c3c0*/  LDL.64 R24, [R1+0x50] ;  /* 0x0000500001187983 */ /* 0x002ea80000100a00 */
[----:B--2---:R1:W-:Y:S04]  /*c3d0*/  STL.64 [R1+0x1380], R24 ;  /* 0x0013801801007387 */ /* 0x0043e80000100a00 */
[----:B-1----:R-:W2:Y:S04]  /*c3e0*/  LDL.LU.64 R24, [R1+0x380] ;  /* 0x0003800001187983 */ /* 0x002ea80000300a00 */
[----:B------:R-:W2:Y:S04]  /*c3f0*/  LDL.LU.64 R26, [R1+0x388] ;  /* 0x00038800011a7983 */ /* 0x000ea80000300a00 */
[----:B------:R-:W3:Y:S04]  /*c400*/  LDL.LU.64 R12, [R1+0x340] ;  /* 0x00034000010c7983 */ /* 0x000ee80000300a00 */
[----:B------:R-:W4:Y:S01]  /*c410*/  LDL.LU.64 R14, [R1+0x348] ;  /* 0x00034800010e7983 */ /* 0x000f220000300a00 */
[----:B------:R-:W-:-:S03]  /*c420*/  LOP3.LUT R2, R3, 0x40, RZ, 0x3c, !PT ;  /* 0x0000004003027812 */ /* 0x000fc600078e3cff */
[----:B----4-:R-:W-:Y:S04]  /*c430*/  STL.64 [R1+0x1378], R14 ;  /* 0x0013780e01007387 */ /* 0x010fe80000100a00 */
[----:B---3--:R1:W-:Y:S04]  /*c440*/  STL.64 [R1+0x1370], R12 ;  /* 0x0013700c01007387 */ /* 0x0083e80000100a00 */
[----:B-1----:R-:W3:Y:S04]  /*c450*/  LDL.LU.64 R12, [R1+0x370] ;  /* 0x00037000010c7983 */ /* 0x002ee80000300a00 */
[----:B------:R-:W3:Y:S04]  /*c460*/  LDL.LU.64 R14, [R1+0x378] ;  /* 0x00037800010e7983 */ /* 0x000ee80000300a00 */
[----:B------:R-:W-:Y:S04]  /*c470*/  STL.64 [R1+0x20], R16 ;  /* 0x0000201001007387 */ /* 0x000fe80000100a00 */
[----:B------:R-:W-:Y:S04]  /*c480*/  STL.64 [R1+0x28], R18 ;  /* 0x0000281201007387 */ /* 0x000fe80000100a00 */
[----:B0-----:R-:W-:Y:S04]  /*c490*/  STL [R1+0xf8c], R6 ;  /* 0x000f8c0601007387 */ /* 0x001fe80000100800 */
[----:B------:R-:W-:Y:S04]  /*c4a0*/  STL [R1+0xf88], R7 ;  /* 0x000f880701007387 */ /* 0x000fe80000100800 */
[----:B------:R0:W-:Y:S02]  /*c4b0*/  STL.64 [R1+0x1338], R4 ;  /* 0x0013380401007387 */ /* 0x0001e40000100a00 */
[----:B0-----:R-:W-:-:S02]  /*c4c0*/  IMAD.MOV.U32 R4, RZ, RZ, R20 ;  /* 0x000000ffff047224 */ /* 0x001fc400078e0014 */
[----:B------:R-:W0:Y:S01]  /*c4d0*/  LDSM.16.MT88.4 R20, [R2+UR8] ;  /* 0x000000080214783b */ /* 0x000e220008004200 */
[----:B------:R-:W-:-:S07]  /*c4e0*/  IMAD.MOV.U32 R5, RZ, RZ, R0 ;  /* 0x000000ffff057224 */ /* 0x000fce00078e0000 */
[C---:B--2---:R-:W-:Y:S01]  /*c4f0*/  HMMA.16816.F32.BF16 R4, R8.reuse, R4, R24 ;  /* 0x000000040804723c */ /* 0x044fe20000041818 */
[----:B0-----:R-:W-:Y:S04]  /*c500*/  STL.64 [R1+0x1348], R22 ;  /* 0x0013481601007387 */ /* 0x001fe80000100a00 */
[----:B------:R0:W-:Y:S04]  /*c510*/  STL.64 [R1+0x1340], R20 ;  /* 0x0013401401007387 */ /* 0x0001e80000100a00 */
[----:B0-----:R-:W2:Y:S04]  /*c520*/  LDL.LU.64 R20, [R1+0x350] ;  /* 0x0003500001147983 */ /* 0x001ea80000300a00 */
[----:B------:R-:W2:Y:S04]  /*c530*/  LDL.LU.64 R22, [R1+0x358] ;  /* 0x0003580001167983 */ /* 0x000ea80000300a00 */
[----:B------:R-:W3:Y:S04]  /*c540*/  LDL.LU.64 R24, [R1+0x1380] ;  /* 0x0013800001187983 */ /* 0x000ee80000300a00 */
[----:B------:R0:W-:Y:S04]  /*c550*/  STL.64 [R1+0x380], R4 ;  /* 0x0003800401007387 */ /* 0x0001e80000100a00 */
[----:B------:R-:W-:Y:S04]  /*c560*/  STL.64 [R1+0x388], R6 ;  /* 0x0003880601007387 */ /* 0x000fe80000100a00 */
[----:B0-----:R-:W4:Y:S01]  /*c570*/  LDL.64 R4, [R1] ;  /* 0x0000000001047983 */ /* 0x001f220000100a00 */
[----:B---3--:R-:W-:Y:S01]  /*c580*/  HMMA.16816.F32.BF16 R12, R8, R24, R12 ;  /* 0x00000018080c723c */ /* 0x008fe2000004180c */
[----:B------:R-:W-:-:S02]  /*c590*/  IMAD.MOV.U32 R18, RZ, RZ, R24 ;  /* 0x000000ffff127224 */ /* 0x000fc400078e0018 */
[----:B------:R-:W-:Y:S01]  /*c5a0*/  IMAD.MOV.U32 R0, RZ, RZ, R25 ;  /* 0x000000ffff007224 */ /* 0x000fe200078e0019 */
[----:B----4-:R0:W-:Y:S04]  /*c5b0*/  STL.64 [R1+0x1350], R4 ;  /* 0x0013500401007387 */ /* 0x0101e80000100a00 */
[----:B0-----:R-:W3:Y:S11]  /*c5c0*/  LDL.64 R4, [R1+0x40] ;  /* 0x0000400001047983 */ /* 0x001ef60000100a00 */
[----:B------:R-:W-:Y:S04]  /*c5d0*/  STL.64 [R1+0x370], R12 ;  /* 0x0003700c01007387 */ /* 0x000fe80000100a00 */
[----:B------:R0:W-:Y:S04]  /*c5e0*/  STL.64 [R1+0x378], R14 ;  /* 0x0003780e01007387 */ /* 0x0001e80000100a00 */
[----:B0-----:R-:W4:Y:S04]  /*c5f0*/  LDL.LU.64 R14, [R1+0x1378] ;  /* 0x00137800010e7983 */ /* 0x001f280000300a00 */
[----:B------:R-:W4:Y:S04]  /*c600*/  LDL.LU.64 R12, [R1+0x1370] ;  /* 0x00137000010c7983 */ /* 0x000f280000300a00 */
[----:B------:R-:W3:Y:S04]  /*c610*/  LDL.LU.64 R26, [R1+0x1368] ;  /* 0x00136800011a7983 */ /* 0x000ee80000300a00 */
[----:B------:R-:W3:Y:S02]  /*c620*/  LDL.LU.64 R24, [R1+0x1360] ;  /* 0x0013600001187983 */ /* 0x000ee40000300a00 */
[----:B---3--:R-:W-:-:S15]  /*c630*/  HMMA.16816.F32.BF16 R24, R8, R4, R24 ;  /* 0x000000040818723c */ /* 0x008fde0000041818 */
[----:B------:R-:W-:-:S04]  /*c640*/  NOP ;  /* 0x0000000000007918 */ /* 0x000fc80000000000 */
[----:B------:R0:W-:Y:S04]  /*c650*/  STL.64 [R1+0x360], R24 ;  /* 0x0003601801007387 */ /* 0x0001e80000100a00 */
[----:B------:R-:W-:Y:S04]  /*c660*/  STL.64 [R1+0x368], R26 ;  /* 0x0003681a01007387 */ /* 0x000fe80000100a00 */
[----:B0-----:R-:W2:Y:S01]  /*c670*/  LDL.LU.64 R24, [R1+0x1358] ;  /* 0x0013580001187983 */ /* 0x001ea20000300a00 */
[----:B----4-:R-:W-:Y:S01]  /*c680*/  HMMA.16816.F32.BF16 R12, R8, R16, R12 ;  /* 0x00000010080c723c */ /* 0x010fe2000004180c */
[----:B------:R-:W-:-:S02]  /*c690*/  IMAD.MOV.U32 R28, RZ, RZ, R4 ;  /* 0x000000ffff1c7224 */ /* 0x000fc400078e0004 */
[----:B------:R-:W-:Y:S02]  /*c6a0*/  IMAD.MOV.U32 R19, RZ, RZ, R5 ;  /* 0x000000ffff137224 */ /* 0x000fe400078e0005 */
[----:B------:R-:W3:Y:S04]  /*c6b0*/  LDL.LU.64 R4, [R1+0x450] ;  /* 0x0004500001047983 */ /* 0x000ee80000300a00 */
[----:B------:R-:W3:Y:S01]  /*c6c0*/  LDL.LU.64 R6, [R1+0x458] ;  /* 0x0004580001067983 */ /* 0x000ee20000300a00 */
[----:B--2---:R-:W-:Y:S03]  /*c6d0*/  HMMA.16816.F32.BF16 R20, R8, R24, R20 ;  /* 0x000000180814723c */ /* 0x004fe60000041814 */
[----:B------:R-:W0:-:S15]  /*c6e0*/  LDSM.16.MT88.4 R24, [R3+UR8+0x80] ;  /* 0x000080080318783b */ /* 0x000e1e0008004200 */
[----:B------:R-:W-:Y:S01]  /*c6f0*/  NOP ;  /* 0x0000000000007918 */ /* 0x000fe20000000000 */
[----:B------:R-:W-:Y:S04]  /*c700*/  STL.64 [R1+0x350], R20 ;  /* 0x0003501401007387 */ /* 0x000fe80000100a00 */
[----:B------:R-:W-:Y:S04]  /*c710*/  STL.64 [R1+0x358], R22 ;  /* 0x0003581601007387 */ /* 0x000fe80000100a00 */
[----:B0-----:R-:W-:Y:S04]  /*c720*/  STL.64 [R1+0x12c8], R26 ;  /* 0x0012c81a01007387 */ /* 0x001fe80000100a00 */
[----:B------:R0:W-:Y:S04]  /*c730*/  STL.64 [R1+0x12c0], R24 ;  /* 0x0012c01801007387 */ /* 0x0001e80000100a00 */
[----:B0-----:R-:W3:Y:S04]  /*c740*/  LDL.64 R24, [R1+0x10] ;  /* 0x0000100001187983 */ /* 0x001ee80000100a00 */
[----:B------:R-:W2:Y:S04]  /*c750*/  LDL.LU.64 R20, [R1+0x440] ;  /* 0x0004400001147983 */ /* 0x000ea80000300a00 */
[----:B------:R-:W2:Y:S04]  /*c760*/  LDL.LU.64 R22, [R1+0x448] ;  /* 0x0004480001167983 */ /* 0x000ea80000300a00 */
[----:B------:R-:W-:Y:S04]  /*c770*/  STL.64 [R1+0x340], R12 ;  /* 0x0003400c01007387 */ /* 0x000fe80000100a00 */
[----:B------:R-:W-:Y:S04]  /*c780*/  STL.64 [R1+0x348], R14 ;  /* 0x0003480e01007387 */ /* 0x000fe80000100a00 */
[----:B------:R-:W0:Y:S04]  /*c790*/  LDSM.16.MT88.4 R12, [R2+UR8+0x80] ;  /* 0x00008008020c783b */ /* 0x000e280008004200 */
[----:B0-----:R-:W-:Y:S04]  /*c7a0*/  STL.64 [R1+0x1240], R14 ;  /* 0x0012400e01007387 */ /* 0x001fe80000100a00 */
[----:B------:R0:W-:Y:S04]  /*c7b0*/  STL.64 [R1+0x1238], R12 ;  /* 0x0012380c01007387 */ /* 0x0001e80000100a00 */
[----:B0-----:R-:W4:Y:S01]  /*c7c0*/  LDL.64 R12, [R1+0x30] ;  /* 0x00003000010c7983 */ /* 0x001f220000100a00 */
[----:B---3--:R-:W-:-:S15]  /*c7d0*/  HMMA.16816.F32.BF16 R4, R8, R24, R4 ;  /* 0x000000180804723c */ /* 0x008fde0000041804 */
[----:B------:R-:W-:-:S04]  /*c7e0*/  NOP ;  /* 0x0000000000007918 */ /* 0x000fc80000000000 */
[----:B------:R-:W-:Y:S01]  /*c7f0*/  IMAD.MOV.U32 R29, RZ, RZ, R5 ;  /* 0x000000ffff1d7224 */ /* 0x000fe200078e0005 */
[----:B----4-:R0:W-:Y:S02]  /*c800*/  STL.64 [R1+0x1300], R12 ;  /* 0x0013000c01007387 */ /* 0x0101e40000100a00 */
[----:B0-----:R-:W-:Y:S02]  /*c810*/  IMAD.MOV.U32 R12, RZ, RZ, R28 ;  /* 0x000000ffff0c7224 */ /* 0x001fe400078e001c */
[----:B------:R-:W-:-:S05]  /*c820*/  IMAD.MOV.U32 R13, RZ, RZ, R19 ;  /* 0x000000ffff0d7224 */ /* 0x000fca00078e0013 */
[----:B------:R0:W-:Y:S02]  /*c830*/  STL.64 [R1+0x1318], R12 ;  /* 0x0013180c01007387 */ /* 0x0001e40000100a00 */
[----:B0-----:R-:W-:Y:S02]  /*c840*/  IMAD.MOV.U32 R12, RZ, RZ, R18 ;  /* 0x000000ffff0c7224 */ /* 0x001fe400078e0012 */
[----:B------:R-:W-:-:S05]  /*c850*/  IMAD.MOV.U32 R13, RZ, RZ, R0 ;  /* 0x000000ffff0d7224 */ /* 0x000fca00078e0000 */
[----:B------:R0:W-:Y:S04]  /*c860*/  STL.64 [R1+0x1330], R12 ;  /* 0x0013300c01007387 */ /* 0x0001e80000100a00 */
[----:B0-----:R-:W3:Y:S04]  /*c870*/  LDL.64 R12, [R1+0x60] ;  /* 0x00006000010c7983 */ /* 0x001ee80000100a00 */
[----:B------:R0:W-:Y:S04]  /*c880*/  STL [R1+0x450], R4 ;  /* 0x0004500401007387 */ /* 0x0001e80000100800 */
[----:B0-----:R-:W2:Y:S01]  /*c890*/  LDL.LU.64 R4, [R1+0x1350] ;  /* 0x0013500001047983 */ /* 0x001ea20000300a00 */
[----:B------:R-:W-:-:S02]  /*c8a0*/  IMAD.MOV.U32 R0, RZ, RZ, R7 ;  /* 0x000000ffff007224 */ /* 0x000fc400078e0007 */
[----:B------:R-:W-:Y:S01]  /*c8b0*/  IMAD.MOV.U32 R28, RZ, RZ, R6 ;  /* 0x000000ffff1c7224 */ /* 0x000fe200078e0006 */
[----:B------:R0:W-:Y:S04]  /*c8c0*/  STL.64 [R1+0x12e8], R24 ;  /* 0x0012e81801007387 */ /* 0x0001e80000100a00 */
[----:B0-----:R-:W4:Y:S04]  /*c8d0*/  LDL.LU.64 R24, [R1+0x330] ;  /* 0x0003300001187983 */ /* 0x001f280000300a00 */
[----:B------:R-:W4:Y:S04]  /*c8e0*/  LDL.LU.64 R26, [R1+0x338] ;  /* 0x00033800011a7983 */ /* 0x000f280000300a00 */
[----:B------:R0:W-:Y:S04]  /*c8f0*/  STL [R1+0x11e4], R0 ;  /* 0x0011e40001007387 */ /* 0x0001e80000100800 */
[----:B------:R-:W-:Y:S04]  /*c900*/  STL [R1+0x11e0], R28 ;  /* 0x0011e01c01007387 */ /* 0x000fe80000100800 */
[----:B------:R-:W-:Y:S01]  /*c910*/  STL [R1+0x11a8], R29 ;  /* 0x0011a81d01007387 */ /* 0x000fe20000100800 */
[----:B--2---:R-:W-:Y:S01]  /*c920*/  HMMA.16816.F32.BF16 R20, R8, R4, R20 ;  /* 0x000000040814723c */ /* 0x004fe20000041814 */
[----:B------:R-:W-:-:S02]  /*c930*/  IMAD.MOV.U32 R18, RZ, RZ, R4 ;  /* 0x000000ffff127224 */ /* 0x000fc400078e0004 */
[----:B0-----:R-:W-:-:S15]  /*c940*/  IMAD.MOV.U32 R0, RZ, RZ, R5 ;  /* 0x000000ffff007224 */ /* 0x001fde00078e0005 */
[----:B------:R-:W-:Y:S01]  /*c950*/  NOP ;  /* 0x0000000000007918 */ /* 0x000fe20000000000 */
[----:B------:R-:W-:Y:S04]  /*c960*/  STL.64 [R1+0x440], R20 ;  /* 0x0004401401007387 */ /* 0x000fe80000100a00 */
[----:B------:R0:W-:Y:S04]  /*c970*/  STL.64 [R1+0x448], R22 ;  /* 0x0004481601007387 */ /* 0x0001e80000100a00 */
[----:B0-----:R-:W3:Y:S04]  /*c980*/  LDL.LU.64 R22, [R1+0x1348] ;  /* 0x0013480001167983 */ /* 0x001ee80000300a00 */
[----:B------:R-:W3:Y:S04]  /*c990*/  LDL.LU.64 R20, [R1+0x1340] ;  /* 0x0013400001147983 */ /* 0x000ee80000300a00 */
[----:B------:R-:W4:Y:S04]  /*c9a0*/  LDL.LU.64 R4, [R1+0x1338] ;  /* 0x0013380001047983 */ /* 0x000f280000300a00 */
[----:B------:R-:W-:Y:S04]  /*c9b0*/  STL [R1+0x12f8], R18 ;  /* 0x0012f81201007387 */ /* 0x000fe80000100800 */
[----:B------:R0:W-:Y:S04]  /*c9c0*/  STL.64 [R1+0x12f0], R16 ;  /* 0x0012f01001007387 */ /* 0x0001e80000100a00 */
[----:B0-----:R-:W2:Y:S04]  /*c9d0*/  LDL.LU.64 R16, [R1+0x2f0] ;  /* 0x0002f00001107983 */ /* 0x001ea80000300a00 */
[----:B------:R-:W5:Y:S04]  /*c9e0*/  LDL.LU.64 R18, [R1+0x2f8] ;  /* 0x0002f80001127983 */ /* 0x000f680000300a00 */
[----:B-----5:R-:W-:Y:S04]  /*c9f0*/  STL.64 [R1+0x1310], R18 ;  /* 0x0013101201007387 */ /* 0x020fe80000100a00 */
[----:B--2---:R0:W-:Y:S04]  /*ca00*/  STL.64 [R1+0x1308], R16 ;  /* 0x0013081001007387 */ /* 0x0041e80000100a00 */
[----:B0-----:R-:W2:Y:S04]  /*ca10*/  LDL.LU.64 R16, [R1+0x300] ;  /* 0x0003000001107983 */ /* 0x001ea80000300a00 */
[----:B------:R-:W5:Y:S01]  /*ca20*/  LDL.LU.64 R18, [R1+0x308] ;  /* 0x0003080001127983 */ /* 0x000f620000300a00 */
[----:B----4-:R-:W-:Y:S03]  /*ca30*/  HMMA.16816.F32.BF16 R24, R8, R4, R24 ;  /* 0x000000040818723c */ /* 0x010fe60000041818 */
[----:B-----5:R-:W-:Y:S04]  /*ca40*/  STL.64 [R1+0x1328], R18 ;  /* 0x0013281201007387 */ /* 0x020fe80000100a00 */
[----:B--2---:R0:W-:Y:S04]  /*ca50*/  STL.64 [R1+0x1320], R16 ;  /* 0x0013201001007387 */ /* 0x0041e80000100a00 */
[----:B0-----:R-:W2:Y:S04]  /*ca60*/  LDL.LU.64 R16, [R1+0x310] ;  /* 0x0003100001107983 */ /* 0x001ea80000300a00 */
[----:B------:R-:W2:Y:S04]  /*ca70*/  LDL.LU.64 R18, [R1+0x318] ;  /* 0x0003180001127983 */ /* 0x000ea80000300a00 */
[----:B------:R-:W3:Y:S04]  /*ca80*/  LDL.LU.64 R8, [R1+0x320] ;  /* 0x0003200001087983 */ /* 0x000ee80000300a00 */
[----:B------:R-:W3:Y:S04]  /*ca90*/  LDL.LU.64 R10, [R1+0x328] ;  /* 0x00032800010a7983 */ /* 0x000ee80000300a00 */
[----:B------:R0:W-:Y:S04]  /*caa0*/  STL.64 [R1+0x330], R24 ;  /* 0x0003301801007387 */ /* 0x0001e80000100a00 */
[----:B------:R1:W-:Y:S04]  /*cab0*/  STL.64 [R1+0x338], R26 ;  /* 0x0003381a01007387 */ /* 0x0003e80000100a00 */
[----:B0-----:R-:W4:Y:S04]  /*cac0*/  LDL.LU.64 R24, [R1+0x2e0] ;  /* 0x0002e00001187983 */ /* 0x001f280000300a00 */
[----:B-1----:R-:W4:Y:S01]  /*cad0*/  LDL.LU.64 R26, [R1+0x2e8] ;  /* 0x0002e800011a7983 */ /* 0x002f220000300a00 */
[----:B---3--:R-:W-:-:S15]  /*cae0*/  HMMA.16816.F32.BF16 R8, R20, R12, R8 ;  /* 0x0000000c1408723c */ /* 0x008fde0000041808 */
[----:B------:R-:W-:-:S04]  /*caf0*/  NOP ;  /* 0x0000000000007918 */ /* 0x000fc80000000000 */
[----:B------:R0:W-:Y:S04]  /*cb00*/  STL.64 [R1+0x320], R8 ;  /* 0x0003200801007387 */ /* 0x0001e80000100a00 */
[----:B------:R-:W-:Y:S01]  /*cb10*/  STL.64 [R1+0x328], R10 ;  /* 0x0003280a01007387 */ /* 0x000fe20000100a00 */
[----:B0-----:R-:W-:Y:S02]  /*cb20*/  IMAD.MOV.U32 R9, RZ, RZ, R12 ;  /* 0x000000ffff097224 */ /* 0x001fe400078e000c */
[----:B------:R-:W-:Y:S02]  /*cb30*/  IMAD.MOV.U32 R8, RZ, RZ, R13 ;  /* 0x000000ffff087224 */ /* 0x000fe400078e000d */
[----:B------:R-:W2:Y:S02]  /*cb40*/  LDL.LU.64 R12, [R1+0x1330] ;  /* 0x00133000010c7983 */ /* 0x000ea40000300a00 */
[----:B--2---:R-:W-:Y:S02]  /*cb50*/  HMMA.16816.F32.BF16 R12, R20, R12, R16 ;  /* 0x0000000c140c723c */ /* 0x004fe40000041810 */
[----:B------:R-:W2:Y:S04]  /*cb60*/  LDL.LU.64 R18, [R1+0x1328] ;  /* 0x0013280001127983 */ /* 0x000ea80000300a00 */
[----:B------:R-:W2:-:S13]  /*cb70*/  LDL.LU.64 R16, [R1+0x1320] ;  /* 0x0013200001107983 */ /* 0x000e9a0000300a00 */
[----:B------:R0:W-:Y:S04]  /*cb80*/  STL.64 [R1+0x310], R12 ;  /* 0x0003100c01007387 */ /* 0x0001e80000100a00 */
[----:B------:R2:W-:Y:S04]  /*cb90*/  STL.64 [R1+0x318], R14 ;  /* 0x0003180e01007387 */ /* 0x0005e80000100a00 */
[----:B0-----:R-:W2:Y:S02]  /*cba0*/  LDL.LU.64 R12, [R1+0x1318] ;  /* 0x00131800010c7983 */ /* 0x001ea40000300a00 */
[----:B--2---:R-:W-:Y:S02]  /*cbb0*/  HMMA.16816.F32.BF16 R12, R20, R12, R16 ;  /* 0x0000000c140c723c */ /* 0x004fe40000041810 */
[----:B------:R-:W2:Y:S04]  /*cbc0*/  LDL.LU.64 R18, [R1+0x1310] ;  /* 0x0013100001127983 */ /* 0x000ea80000300a00 */
[----:B------:R-:W2:-:S13]  /*cbd0*/  LDL.LU.64 R16, [R1+0x1308] ;  /* 0x0013080001107983 */ /* 0x000e9a0000300a00 */
[----:B------:R0:W-:Y:S04]  /*cbe0*/  STL.64 [R1+0x300], R12 ;  /* 0x0003000c01007387 */ /* 0x0001e80000100a00 */
[----:B------:R-:W-:Y:S04]  /*cbf0*/  STL.64 [R1+0x308], R14 ;  /* 0x0003080e01007387 */ /* 0x000fe80000100a00 */
[----:B0-----:R-:W2:Y:S02]  /*cc00*/  LDL.LU.64 R12, [R1+0x1300] ;  /* 0x00130000010c7983 */ /* 0x001ea40000300a00 */
[----:B--2---:R-:W-:-:S15]  /*cc10*/  HMMA.16816.F32.BF16 R16, R20, R12, R16 ;  /* 0x0000000c1410723c */ /* 0x004fde0000041810 */
[----:B------:R-:W-:-:S04]  /*cc20*/  NOP ;  /* 0x0000000000007918 */ /* 0x000fc80000000000 */
[----:B------:R-:W-:Y:S01]  /*cc30*/  IMAD.MOV.U32 R6, RZ, RZ, R18 ;  /* 0x000000ffff067224 */ /* 0x000fe200078e0012 */
[----:B------:R0:W-:Y:S04]  /*cc40*/  STL.64 [R1+0x2f0], R16 ;  /* 0x0002f01001007387 */ /* 0x0001e80000100a00 */
[----:B------:R-:W2:Y:S04]  /*cc50*/  LDL.LU R18, [R1+0x12f8] ;  /* 0x0012f80001127983 */ /* 0x000ea80000300800 */
[----:B0-----:R-:W4:Y:S01]  /*cc60*/  LDL.LU.64 R16, [R1+0x12f0] ;  /* 0x0012f00001107983 */ /* 0x001f220000300a00 */
[----:B------:R-:W-:-:S03]  /*cc70*/  IMAD.MOV.U32 R7, RZ, RZ, R19 ;  /* 0x000000ffff077224 */ /* 0x000fc600078e0013 */
[----:B------:R0:W-:Y:S04]  /*cc80*/  STL.64 [R1+0x1288], R12 ;  /* 0x0012880c01007387 */ /* 0x0001e80000100a00 */
[----:B0-----:R-:W3:Y:S04]  /*cc90*/  LDL.LU.64 R12, [R1+0x2d0] ;  /* 0x0002d000010c7983 */ /* 0x001ee80000300a00 */
[----:B------:R-:W3:Y:S04]  /*cca0*/  LDL.LU.64 R14, [R1+0x2d8] ;  /* 0x0002d800010e7983 */ /* 0x000ee80000300a00 */
[----:B------:R-:W-:Y:S04]  /*ccb0*/  STL [R1+0xf94], R7 ;  /* 0x000f940701007387 */ /* 0x000fe80000100800 */
[----:B------:R-:W-:Y:S04]  /*ccc0*/  STL [R1+0xf90], R6 ;  /* 0x000f900601007387 */ /* 0x000fe80000100800 */
[----:B------:R2:W-:Y:S02]  /*ccd0*/  STL.64 [R1+0x12d0], R4 ;  /* 0x0012d00401007387 */ /* 0x0005e40000100a00 */
[----:B--2---:R-:W-:-:S02]  /*cce0*/  IMAD.MOV.U32 R4, RZ, RZ, R18 ;  /* 0x000000ffff047224 */ /* 0x004fc400078e0012 */
[----:B----4-:R-:W-:Y:S01]  /*ccf0*/  HMMA.16816.F32.BF16 R16, R20, R16, R24 ;  /* 0x000000101410723c */ /* 0x010fe20000041818 */
[----:B------:R-:W3:-:S15]  /*cd00*/  LDL.LU.64 R24, [R1+0x12e8] ;  /* 0x0012e80001187983 */ /* 0x000ede0000300a00 */
[----:B------:R-:W-:-:S03]  /*cd10*/  NOP ;  /* 0x0000000000007918 */ /* 0x000fc60000000000 */
[----:B------:R-:W-:Y:S04]  /*cd20*/  STL.64 [R1+0x2e0], R16 ;  /* 0x0002e01001007387 */ /* 0x000fe80000100a00 */
[----:B------:R-:W-:Y:S04]  /*cd30*/  STL.64 [R1+0x2e8], R18 ;  /* 0x0002e81201007387 */ /* 0x000fe80000100a00 */
[----:B------:R-:W0:Y:S01]  /*cd40*/  LDSM.16.MT88.4 R16, [R3+UR8+0x100] ;  /* 0x000100080310783b */ /* 0x000e220008004200 */
[----:B------:R-:W-:-:S03]  /*cd50*/  IMAD.MOV.U32 R5, RZ, RZ, R0 ;  /* 0x000000ffff057224 */ /* 0x000fc600078e0000 */
[----:B0-----:R-:W-:Y:S04]  /*cd60*/  STL.64 [R1+0x11b8], R18 ;  /* 0x0011b81201007387 */ /* 0x001fe80000100a00 */
[----:B------:R0:W-:Y:S04]  /*cd70*/  STL.64 [R1+0x11b0], R16 ;  /* 0x0011b01001007387 */ /* 0x0001e80000100a00 */
[----:B0-----:R-:W2:Y:S01]  /*cd80*/  LDL.64 R16, [R1+0x20] ;  /* 0x0000200001107983 */ /* 0x001ea20000100a00 */
[----:B---3--:R-:W-:Y:S01]  /*cd90*/  HMMA.16816.F32.BF16 R12, R20, R24, R12 ;  /* 0x00000018140c723c */ /* 0x008fe2000004180c */
[----:B------:R-:W-:-:S02]  /*cda0*/  IMAD.MOV.U32 R18, RZ, RZ, R24 ;  /* 0x000000ffff127224 */ /* 0x000fc400078e0018 */
[----:B------:R-:W-:-:S15]  /*cdb0*/  IMAD.MOV.U32 R0, RZ, RZ, R25 ;  /* 0x000000ffff007224 */ /* 0x000fde00078e0019 */
[----:B------:R-:W-:Y:S01]  /*cdc0*/  NOP ;  /* 0x0000000000007918 */ /* 0x000fe20000000000 */
[----:B------:R-:W-:Y:S04]  /*cdd0*/  STL.64 [R1+0x2d0], R12 ;  /* 0x0002d00c01007387 */ /* 0x000fe80000100a00 */
[----:B------:R-:W-:Y:S04]  /*cde0*/  STL.64 [R1+0x2d8], R14 ;  /* 0x0002d80e01007387 */ /* 0x000fe80000100a00 */
[----:B------:R-:W3:Y:S04]  /*cdf0*/  LDL.LU.64 R24, [R1+0x1c0] ;  /* 0x0001c00001187983 */ /* 0x000ee80000300a00 */
[----:B------:R-:W4:Y:S04]  /*ce00*/  LDL.LU.64 R26, [R1+0x1c8] ;  /* 0x0001c800011a7983 */ /* 0x000f280000300a00 */
[----:B----4-:R-:W-:Y:S04]  /*ce10*/  STL.64 [R1+0x12e0], R26 ;  /* 0x0012e01a01007387 */ /* 0x010fe80000100a00 */
[----:B---3--:R0:W-:Y:S04]  /*ce20*/  STL.64 [R1+0x12d8], R24 ;  /* 0x0012d81801007387 */ /* 0x0081e80000100a00 */
[----:B0-----:R-:W3:Y:S04]  /*ce30*/  LDL.LU.64 R24, [R1+0x2c0] ;  /* 0x0002c00001187983 */ /* 0x001ee80000300a00 */
[----:B------:R-:W3:Y:S04]  /*ce40*/  LDL.LU.64 R26, [R1+0x2c8] ;  /* 0x0002c800011a7983 */ /* 0x000ee80000300a00 */
[----:B------:R-:W4:Y:S04]  /*ce50*/  LDL.LU.64 R12, [R1+0x190] ;  /* 0x00019000010c7983 */ /* 0x000f280000300a00 */
[----:B------:R-:W5:Y:S04]  /*ce60*/  LDL.LU.64 R14, [R1+0x198] ;  /* 0x00019800010e7983 */ /* 0x000f680000300a00 */
[----:B-----5:R-:W-:Y:S04]  /*ce70*/  STL.64 [R1+0x12a8], R14 ;  /* 0x0012a80e01007387 */ /* 0x020fe80000100a00 */
[----:B----4-:R0:W-:Y:S04]  /*ce80*/  STL.64 [R1+0x12a0], R12 ;  /* 0x0012a00c01007387 */ /* 0x0101e80000100a00 */
[----:B0-----:R-:W4:Y:S01]  /*ce90*/  LDL.64 R12, [R1+0x50] ;  /* 0x00005000010c7983 */ /* 0x001f220000100a00 */
[----:B---3--:R-:W-:Y:S03]  /*cea0*/  HMMA.16816.F32.BF16 R4, R20, R4, R24 ;  /* 0x000000041404723c */ /* 0x008fe60000041818 */
[----:B----4-:R-:W-:Y:S04]  /*ceb0*/  STL.64 [R1+0x12b0], R12 ;  /* 0x0012b00c01007387 */ /* 0x010fe80000100a00 */
[----:B------:R-:W-:Y:S04]  /*cec0*/  STL [R1+0x1298], R18 ;  /* 0x0012981201007387 */ /* 0x000fe80000100800 */
[----:B--2---:R0:W-:Y:S04]  /*ced0*/  STL.64 [R1+0x1290], R16 ;  /* 0x0012901001007387 */ /* 0x0041e80000100a00 */
[----:B0-----:R-:W2:Y:S01]  /*cee0*/  LDL.64 R16, [R1+0x40] ;  /* 0x0000400001107983 */ /* 0x001ea20000100a00 */
[----:B------:R-:W-:-:S02]  /*cef0*/  IMAD.MOV.U32 R12, RZ, RZ, R9 ;  /* 0x000000ffff0c7224 */ /* 0x000fc400078e0009 */
[----:B------:R-:W-:Y:S02]  /*cf00*/  IMAD.MOV.U32 R13, RZ, RZ, R8 ;  /* 0x000000ffff0d7224 */ /* 0x000fe400078e0008 */
[----:B------:R-:W0:Y:S04]  /*cf10*/  LDSM.16.MT88.4 R8, [R2+UR8+0x100] ;  /* 0x000100080208783b */ /* 0x000e280008004200 */
[----:B--2---:R1:W-:Y:S04]  /*cf20*/  STL.64 [R1+0x12b8], R16 ;  /* 0x0012b81001007387 */ /* 0x0043e80000100a00 */
[----:B-1----:R-:W2:Y:S04]  /*cf30*/  LDL.LU.64 R16, [R1+0x1b0] ;  /* 0x0001b00001107983 */ /* 0x002ea80000300a00 */
[----:B------:R-:W2:Y:S04]  /*cf40*/  LDL.LU.64 R18, [R1+0x1b8] ;  /* 0x0001b80001127983 */ /* 0x000ea80000300a00 */
[----:B0-----:R-:W-:Y:S04]  /*cf50*/  STL.64 [R1+0x1130], R10 ;  /* 0x0011300a01007387 */ /* 0x001fe80000100a00 */
[----:B------:R0:W-:Y:S04]  /*cf60*/  STL.64 [R1+0x1128], R8 ;  /* 0x0011280801007387 */ /* 0x0001e80000100a00 */
[----:B0-----:R-:W3:Y:S04]  /*cf70*/  LDL.LU.64 R8, [R1+0x1a0] ;  /* 0x0001a00001087983 */ /* 0x001ee80000300a00 */
[----:B------:R-:W3:Y:S04]  /*cf80*/  LDL.LU.64 R10, [R1+0x1a8] ;  /* 0x0001a800010a7983 */ /* 0x000ee80000300a00 */
[----:B------:R-:W4:Y:S04]  /*cf90*/  LDL.LU.64 R26, [R1+0x12e0] ;  /* 0x0012e000011a7983 */ /* 0x000f280000300a00 */
[----:B------:R-:W4:Y:S04]  /*cfa0*/  LDL.LU.64 R24, [R1+0x12d8] ;  /* 0x0012d80001187983 */ /* 0x000f280000300a00 */
[----:B------:R0:W-:Y:S04]  /*cfb0*/  STL.64 [R1+0x2c0], R4 ;  /* 0x0002c00401007387 */ /* 0x0001e80000100a00 */
[----:B------:R-:W-:Y:S04]  /*cfc0*/  STL.64 [R1+0x2c8], R6 ;  /* 0x0002c80601007387 */ /* 0x000fe80000100a00 */
[----:B0-----:R-:W4:Y:S02]  /*cfd0*/  LDL.LU.64 R4, [R1+0x12d0] ;  /* 0x0012d00001047983 */ /* 0x001f240000300a00 */
[----:B----4-:R-:W-:Y:S02]  /*cfe0*/  HMMA.16816.F32.BF16 R20, R20, R4, R24 ;  /* 0x000000041414723c */ /* 0x010fe40000041818 */
[----:B------:R-:W2:Y:S04]  /*cff0*/  LDL.LU.64 R26, [R1+0x12c8] ;  /* 0x0012c800011a7983 */ /* 0x000ea80000300a00 */
[----:B------:R-:W2:-:S13]  /*d000*/  LDL.LU.64 R24, [R1+0x12c0] ;  /* 0x0012c00001187983 */ /* 0x000e9a0000300a00 */
[----:B------:R0:W-:Y:S04]  /*d010*/  STL.64 [R1+0x1c0], R20 ;  /* 0x0001c01401007387 */ /* 0x0001e80000100a00 */
[----:B------:R1:W-:Y:S04]  /*d020*/  STL.64 [R1+0x1c8], R22 ;  /* 0x0001c81601007387 */ /* 0x0003e80000100a00 */
[----:B0-----:R-:W4:Y:S04]  /*d030*/  LDL.LU.64 R20, [R1+0x180] ;  /* 0x0001800001147983 */ /* 0x001f280000300a00 */
[----:B-1----:R-:W4:Y:S01]  /*d040*/  LDL.LU.64 R22, [R1+0x188] ;  /* 0x0001880001167983 */ /* 0x002f220000300a00 */
[----:B--2---:R-:W-:Y:S03]  /*d050*/  HMMA.16816.F32.BF16 R12, R24, R12, R16 ;  /* 0x0000000c180c723c */ /* 0x004fe60000041810 */
[----:B------:R-:W2:-:S15]  /*d060*/  LDL.LU.64 R16, [R1+0x12b8] ;  /* 0x0012b80001107983 */ /* 0x000e9e0000300a00 */
[----:B------:R-:W-:Y:S01]  /*d070*/  NOP ;  /* 0x0000000000007918 */ /* 0x000fe20000000000 */
[----:B------:R0:W-:Y:S04]  /*d080*/  STL.64 [R1+0x1b0], R12 ;  /* 0x0001b00c01007387 */ /* 0x0001e80000100a00 */
[----:B------:R1:W-:Y:S04]  /*d090*/  STL.64 [R1+0x1b8], R14 ;  /* 0x0001b80e01007387 */ /* 0x0003e80000100a00 */
[----:B0-----:R-:W3:Y:S02]  /*d0a0*/  LDL.LU.64 R12, [R1+0x12b0] ;  /* 0x0012b000010c7983 */ /* 0x001ee40000300a00 */
[----:B---3--:R-:W-:-:S15]  /*d0b0*/  HMMA.16816.F32.BF16 R8, R24, R12, R8 ;  /* 0x0000000c1808723c */ /* 0x008fde0000041808 */
[----:B------:R-:W-:-:S04]  /*d0c0*/  NOP ;  /* 0x0000000000007918 */ /* 0x000fc80000000000 */
[----:B------:R0:W-:Y:S04]  /*d0d0*/  STL.64 [R1+0x1a0], R8 ;  /* 0x0001a00801007387 */ /* 0x0001e80000100a00 */
[----:B------:R2:W-:Y:S04]  /*d0e0*/  STL.64 [R1+0x1a8], R10 ;  /* 0x0001a80a01007387 */ /* 0x0005e80000100a00 */
[----:B-1----:R-:W3:Y:S01]  /*d0f0*/  LDL.LU.64 R14, [R1+0x12a8] ;  /* 0x0012a800010e7983 */ /* 0x002ee20000300a00 */
[----:B0-----:R-:W-:Y:S02]  /*d100*/  IMAD.MOV.U32 R9, RZ, RZ, R12 ;  /* 0x000000ffff097224 */ /* 0x001fe400078e000c */
[----:B------:R-:W-:-:S02]  /*d110*/  IMAD.MOV.U32 R8, RZ, RZ, R13 ;  /* 0x000000ffff087224 */ /* 0x000fc400078e000d */
[----:B------:R-:W3:Y:S01]  /*d120*/  LDL.LU.64 R12, [R1+0x12a0] ;  /* 0x0012a000010c7983 */ /* 0x000ee20000300a00 */
[----:B--2---:R-:W-:Y:S02]  /*d130*/  IMAD.MOV.U32 R11, RZ, RZ, R16 ;  /* 0x000000ffff0b7224 */ /* 0x004fe400078e0010 */
[----:B------:R-:W-:Y:S01]  /*d140*/  IMAD.MOV.U32 R10, RZ, RZ, R17 ;  /* 0x000000ffff0a7224 */ /* 0x000fe200078e0011 */
[----:B------:R-:W2:Y:S01]  /*d150*/  LDL.LU R18, [R1+0x1298] ;  /* 0x0012980001127983 */ /* 0x000ea20000300800 */
[----:B---3--:R-:W-:Y:S03]  /*d160*/  HMMA.16816.F32.BF16 R12, R24, R16, R12 ;  /* 0x00000010180c723c */ /* 0x008fe6000004180c */
[----:B------:R-:W3:-:S15]  /*d170*/  LDL.LU.64 R16, [R1+0x1290] ;  /* 0x0012900001107983 */ /* 0x000ede0000300a00 */
[----:B------:R-:W-:Y:S01]  /*d180*/  NOP ;  /* 0x0000000000007918 */ /* 0x000fe20000000000 */
[----:B------:R0:W-:Y:S04]  /*d190*/  STL.64 [R1+0x190], R12 ;  /* 0x0001900c01007387 */ /* 0x0001e80000100a00 */
[----:B------:R-:W-:Y:S04]  /*d1a0*/  STL [R1+0x198], R14 ;  /* 0x0001980e01007387 */ /* 0x000fe80000100800 */
[----:B0-----:R-:W4:Y:S01]  /*d1b0*/  LDL.LU.64 R12, [R1+0x1288] ;  /* 0x00128800010c7983 */ /* 0x001f220000300a00 */
[----:B------:R-:W-:-:S05]  /*d1c0*/  IMAD.MOV.U32 R7, RZ, RZ, R15 ;  /* 0x000000ffff077224 */ /* 0x000fca00078e000f */
[----:B------:R-:W-:Y:S01]  /*d1d0*/  STL [R1+0xf98], R7 ;  /* 0x000f980701007387 */ /* 0x000fe20000100800 */
[----:B----4-:R-:W-:Y:S01]  /*d1e0*/  HMMA.16816.F32.BF16 R20, R24, R12, R20 ;  /* 0x0000000c1814723c */ /* 0x010fe20000041814 */
[----:B------:R-:W-:-:S15]  /*d1f0*/  IMAD.MOV.U32 R6, RZ, RZ, R12 ;  /* 0x000000ffff067224 */ /* 0x000fde00078e000c */
[----:B------:R-:W-:-:S03]  /*d200*/  NOP ;  /* 0x0000000000007918 */ /* 0x000fc60000000000 */
[----:B------:R0:W-:Y:S04]  /*d210*/  STL.64 [R1+0x180], R20 ;  /* 0x0001801401007387 */ /* 0x0001e80000100a00 */
[----:B------:R1:W-:Y:S04]  /*d220*/  STL.64 [R1+0x188], R22 ;  /* 0x0001881601007387 */ /* 0x0003e80000100a00 */
[----:B------:R-:W-:Y:S04]  /*d230*/  STL [R1+0x1280], R6 ;  /* 0x0012800601007387 */ /* 0x000fe80000100800 */
[----:B------:R-:W-:Y:S04]  /*d240*/  STL.64 [R1+0x1278], R4 ;  /* 0x0012780401007387 */ /* 0x000fe80000100a00 */
[----:B0-----:R-:W4:Y:S04]  /*d250*/  LDL.LU.64 R20, [R1+0x260] ;  /* 0x0002600001147983 */ /* 0x001f280000300a00 */
[----:B-1----:R-:W5:Y:S01]  /*d260*/  LDL.LU.64 R22, [R1+0x268] ;  /* 0x0002680001167983 */ /* 0x002f620000300a00 */
[----:B------:R-:W-:-:S03]  /*d270*/  IMAD.MOV.U32 R2, RZ, RZ, R13 ;  /* 0x000000ffff027224 */ /* 0x000fc600078e000d */
[----:B-----5:R-:W-:Y:S04]  /*d280*/  STL.64 [R1+0x11f0], R22 ;  /* 0x0011f01601007387 */ /* 0x020fe80000100a00 */
[----:B----4-:R0:W-:Y:S02]  /*d290*/  STL.64 [R1+0x11e8], R20 ;  /* 0x0011e81401007387 */ /* 0x0101e40000100a00 */
[----:B0-----:R-:W-:Y:S02]  /*d2a0*/  IMAD.MOV.U32 R20, RZ, RZ, R11 ;  /* 0x000000ffff147224 */ /* 0x001fe400078e000b */
[----:B------:R-:W-:-:S05]  /*d2b0*/  IMAD.MOV.U32 R21, RZ, RZ, R10 ;  /* 0x000000ffff157224 */ /* 0x000fca00078e000a */
[----:B------:R0:W-:Y:S04]  /*d2c0*/  STL.64 [R1+0x1208], R20 ;  /* 0x0012081401007387 */ /* 0x0001e80000100a00 */
[----:B------:R-:W3:Y:S04]  /*d2d0*/  LDL.LU.64 R4, [R1+0x2b0] ;  /* 0x0002b00001047983 */ /* 0x000ee80000300a00 */
[----:B------:R-:W3:Y:S04]  /*d2e0*/  LDL.LU.64 R6, [R1+0x2b8] ;  /* 0x0002b80001067983 */ /* 0x000ee80000300a00 */
[----:B------:R-:W4:Y:S04]  /*d2f0*/  LDL.LU.64 R12, [R1+0x2a0] ;  /* 0x0002a000010c7983 */ /* 0x000f280000300a00 */
[----:B------:R-:W5:Y:S01]  /*d300*/  LDL.LU.64 R14, [R1+0x2a8] ;  /* 0x0002a800010e7983 */ /* 0x000f620000300a00 */
[----:B0-----:R-:W-:-:S03]  /*d310*/  IMAD.MOV.U32 R20, RZ, RZ, R9 ;  /* 0x000000ffff147224 */ /* 0x001fc600078e0009 */
[----:B-----5:R-:W-:Y:S04]  /*d320*/  STL.64 [R1+0x1250], R14 ;  /* 0x0012500e01007387 */ /* 0x020fe80000100a00 */
[----:B----4-:R0:W-:Y:S04]  /*d330*/  STL.64 [R1+0x1248], R12 ;  /* 0x0012480c01007387 */ /* 0x0101e80000100a00 */
[----:B0-----:R-:W4:Y:S01]  /*d340*/  LDL.64 R12, [R1] ;  /* 0x00000000010c7983 */ /* 0x001f220000100a00 */
[----:B------:R-:W-:-:S03]  /*d350*/  IMAD.MOV.U32 R21, RZ, RZ, R8 ;  /* 0x000000ffff157224 */ /* 0x000fc600078e0008 */
[----:B----4-:R-:W-:Y:S04]  /*d360*/  STL.64 [R1+0x1260], R12 ;  /* 0x0012600c01007387 */ /* 0x010fe80000100a00 */
[----:B------:R0:W-:Y:S04]  /*d370*/  STL.64 [R1+0x1220], R20 ;  /* 0x0012201401007387 */ /* 0x0001e80000100a00 */
[----:B0-----:R-:W4:Y:S04]  /*d380*/  LDL.64 R20, [R1+0x60] ;  /* 0x0000600001147983 */ /* 0x001f280000100a00 */
[----:B----4-:R0:W-:Y:S04]  /*d390*/  STL.64 [R1+0x1258], R20 ;  /* 0x0012581401007387 */ /* 0x0101e80000100a00 */
[----:B0-----:R-:W4:Y:S04]  /*d3a0*/  LDL.LU.64 R20, [R1+0x420] ;  /* 0x0004200001147983 */ /* 0x001f280000300a00 */
[----:B------:R-:W5:Y:S04]  /*d3b0*/  LDL.LU.64 R22, [R1+0x428] ;  /* 0x0004280001167983 */ /* 0x000f680000300a00 */
[----:B-----5:R-:W-:Y:S04]  /*d3c0*/  STL.64 [R1+0x1270], R22 ;  /* 0x0012701601007387 */ /* 0x020fe80000100a00 */
[----:B----4-:R0:W-:Y:S04]  /*d3d0*/  STL.64 [R1+0x1268], R20 ;  /* 0x0012681401007387 */ /* 0x0101e80000100a00 */
[----:B0-----:R-:W4:Y:S04]  /*d3e0*/  LDL.LU.64 R20, [R1+0x430] ;  /* 0x0004300001147983 */ /* 0x001f280000300a00 */
[----:B------:R-:W4:Y:S04]  /*d3f0*/  LDL.LU.64 R22, [R1+0x438] ;  /* 0x0004380001167983 */ /* 0x000f280000300a00 */
[----:B------:R-:W5:Y:S04]  /*d400*/  LDL.LU.64 R8, [R1+0x250] ;  /* 0x0002500001087983 */ /* 0x000f680000300a00 */
[----:B------:R-:W2:Y:S04]  /*d410*/  LDL.LU.64 R10, [R1+0x258] ;  /* 0x00025800010a7983 */ /* 0x000ea80000300a00 */
[----:B--2---:R-:W-:Y:S04]  /*d420*/  STL.64 [R1+0x1200], R10 ;  /* 0x0012000a01007387 */ /* 0x004fe80000100a00 */
[----:B-----5:R0:W-:Y:S04]  /*d430*/  STL.64 [R1+0x11f8], R8 ;  /* 0x0011f80801007387 */ /* 0x0201e80000100a00 */
[----:B0-----:R-:W2:Y:S04]  /*d440*/  LDL.LU.64 R8, [R1+0x270] ;  /* 0x0002700001087983 */ /* 0x001ea80000300a00 */
[----:B------:R-:W5:Y:S01]  /*d450*/  LDL.LU.64 R10, [R1+0x278] ;  /* 0x00027800010a7983 */ /* 0x000f620000300a00 */
[----:B------:R-:W-:Y:S01]  /*d460*/  IMAD.MOV.U32 R12, RZ, RZ, R18 ;  /* 0x000000ffff0c7224 */ /* 0x000fe200078e0012 */
[C---:B---3--:R-:W-:Y:S01]  /*d470*/  HMMA.16816.F32.BF16 R4, R24.reuse, R16, R4 ;  /* 0x000000101804723c */ /* 0x048fe20000041804 */
[----:B------:R-:W-:Y:S01]  /*d480*/  IMAD.MOV.U32 R13, RZ, RZ, R0 ;  /* 0x000000ffff0d7224 */ /* 0x000fe200078e0000 */
[----:B-----5:R-:W-:Y:S04]  /*d490*/  STL.64 [R1+0x1218], R10 ;  /* 0x0012180a01007387 */ /* 0x020fe80000100a00 */
[----:B--2---:R0:W-:Y:S04]  /*d4a0*/  STL.64 [R1+0x1210], R8 ;  /* 0x0012100801007387 */ /* 0x0041e80000100a00 */
[----:B0-----:R-:W2:Y:S04]  /*d4b0*/  LDL.LU.64 R8, [R1+0x280] ;  /* 0x0002800001087983 */ /* 0x001ea80000300a00 */
[----:B------:R-:W3:Y:S01]  /*d4c0*/  LDL.LU.64 R10, [R1+0x288] ;  /* 0x00028800010a7983 */ /* 0x000ee20000300a00 */
[C---:B----4-:R-:W-:Y:S03]  /*d4d0*/  HMMA.16816.F32.BF16 R12, R24.reuse, R12, R20 ;  /* 0x0000000c180c723c */ /* 0x050fe60000041814 */
[----:B---3--:R-:W-:Y:S04]  /*d4e0*/  STL.64 [R1+0x1230], R10 ;  /* 0x0012300a01007387 */ /* 0x008fe80000100a00 */
[----:B--2---:R0:W-:Y:S04]  /*d4f0*/  STL.64 [R1+0x1228], R8 ;  /* 0x0012280801007387 */ /* 0x0041e80000100a00 */
[----:B0-----:R-:W2:Y:S04]  /*d500*/  LDL.LU.64 R8, [R1+0x290] ;  /* 0x0002900001087983 */ /* 0x001ea80000300a00 */
[----:B------:R-:W2:Y:S04]  /*d510*/  LDL.LU.64 R10, [R1+0x298] ;  /* 0x00029800010a7983 */ /* 0x000ea80000300a00 */
[----:B------:R-:W-:Y:S04]  /*d520*/  STL.64 [R1+0x2b0], R4 ;  /* 0x0002b00401007387 */ /* 0x000fe80000100a00 */
[----:B------:R0:W-:Y:S04]  /*d530*/  STL [R1+0x2b8], R6 ;  /* 0x0002b80601007387 */ /* 0x0001e80000100800 */
[----:B0-----:R-:W3:Y:S04]  /*d540*/  LDL.LU R6, [R1+0x1280] ;  /* 0x0012800001067983 */ /* 0x001ee80000300800 */
[----:B------:R-:W4:Y:S04]  /*d550*/  LDL.LU.64 R4, [R1+0x1278] ;  /* 0x0012780001047983 */ /* 0x000f280000300a00 */
[----:B------:R-:W5:Y:S04]  /*d560*/  LDL.LU.64 R22, [R1+0x1270] ;  /* 0x0012700001167983 */ /* 0x000f680000300a00 */
[----:B------:R-:W5:Y:S04]  /*d570*/  LDL.LU.64 R20, [R1+0x1268] ;  /* 0x0012680001147983 */ /* 0x000f680000300a00 */
[----:B------:R0:W-:Y:S04]  /*d580*/  STL.64 [R1+0x430], R12 ;  /* 0x0004300c01007387 */ /* 0x0001e80000100a00 */
[----:B------:R-:W-:Y:S04]  /*d590*/  STL.64 [R1+0x438], R14 ;  /* 0x0004380e01007387 */ /* 0x000fe80000100a00 */
[----:B0-----:R-:W5:Y:S02]  /*d5a0*/  LDL.LU.64 R12, [R1+0x1260] ;  /* 0x00126000010c7983 */ /* 0x001f640000300a00 */
[----:B-----5:R-:W-:Y:S01]  /*d5b0*/  HMMA.16816.F32.BF16 R20, R24, R12, R20 ;  /* 0x0000000c1814723c */ /* 0x020fe20000041814 */
[----:B------:R-:W-:-:S02]  /*d5c0*/  IMAD.MOV.U32 R0, RZ, RZ, R12 ;  /* 0x000000ffff007224 */ /* 0x000fc400078e000c */
[----:B------:R-:W-:-:S15]  /*d5d0*/  IMAD.MOV.U32 R28, RZ, RZ, R13 ;  /* 0x000000ffff1c7224 */ /* 0x000fde00078e000d */
[----:B------:R-:W-:Y:S01]  /*d5e0*/  NOP ;  /* 0x0000000000007918 */ /* 0x000fe20000000000 */
[----:B------:R0:W-:Y:S04]  /*d5f0*/  STL.64 [R1+0x420], R20 ;  /* 0x0004201401007387 */ /* 0x0001e80000100a00 */
[----:B------:R-:W-:Y:S04]  /*d600*/  STL.64 [R1+0x428], R22 ;  /* 0x0004281601007387 */ /* 0x000fe80000100a00 */
[----:B0-----:R-:W5:Y:S04]  /*d610*/  LDL.LU.64 R20, [R1+0x1258] ;  /* 0x0012580001147983 */ /* 0x001f680000300a00 */
[----:B------:R-:W4:Y:S04]  /*d620*/  LDL.LU.64 R14, [R1+0x1250] ;  /* 0x00125000010e7983 */ /* 0x000f280000300a00 */
[----:B------:R-:W4:Y:S02]  /*d630*/  LDL.LU.64 R12, [R1+0x1248] ;  /* 0x00124800010c7983 */ /* 0x000f240000300a00 */
[----:B----4-:R-:W-:Y:S02]  /*d640*/  HMMA.16816.F32.BF16 R24, R24, R4, R12 ;  /* 0x000000041818723c */ /* 0x010fe4000004180c */
[----:B------:R-:W2:Y:S04]  /*d650*/  LDL.LU.64 R14, [R1+0x1240] ;  /* 0x00124000010e7983 */ /* 0x000ea80000300a00 */
[----:B------:R-:W2:Y:S01]  /*d660*/  LDL.LU.64 R12, [R1+0x1238] ;  /* 0x00123800010c7983 */ /* 0x000ea20000300a00 */
[----:B-----5:R-:W-:-:S12]  /*d670*/  IMAD.MOV.U32 R29, RZ, RZ, R20 ;  /* 0x000000ffff1d7224 */ /* 0x020fd800078e0014 */
[----:B------:R0:W-:Y:S04]  /*d680*/  STL.64 [R1+0x2a0], R24 ;  /* 0x0002a01801007387 */ /* 0x0001e80000100a00 */
[----:B------:R-:W-:Y:S01]  /*d690*/  STL.64 [R1+0x2a8], R26 ;  /* 0x0002a81a01007387 */ /* 0x000fe20000100a00 */
[----:B0-----:R-:W-:Y:S02]  /*d6a0*/  IMAD.MOV.U32 R25, RZ, RZ, R2 ;  /* 0x000000ffff197224 */ /* 0x001fe400078e0002 */
[----:B------:R-:W-:Y:S01]  /*d6b0*/  IMAD.MOV.U32 R2, RZ, RZ, R21 ;  /* 0x000000ffff027224 */ /* 0x000fe200078e0015 */
[----:B--2---:R-:W-:-:S15]  /*d6c0*/  HMMA.16816.F32.BF16 R8, R12, R20, R8 ;  /* 0x000000140c08723c */ /* 0x004fde0000041808 */
[----:B------:R-:W-:-:S04]  /*d6d0*/  NOP ;  /* 0x0000000000007918 */ /* 0x000fc80000000000 */
[----:B------:R-:W-:Y:S04]  /*d6e0*/  STL.64 [R1+0x290], R8 ;  /* 0x0002900801007387 */ /* 0x000fe80000100a00 */
[----:B------:R0:W-:Y:S04]  /*d6f0*/  STL.64 [R1+0x298], R10 ;  /* 0x0002980a01007387 */ /* 0x0001e80000100a00 */
[----:B0-----:R-:W2:Y:S04]  /*d700*/  LDL.LU.64 R10, [R1+0x1230] ;  /* 0x00123000010a7983 */ /* 0x001ea80000300a00 */
[----:B------:R-:W2:Y:S04]  /*d710*/  LDL.LU.64 R8, [R1+0x1228] ;  /* 0x0012280001087983 */ /* 0x000ea80000300a00 */
        /* <DEDUP_REMOVED lines=10> */
[----:B------:R-:W-:Y:S04]  /*d7c0*/  STL.64 [R1+0x270], R20 ;  /* 0x0002701401007387 */ /* 0x000fe80000100a00 */
[----:B------:R0:W-:Y:S04]  /*d7d0*/  STL.64 [R1+0x278], R22 ;  /* 0x0002781601007387 */ /* 0x0001e80000100a00 */
[----:B0-----:R-:W4:Y:S04]  /*d7e0*/  LDL.LU.64 R22, [R1+0x11f0] ;  /* 0x0011f00001167983 */ /* 0x001f280000300a00 */
[----:B------:R-:W4:Y:S01]  /*d7f0*/  LDL.LU.64 R20, [R1+0x11e8] ;  /* 0x0011e80001147983 */ /* 0x000f220000300a00 */
[----:B---3--:R-:W-:-:S02]  /*d800*/  IMAD.MOV.U32 R24, RZ, RZ, R6 ;  /* 0x000000ffff187224 */ /* 0x008fc400078e0006 */
[----:B------:R-:W-:-:S03]  /*d810*/  IMAD.MOV.U32 R6, RZ, RZ, R17 ;  /* 0x000000ffff067224 */ /* 0x000fc600078e0011 */
[----:B------:R-:W-:Y:S01]  /*d820*/  STL.64 [R1+0x1178], R24 ;  /* 0x0011781801007387 */ /* 0x000fe20000100a00 */
[----:B------:R-:W-:Y:S01]  /*d830*/  IMAD.MOV.U32 R26, RZ, RZ, R16 ;  /* 0x000000ffff1a7224 */ /* 0x000fe200078e0010 */
[C---:B--2---:R-:W-:Y:S08]  /*d840*/  HMMA.16816.F32.BF16 R8, R12.reuse, R16, R8 ;  /* 0x000000100c08723c */ /* 0x044ff00000041808 */
[----:B----4-:R-:W-:-:S15]  /*d850*/  HMMA.16816.F32.BF16 R20, R12, R24, R20 ;  /* 0x000000180c14723c */ /* 0x010fde0000041814 */
[----:B------:R-:W-:-:S04]  /*d860*/  NOP ;  /* 0x0000000000007918 */ /* 0x000fc80000000000 */
[----:B------:R-:W-:Y:S04]  /*d870*/  STL.64 [R1+0x260], R20 ;  /* 0x0002601401007387 */ /* 0x000fe80000100a00 */
[----:B------:R-:W-:Y:S04]  /*d880*/  STL.64 [R1+0x268], R22 ;  /* 0x0002681601007387 */ /* 0x000fe80000100a00 */
[----:B------:R-:W-:Y:S04]  /*d890*/  STL.64 [R1+0x250], R8 ;  /* 0x0002500801007387 */ /* 0x000fe80000100a00 */
[----:B------:R-:W-:Y:S04]  /*d8a0*/  STL.64 [R1+0x258], R10 ;  /* 0x0002580a01007387 */ /* 0x000fe80000100a00 */
[----:B------:R-:W-:Y:S04]  /*d8b0*/  STL.64 [R1+0x11c8], R6 ;  /* 0x0011c80601007387 */ /* 0x000fe80000100a00 */
[----:B------:R0:W-:Y:S04]  /*d8c0*/  STL.64 [R1+0x11c0], R4 ;  /* 0x0011c00401007387 */ /* 0x0001e80000100a00 */
[----:B------:R-:W1:Y:S04]  /*d8d0*/  LDSM.16.MT88.4 R20, [R3+UR8+0x180] ;  /* 0x000180080314783b */ /* 0x000e680008004200 */
[----:B0-----:R-:W2:Y:S04]  /*d8e0*/  LDL.64 R4, [R1+0x10] ;  /* 0x0000100001047983 */ /* 0x001ea80000100a00 */
[----:B------:R-:W3:Y:S04]  /*d8f0*/  LDL.LU.64 R16, [R1+0x460] ;  /* 0x0004600001107983 */ /* 0x000ee80000300a00 */
[----:B------:R-:W4:Y:S04]  /*d900*/  LDL.LU.64 R18, [R1+0x468] ;  /* 0x0004680001127983 */ /* 0x000f280000300a00 */
[----:B----4-:R-:W-:Y:S04]  /*d910*/  STL.64 [R1+0x11d8], R18 ;  /* 0x0011d81201007387 */ /* 0x010fe80000100a00 */
[----:B---3--:R0:W-:Y:S04]  /*d920*/  STL.64 [R1+0x11d0], R16 ;  /* 0x0011d01001007387 */ /* 0x0081e80000100a00 */
[----:B0-----:R-:W2:Y:S04]  /*d930*/  LDL.LU.64 R16, [R1+0x410] ;  /* 0x0004100001107983 */ /* 0x001ea80000300a00 */
[----:B------:R-:W2:Y:S04]  /*d940*/  LDL.LU.64 R18, [R1+0x418] ;  /* 0x0004180001127983 */ /* 0x000ea80000300a00 */
[----:B------:R-:W3:Y:S04]  /*d950*/  LDL.LU.64 R8, [R1+0x400] ;  /* 0x0004000001087983 */ /* 0x000ee80000300a00 */
[----:B------:R-:W3:Y:S04]  /*d960*/  LDL.LU.64 R10, [R1+0x408] ;  /* 0x00040800010a7983 */ /* 0x000ee80000300a00 */
[----:B------:R-:W4:Y:S04]  /*d970*/  LDL.64 R24, [R1+0x40] ;  /* 0x0000400001187983 */ /* 0x000f280000100a00 */
[----:B----4-:R0:W-:Y:S04]  /*d980*/  STL.64 [R1+0x1188], R24 ;  /* 0x0011881801007387 */ /* 0x0101e80000100a00 */
[----:B0-----:R-:W4:Y:S01]  /*d990*/  LDL.64 R24, [R1+0x50] ;  /* 0x0000500001187983 */ /* 0x001f220000100a00 */
[----:B--2---:R-:W-:Y:S03]  /*d9a0*/  HMMA.16816.F32.BF16 R16, R12, R4, R16 ;  /* 0x000000040c10723c */ /* 0x004fe60000041810 */
[----:B----4-:R-:W-:Y:S04]  /*d9b0*/  STL.64 [R1+0x11a0], R24 ;  /* 0x0011a01801007387 */ /* 0x010fe80000100a00 */
[----:B-1----:R-:W-:Y:S04]  /*d9c0*/  STL.64 [R1+0x10e8], R22 ;  /* 0x0010e81601007387 */ /* 0x002fe80000100a00 */
[----:B------:R0:W-:Y:S02]  /*d9d0*/  STL.64 [R1+0x10e0], R20 ;  /* 0x0010e01401007387 */ /* 0x0001e40000100a00 */
[----:B0-----:R-:W-:-:S02]  /*d9e0*/  IMAD.MOV.U32 R20, RZ, RZ, R0 ;  /* 0x000000ffff147224 */ /* 0x001fc400078e0000 */
[----:B------:R-:W2:Y:S01]  /*d9f0*/  LDL.LU R0, [R1+0x11e4] ;  /* 0x0011e40001007983 */ /* 0x000ea20000300800 */
[----:B------:R-:W-:-:S03]  /*da00*/  IMAD.MOV.U32 R21, RZ, RZ, R28 ;  /* 0x000000ffff157224 */ /* 0x000fc600078e001c */
[----:B------:R-:W4:Y:S04]  /*da10*/  LDL.LU R28, [R1+0x11e0] ;  /* 0x0011e000011c7983 */ /* 0x000f280000300800 */
[----:B------:R-:W-:Y:S04]  /*da20*/  STL.64 [R1+0x410], R16 ;  /* 0x0004101001007387 */ /* 0x000fe80000100a00 */
[----:B------:R0:W-:Y:S04]  /*da30*/  STL.64 [R1+0x418], R18 ;  /* 0x0004181201007387 */ /* 0x0001e80000100a00 */
[----:B0-----:R-:W5:Y:S04]  /*da40*/  LDL.LU.64 R18, [R1+0x11d8] ;  /* 0x0011d80001127983 */ /* 0x001f680000300a00 */
[----:B------:R-:W5:Y:S01]  /*da50*/  LDL.LU.64 R16, [R1+0x11d0] ;  /* 0x0011d00001107983 */ /* 0x000f620000300a00 */
[----:B------:R-:W-:-:S02]  /*da60*/  IMAD.MOV.U32 R23, RZ, RZ, R4 ;  /* 0x000000ffff177224 */ /* 0x000fc400078e0004 */
[----:B------:R-:W-:Y:S01]  /*da70*/  IMAD.MOV.U32 R22, RZ, RZ, R5 ;  /* 0x000000ffff167224 */ /* 0x000fe200078e0005 */
[----:B------:R-:W2:Y:S04]  /*da80*/  LDL.LU.64 R6, [R1+0x11c8] ;  /* 0x0011c80001067983 */ /* 0x000ea80000300a00 */
[----:B------:R-:W3:Y:S01]  /*da90*/  LDL.LU.64 R4, [R1+0x11c0] ;  /* 0x0011c00001047983 */ /* 0x000ee20000300a00 */
[C---:B-----5:R-:W-:Y:S08]  /*daa0*/  HMMA.16816.F32.BF16 R16, R12.reuse, R20, R16 ;  /* 0x000000140c10723c */ /* 0x060ff00000041810 */
[----:B---3--:R-:W-:Y:S11]  /*dab0*/  HMMA.16816.F32.BF16 R8, R12, R4, R8 ;  /* 0x000000040c08723c */ /* 0x008ff60000041808 */
[----:B------:R-:W-:Y:S04]  /*dac0*/  STL.64 [R1+0x460], R16 ;  /* 0x0004601001007387 */ /* 0x000fe80000100a00 */
[----:B------:R0:W-:Y:S04]  /*dad0*/  STL.64 [R1+0x468], R18 ;  /* 0x0004681201007387 */ /* 0x0001e80000100a00 */
[----:B0-----:R-:W3:Y:S04]  /*dae0*/  LDL.LU.64 R18, [R1+0x11b8] ;  /* 0x0011b80001127983 */ /* 0x001ee80000300a00 */
[----:B------:R-:W3:Y:S04]  /*daf0*/  LDL.LU.64 R16, [R1+0x11b0] ;  /* 0x0011b00001107983 */ /* 0x000ee80000300a00 */
[----:B------:R0:W-:Y:S02]  /*db00*/  STL.64 [R1+0x1148], R20 ;  /* 0x0011481401007387 */ /* 0x0001e40000100a00 */
[----:B0-----:R-:W-:-:S02]  /*db10*/  IMAD.MOV.U32 R20, RZ, RZ, R23 ;  /* 0x000000ffff147224 */ /* 0x001fc400078e0017 */
[----:B------:R-:W-:-:S05]  /*db20*/  IMAD.MOV.U32 R21, RZ, RZ, R22 ;  /* 0x000000ffff157224 */ /* 0x000fca00078e0016 */
[----:B------:R0:W-:Y:S02]  /*db30*/  STL.64 [R1+0x1160], R20 ;  /* 0x0011601401007387 */ /* 0x0001e40000100a00 */
[----:B0-----:R-:W-:Y:S02]  /*db40*/  IMAD.MOV.U32 R20, RZ, RZ, R26 ;  /* 0x000000ffff147224 */ /* 0x001fe400078e001a */
[----:B--2---:R-:W-:-:S05]  /*db50*/  IMAD.MOV.U32 R21, RZ, RZ, R6 ;  /* 0x000000ffff157224 */ /* 0x004fca00078e0006 */
[----:B------:R0:W-:Y:S04]  /*db60*/  STL.64 [R1+0x1180], R20 ;  /* 0x0011801401007387 */ /* 0x0001e80000100a00 */
[----:B------:R-:W3:Y:S04]  /*db70*/  LDL.LU.64 R24, [R1+0x3f0] ;  /* 0x0003f00001187983 */ /* 0x000ee80000300a00 */
[----:B------:R-:W3:Y:S04]  /*db80*/  LDL.LU.64 R26, [R1+0x3f8] ;  /* 0x0003f800011a7983 */ /* 0x000ee80000300a00 */
[----:B------:R-:W-:Y:S04]  /*db90*/  STL.64 [R1+0x400], R8 ;  /* 0x0004000801007387 */ /* 0x000fe80000100a00 */
[----:B------:R-:W-:Y:S04]  /*dba0*/  STL.64 [R1+0x408], R10 ;  /* 0x0004080a01007387 */ /* 0x000fe80000100a00 */
[----:B0-----:R-:W2:Y:S04]  /*dbb0*/  LDL.LU.64 R20, [R1+0x3d0] ;  /* 0x0003d00001147983 */ /* 0x001ea80000300a00 */
[----:B------:R-:W5:Y:S04]  /*dbc0*/  LDL.LU.64 R22, [R1+0x3d8] ;  /* 0x0003d80001167983 */ /* 0x000f680000300a00 */
[----:B-----5:R-:W-:Y:S04]  /*dbd0*/  STL.64 [R1+0x1198], R22 ;  /* 0x0011981601007387 */ /* 0x020fe80000100a00 */
[----:B--2---:R0:W-:Y:S04]  /*dbe0*/  STL.64 [R1+0x1190], R20 ;  /* 0x0011901401007387 */ /* 0x0041e80000100a00 */
[----:B0-----:R-:W2:Y:S04]  /*dbf0*/  LDL.LU.64 R20, [R1+0x3e0] ;  /* 0x0003e00001147983 */ /* 0x001ea80000300a00 */
[----:B------:R-:W2:Y:S04]  /*dc00*/  LDL.LU.64 R22, [R1+0x3e8] ;  /* 0x0003e80001167983 */ /* 0x000ea80000300a00 */
[----:B------:R-:W5:Y:S04]  /*dc10*/  LDL.LU.64 R8, [R1+0x3c0] ;  /* 0x0003c00001087983 */ /* 0x000f680000300a00 */
[----:B------:R-:W5:Y:S04]  /*dc20*/  LDL.LU.64 R10, [R1+0x3c8] ;  /* 0x0003c800010a7983 */ /* 0x000f680000300a00 */
[----:B------:R-:W-:Y:S04]  /*dc30*/  STL [R1+0x1140], R7 ;  /* 0x0011400701007387 */ /* 0x000fe80000100800 */
[----:B------:R0:W-:Y:S04]  /*dc40*/  STL.64 [R1+0x1138], R4 ;  /* 0x0011380401007387 */ /* 0x0001e80000100a00 */
[----:B0-----:R-:W2:Y:S04]  /*dc50*/  LDL.LU.64 R4, [R1+0x390] ;  /* 0x0003900001047983 */ /* 0x001ea80000300a00 */
[----:B------:R-:W2:Y:S01]  /*dc60*/  LDL.LU.64 R6, [R1+0x398] ;  /* 0x0003980001067983 */ /* 0x000ea20000300a00 */
[----:B------:R-:W-:-:S02]  /*dc70*/  IMAD.MOV.U32 R12, RZ, RZ, R29 ;  /* 0x000000ffff0c7224 */ /* 0x000fc400078e001d */
[----:B------:R-:W-:-:S07]  /*dc80*/  IMAD.MOV.U32 R13, RZ, RZ, R2 ;  /* 0x000000ffff0d7224 */ /* 0x000fce00078e0002 */
[C---:B---3--:R-:W-:Y:S01]  /*dc90*/  HMMA.16816.F32.BF16 R24, R16.reuse, R12, R24 ;  /* 0x0000000c1018723c */ /* 0x048fe20000041818 */
[----:B--2---:R-:W-:Y:S04]  /*dca0*/  STL.64 [R1+0x1158], R6 ;  /* 0x0011580601007387 */ /* 0x004fe80000100a00 */
[----:B------:R0:W-:Y:S04]  /*dcb0*/  STL.64 [R1+0x1150], R4 ;  /* 0x0011500401007387 */ /* 0x0001e80000100a00 */
[----:B0-----:R-:W2:Y:S04]  /*dcc0*/  LDL.LU.64 R4, [R1+0x3a0] ;  /* 0x0003a00001047983 */ /* 0x001ea80000300a00 */
[----:B------:R-:W3:Y:S04]  /*dcd0*/  LDL.LU.64 R6, [R1+0x3a8] ;  /* 0x0003a80001067983 */ /* 0x000ee80000300a00 */
[----:B---3--:R-:W-:Y:S04]  /*dce0*/  STL.64 [R1+0x1170], R6 ;  /* 0x0011700601007387 */ /* 0x008fe80000100a00 */
[----:B--2---:R0:W-:Y:S04]  /*dcf0*/  STL.64 [R1+0x1168], R4 ;  /* 0x0011680401007387 */ /* 0x0041e80000100a00 */
[----:B0-----:R-:W2:Y:S04]  /*dd00*/  LDL.LU.64 R4, [R1+0x3b0] ;  /* 0x0003b00001047983 */ /* 0x001ea80000300a00 */
[----:B------:R-:W2:Y:S04]  /*dd10*/  LDL.LU.64 R6, [R1+0x3b8] ;  /* 0x0003b80001067983 */ /* 0x000ea80000300a00 */
[----:B------:R-:W3:Y:S04]  /*dd20*/  LDL.LU R29, [R1+0x11a8] ;  /* 0x0011a800011d7983 */ /* 0x000ee80000300800 */
[----:B------:R0:W-:Y:S04]  /*dd30*/  STL.64 [R1+0x3f0], R24 ;  /* 0x0003f01801007387 */ /* 0x0001e80000100a00 */
[----:B------:R-:W-:Y:S04]  /*dd40*/  STL.64 [R1+0x3f8], R26 ;  /* 0x0003f81a01007387 */ /* 0x000fe80000100a00 */
[----:B0-----:R-:W2:Y:S02]  /*dd50*/  LDL.LU.64 R24, [R1+0x11a0] ;  /* 0x0011a00001187983 */ /* 0x001ea40000300a00 */
[----:B--2---:R-:W-:Y:S01]  /*dd60*/  HMMA.16816.F32.BF16 R20, R16, R24, R20 ;  /* 0x000000181014723c */ /* 0x004fe20000041814 */
[----:B------:R-:W-:-:S02]  /*dd70*/  IMAD.MOV.U32 R14, RZ, RZ, R24 ;  /* 0x000000ffff0e7224 */ /* 0x000fc400078e0018 */
[----:B------:R-:W-:-:S15]  /*dd80*/  IMAD.MOV.U32 R2, RZ, RZ, R25 ;  /* 0x000000ffff027224 */ /* 0x000fde00078e0019 */
[----:B------:R-:W-:Y:S01]  /*dd90*/  NOP ;  /* 0x0000000000007918 */ /* 0x000fe20000000000 */
[----:B------:R-:W-:Y:S04]  /*dda0*/  STL.64 [R1+0x3e0], R20 ;  /* 0x0003e01401007387 */ /* 0x000fe80000100a00 */
[----:B------:R0:W-:Y:S04]  /*ddb0*/  STL.64 [R1+0x3e8], R22 ;  /* 0x0003e81601007387 */ /* 0x0001e80000100a00 */
[----:B0-----:R-:W2:Y:S04]  /*ddc0*/  LDL.LU.64 R22, [R1+0x1198] ;  /* 0x0011980001167983 */ /* 0x001ea80000300a00 */
[----:B------:R-:W2:Y:S04]  /*ddd0*/  LDL.LU.64 R20, [R1+0x1190] ;  /* 0x0011900001147983 */ /* 0x000ea80000300a00 */
[----:B------:R-:W2:Y:S02]  /*dde0*/  LDL.LU.64 R24, [R1+0x1188] ;  /* 0x0011880001187983 */ /* 0x000ea40000300a00 */
[----:B--2---:R-:W-:Y:S01]  /*ddf0*/  HMMA.16816.F32.BF16 R20, R16, R24, R20 ;  /* 0x000000181014723c */ /* 0x004fe20000041814 */
[----:B------:R-:W-:-:S15]  /*de00*/  IMAD.MOV.U32 R15, RZ, RZ, R25 ;  /* 0x000000ffff0f7224 */ /* 0x000fde00078e0019 */
[----:B------:R-:W-:-:S03]  /*de10*/  NOP ;  /* 0x0000000000007918 */ /* 0x000fc60000000000 */
[----:B------:R0:W-:Y:S04]  /*de20*/  STL.64 [R1+0x3d0], R20 ;  /* 0x0003d01401007387 */ /* 0x0001e80000100a00 */
[----:B------:R1:W-:Y:S04]  /*de30*/  STL.64 [R1+0x3d8], R22 ;  /* 0x0003d81601007387 */ /* 0x0003e80000100a00 */
[----:B0-----:R-:W2:Y:S01]  /*de40*/  LDL.LU.64 R20, [R1+0x1180] ;  /* 0x0011800001147983 */ /* 0x001ea20000300a00 */
[----:B-1----:R-:W-:-:S03]  /*de50*/  IMAD.MOV.U32 R22, RZ, RZ, R24 ;  /* 0x000000ffff167224 */ /* 0x002fc600078e0018 */
[----:B------:R-:W5:Y:S02]  /*de60*/  LDL.LU.64 R24, [R1+0x1178] ;  /* 0x0011780001187983 */ /* 0x000f640000300a00 */
[----:B-----5:R-:W-:-:S15]  /*de70*/  HMMA.16816.F32.BF16 R8, R16, R24, R8 ;  /* 0x000000181008723c */ /* 0x020fde0000041808 */
[----:B------:R-:W-:-:S04]  /*de80*/  NOP ;  /* 0x0000000000007918 */ /* 0x000fc80000000000 */
[----:B------:R0:W-:Y:S04]  /*de90*/  STL.64 [R1+0x3c0], R8 ;  /* 0x0003c00801007387 */ /* 0x0001e80000100a00 */
[----:B------:R1:W-:Y:S04]  /*dea0*/  STL.64 [R1+0x3c8], R10 ;  /* 0x0003c80a01007387 */ /* 0x0003e80000100a00 */
[----:B0-----:R-:W5:Y:S04]  /*deb0*/  LDL.LU.64 R8, [R1+0x240] ;  /* 0x0002400001087983 */ /* 0x001f680000300a00 */
[----:B-1----:R-:W5:Y:S04]  /*dec0*/  LDL.LU.64 R10, [R1+0x248] ;  /* 0x00024800010a7983 */ /* 0x002f680000300a00 */
[----:B------:R0:W-:Y:S02]  /*ded0*/  STL.64 [R1+0x1100], R24 ;  /* 0x0011001801007387 */ /* 0x0001e40000100a00 */
[----:B0-----:R-:W-:-:S02]  /*dee0*/  IMAD.MOV.U32 R24, RZ, RZ, R22 ;  /* 0x000000ffff187224 */ /* 0x001fc400078e0016 */
[----:B--2---:R-:W-:Y:S01]  /*def0*/  HMMA.16816.F32.BF16 R20, R16, R20, R4 ;  /* 0x000000141014723c */ /* 0x004fe20000041804 */
[----:B------:R-:W-:-:S05]  /*df00*/  IMAD.MOV.U32 R25, RZ, RZ, R15 ;  /* 0x000000ffff197224 */ /* 0x000fca00078e000f */
[----:B------:R-:W-:Y:S04]  /*df10*/  STL.64 [R1+0x1110], R24 ;  /* 0x0011101801007387 */ /* 0x000fe80000100a00 */
[----:B------:R-:W2:Y:S04]  /*df20*/  LDL.LU.64 R6, [R1+0x1170] ;  /* 0x0011700001067983 */ /* 0x000ea80000300a00 */
[----:B------:R-:W2:Y:S05]  /*df30*/  LDL.LU.64 R4, [R1+0x1168] ;  /* 0x0011680001047983 */ /* 0x000eaa0000300a00 */
        /* <DEDUP_REMOVED lines=11> */
[----:B------:R-:W-:Y:S04]  /*dff0*/  STL.64 [R1+0x390], R4 ;  /* 0x0003900401007387 */ /* 0x000fe80000100a00 */
[----:B------:R0:W-:Y:S04]  /*e000*/  STL.64 [R1+0x398], R6 ;  /* 0x0003980601007387 */ /* 0x0001e80000100a00 */
[----:B0-----:R-:W2:Y:S04]  /*e010*/  LDL.LU R7, [R1+0x1140] ;  /* 0x0011400001077983 */ /* 0x001ea80000300800 */
[----:B------:R-:W5:Y:S04]  /*e020*/  LDL.LU.64 R4, [R1+0x1138] ;  /* 0x0011380001047983 */ /* 0x000f680000300a00 */
[----:B------:R0:W-:Y:S04]  /*e030*/  STL.64 [R1+0x1108], R20 ;  /* 0x0011081401007387 */ /* 0x0001e80000100a00 */
[----:B0-----:R-:W2:Y:S04]  /*e040*/  LDL.LU.64 R20, [R1+0x210] ;  /* 0x0002100001147983 */ /* 0x001ea80000300a00 */
[----:B------:R-:W2:Y:S01]  /*e050*/  LDL.LU.64 R22, [R1+0x218] ;  /* 0x0002180001167983 */ /* 0x000ea20000300a00 */
[----:B-----5:R-:W-:Y:S03]  /*e060*/  HMMA.16816.F32.BF16 R16, R16, R4, R8 ;  /* 0x000000041010723c */ /* 0x020fe60000041808 */
[----:B--2---:R-:W-:Y:S04]  /*e070*/  STL.64 [R1+0x1120], R22 ;  /* 0x0011201601007387 */ /* 0x004fe80000100a00 */
[----:B------:R0:W-:Y:S04]  /*e080*/  STL.64 [R1+0x1118], R20 ;  /* 0x0011181401007387 */ /* 0x0001e80000100a00 */
[----:B0-----:R-:W2:Y:S04]  /*e090*/  LDL.LU.64 R20, [R1+0x220] ;  /* 0x0002200001147983 */ /* 0x001ea80000300a00 */
[----:B------:R-:W2:Y:S04]  /*e0a0*/  LDL.LU.64 R22, [R1+0x228] ;  /* 0x0002280001167983 */ /* 0x000ea80000300a00 */
[----:B------:R-:W2:Y:S04]  /*e0b0*/  LDL.LU.64 R10, [R1+0x1130] ;  /* 0x00113000010a7983 */ /* 0x000ea80000300a00 */
[----:B------:R-:W2:Y:S04]  /*e0c0*/  LDL.LU.64 R8, [R1+0x1128] ;  /* 0x0011280001087983 */ /* 0x000ea80000300a00 */
[----:B------:R0:W-:Y:S04]  /*e0d0*/  STL.64 [R1+0x240], R16 ;  /* 0x0002401001007387 */ /* 0x0001e80000100a00 */
[----:B------:R1:W-:Y:S04]  /*e0e0*/  STL.64 [R1+0x248], R18 ;  /* 0x0002481201007387 */ /* 0x0003e80000100a00 */
[----:B0-----:R-:W5:Y:S04]  /*e0f0*/  LDL.LU.64 R16, [R1+0x230] ;  /* 0x0002300001107983 */ /* 0x001f680000300a00 */
[----:B-1----:R-:W5:Y:S01]  /*e100*/  LDL.LU.64 R18, [R1+0x238] ;  /* 0x0002380001127983 */ /* 0x002f620000300a00 */
[----:B------:R-:W-:-:S02]  /*e110*/  IMAD.MOV.U32 R24, RZ, RZ, R14 ;  /* 0x000000ffff187224 */ /* 0x000fc400078e000e */
[----:B------:R-:W-:Y:S01]  /*e120*/  IMAD.MOV.U32 R25, RZ, RZ, R2 ;  /* 0x000000ffff197224 */ /* 0x000fe200078e0002 */
[----:B------:R-:W-:Y:S04]  /*e130*/  STL [R1+0x10f8], R7 ;  /* 0x0010f80701007387 */ /* 0x000fe80000100800 */
[----:B------:R0:W-:Y:S04]  /*e140*/  STL.64 [R1+0x10f0], R4 ;  /* 0x0010f00401007387 */ /* 0x0001e80000100a00 */
[----:B0-----:R-:W3:Y:S04]  /*e150*/  LDL.LU.64 R4, [R1+0x200] ;  /* 0x0002000001047983 */ /* 0x001ee80000300a00 */
[----:B------:R-:W3:Y:S01]  /*e160*/  LDL.LU.64 R6, [R1+0x208] ;  /* 0x0002080001067983 */ /* 0x000ee20000300a00 */
[C---:B--2---:R-:W-:Y:S08]  /*e170*/  HMMA.16816.F32.BF16 R24, R8.reuse, R24, R20 ;  /* 0x000000180818723c */ /* 0x044ff00000041814 */
[----:B-----5:R-:W-:Y:S01]  /*e180*/  HMMA.16816.F32.BF16 R12, R8, R12, R16 ;  /* 0x0000000c080c723c */ /* 0x020fe20000041810 */
[----:B------:R-:W2:Y:S04]  /*e190*/  LDL.LU.64 R16, [R1+0x1f0] ;  /* 0x0001f00001107983 */ /* 0x000ea80000300a00 */
[----:B------:R-:W2:-:S14]  /*e1a0*/  LDL.LU.64 R18, [R1+0x1f8] ;  /* 0x0001f80001127983 */ /* 0x000e9c0000300a00 */
[----:B------:R-:W-:Y:S04]  /*e1b0*/  STL.64 [R1+0x230], R12 ;  /* 0x0002300c01007387 */ /* 0x000fe80000100a00 */
[----:B------:R-:W-:Y:S04]  /*e1c0*/  STL.64 [R1+0x238], R14 ;  /* 0x0002380e01007387 */ /* 0x000fe80000100a00 */
[----:B------:R-:W5:Y:S04]  /*e1d0*/  LDL.LU.64 R22, [R1+0x1120] ;  /* 0x0011200001167983 */ /* 0x000f680000300a00 */
[----:B------:R-:W5:Y:S04]  /*e1e0*/  LDL.LU.64 R20, [R1+0x1118] ;  /* 0x0011180001147983 */ /* 0x000f680000300a00 */
[----:B------:R0:W-:Y:S04]  /*e1f0*/  STL.64 [R1+0x220], R24 ;  /* 0x0002201801007387 */ /* 0x0001e80000100a00 */
[----:B------:R5:W-:Y:S04]  /*e200*/  STL.64 [R1+0x228], R26 ;  /* 0x0002281a01007387 */ /* 0x000be80000100a00 */
[----:B0-----:R-:W5:Y:S02]  /*e210*/  LDL.LU.64 R24, [R1+0x1110] ;  /* 0x0011100001187983 */ /* 0x001f640000300a00 */
[----:B-----5:R-:W-:Y:S02]  /*e220*/  HMMA.16816.F32.BF16 R24, R8, R24, R20 ;  /* 0x000000180818723c */ /* 0x020fe40000041814 */
[----:B------:R-:W5:-:S15]  /*e230*/  LDL.LU.64 R20, [R1+0x1108] ;  /* 0x0011080001147983 */ /* 0x000f5e0000300a00 */
[----:B------:R-:W-:Y:S02]  /*e240*/  NOP ;  /* 0x0000000000007918 */ /* 0x000fe40000000000 */
[----:B------:R0:W-:Y:S04]  /*e250*/  STL.64 [R1+0x210], R24 ;  /* 0x0002101801007387 */ /* 0x0001e80000100a00 */
[----:B------:R3:W-:Y:S04]  /*e260*/  STL.64 [R1+0x218], R26 ;  /* 0x0002181a01007387 */ /* 0x0007e80000100a00 */
[----:B0-----:R-:W3:Y:S01]  /*e270*/  LDL.LU.64 R24, [R1+0x1100] ;  /* 0x0011000001187983 */ /* 0x001ee20000300a00 */
[----:B------:R-:W-:Y:S01]  /*e280*/  LOP3.LUT R15, R3, 0x40, RZ, 0x3c, !PT ;  /* 0x00000040030f7812 */ /* 0x000fe200078e3cff */
[----:B---3--:R-:W-:Y:S02]  /*e290*/  HMMA.16816.F32.BF16 R24, R8, R24, R4 ;  /* 0x000000180818723c */ /* 0x008fe40000041804 */
[----:B------:R-:W5:Y:S04]  /*e2a0*/  LDL.LU.64 R4, [R1+0x1d0] ;  /* 0x0001d00001047983 */ /* 0x000f680000300a00 */
[----:B------:R-:W5:-:S13]  /*e2b0*/  LDL.LU.64 R6, [R1+0x1d8] ;  /* 0x0001d80001067983 */ /* 0x000f5a0000300a00 */
[----:B------:R-:W-:Y:S04]  /*e2c0*/  STL.64 [R1+0x200], R24 ;  /* 0x0002001801007387 */ /* 0x000fe80000100a00 */
[----:B------:R-:W-:Y:S04]  /*e2d0*/  STL.64 [R1+0x208], R26 ;  /* 0x0002081a01007387 */ /* 0x000fe80000100a00 */
[----:B------:R-:W0:Y:S04]  /*e2e0*/  LDSM.16.MT88.4 R24, [R15+UR8+0x180] ;  /* 0x000180080f18783b */ /* 0x000e280008004200 */
[----:B------:R-:W-:Y:S04]  /*e2f0*/  STL [R1+0x10a0], R15 ;  /* 0x0010a00f01007387 */ /* 0x000fe80000100800 */
[----:B------:R-:W2:Y:S04]  /*e300*/  LDL.LU.64 R12, [R1+0x20] ;  /* 0x00002000010c7983 */ /* 0x000ea80000300a00 */
[----:B0-----:R-:W-:Y:S04]  /*e310*/  STL.64 [R1+0x1088], R26 ;  /* 0x0010881a01007387 */ /* 0x001fe80000100a00 */
[----:B------:R0:W-:Y:S04]  /*e320*/  STL.64 [R1+0x1080], R24 ;  /* 0x0010801801007387 */ /* 0x0001e80000100a00 */
[----:B0-----:R-:W3:Y:S04]  /*e330*/  LDL.LU.64 R24, [R1+0x40] ;  /* 0x0000400001187983 */ /* 0x001ee80000300a00 */
[----:B---3--:R0:W-:Y:S04]  /*e340*/  STL.64 [R1+0x10d0], R24 ;  /* 0x0010d01801007387 */ /* 0x0081e80000100a00 */
[----:B0-----:R-:W3:Y:S01]  /*e350*/  LDL.LU.64 R24, [R1+0x50] ;  /* 0x0000500001187983 */ /* 0x001ee20000300a00 */
[C---:B--2---:R-:W-:Y:S03]  /*e360*/  HMMA.16816.F32.BF16 R16, R8.reuse, R12, R16 ;  /* 0x0000000c0810723c */ /* 0x044fe60000041810 */
[----:B---3--:R0:W-:Y:S04]  /*e370*/  STL.64 [R1+0x10d8], R24 ;  /* 0x0010d81801007387 */ /* 0x0081e80000100a00 */
[----:B0-----:R-:W2:Y:S04]  /*e380*/  LDL.LU.64 R24, [R1+0x60] ;  /* 0x0000600001187983 */ /* 0x001ea80000300a00 */
[----:B------:R0:W-:Y:S04]  /*e390*/  STL.64 [R1+0x10b0], R12 ;  /* 0x0010b00c01007387 */ /* 0x0001e80000100a00 */
[----:B0-----:R-:W3:Y:S04]  /*e3a0*/  LDL.LU.64 R12, [R1+0x30] ;  /* 0x00003000010c7983 */ /* 0x001ee80000300a00 */
[----:B------:R-:W-:Y:S04]  /*e3b0*/  STL.64 [R1+0x1f0], R16 ;  /* 0x0001f01001007387 */ /* 0x000fe80000100a00 */
[----:B------:R-:W-:Y:S04]  /*e3c0*/  STL.64 [R1+0x1f8], R18 ;  /* 0x0001f81201007387 */ /* 0x000fe80000100a00 */
[----:B------:R-:W0:Y:S04]  /*e3d0*/  LDSM.16.MT88.4 R16, [R3+UR8+0x2000] ;  /* 0x002000080310783b */ /* 0x000e280008004200 */
[----:B---3--:R1:W-:Y:S04]  /*e3e0*/  STL.64 [R1+0x10c8], R12 ;  /* 0x0010c80c01007387 */ /* 0x0083e80000100a00 */
[----:B-1----:R-:W3:Y:S04]  /*e3f0*/  LDL.LU.64 R12, [R1+0x10] ;  /* 0x00001000010c7983 */ /* 0x002ee80000300a00 */
[----:B0-----:R-:W-:Y:S04]  /*e400*/  STL.64 [R1+0xff8], R18 ;  /* 0x000ff81201007387 */ /* 0x001fe80000100a00 */
[----:B------:R0:W-:Y:S04]  /*e410*/  STL.64 [R1+0xff0], R16 ;  /* 0x000ff01001007387 */ /* 0x0001e80000100a00 */
[----:B0-----:R-:W3:Y:S04]  /*e420*/  LDL.LU.64 R16, [R1+0x1e0] ;  /* 0x0001e00001107983 */ /* 0x001ee80000300a00 */
[----:B------:R-:W3:Y:S01]  /*e430*/  LDL.LU.64 R18, [R1+0x1e8] ;  /* 0x0001e80001127983 */ /* 0x000ee20000300a00 */
[C---:B-----5:R-:W-:Y:S08]  /*e440*/  HMMA.16816.F32.BF16 R20, R8.reuse, R20, R4 ;  /* 0x000000140814723c */ /* 0x060ff00000041804 */
[----:B---3--:R-:W-:-:S15]  /*e450*/  HMMA.16816.F32.BF16 R16, R8, R12, R16 ;  /* 0x0000000c0810723c */ /* 0x008fde0000041810 */
[----:B------:R-:W-:-:S04]  /*e460*/  NOP ;  /* 0x0000000000007918 */ /* 0x000fc80000000000 */
[----:B------:R0:W-:Y:S04]  /*e470*/  STL.64 [R1+0x1e0], R16 ;  /* 0x0001e01001007387 */ /* 0x0001e80000100a00 */
[----:B------:R1:W-:Y:S01]  /*e480*/  STL.64 [R1+0x1e8], R18 ;  /* 0x0001e81201007387 */ /* 0x0003e20000100a00 */
[----:B0-----:R-:W-:Y:S02]  /*e490*/  IMAD.MOV.U32 R16, RZ, RZ, R13 ;  /* 0x000000ffff107224 */ /* 0x001fe400078e000d */
[----:B-1----:R-:W-:Y:S02]  /*e4a0*/  IMAD.MOV.U32 R18, RZ, RZ, R12 ;  /* 0x000000ffff127224 */ /* 0x002fe400078e000c */
[----:B------:R-:W3:Y:S04]  /*e4b0*/  LDL.LU.64 R12, [R1+0x140] ;  /* 0x00014000010c7983 */ /* 0x000ee80000300a00 */
[----:B------:R-:W3:Y:S04]  /*e4c0*/  LDL.LU.64 R14, [R1+0x148] ;  /* 0x00014800010e7983 */ /* 0x000ee80000300a00 */
[----:B------:R-:W-:Y:S04]  /*e4d0*/  STL [R1+0x10a8], R18 ;  /* 0x0010a81201007387 */ /* 0x000fe80000100800 */
[----:B------:R0:W-:Y:S04]  /*e4e0*/  STL [R1+0x10a4], R16 ;  /* 0x0010a41001007387 */ /* 0x0001e80000100800 */
[----:B0-----:R-:W5:Y:S04]  /*e4f0*/  LDL.LU.64 R16, [R1+0x170] ;  /* 0x0001700001107983 */ /* 0x001f680000300a00 */
[----:B------:R-:W5:Y:S04]  /*e500*/  LDL.LU.64 R18, [R1+0x178] ;  /* 0x0001780001127983 */ /* 0x000f680000300a00 */
[----:B------:R-:W2:Y:S04]  /*e510*/  LDL.LU R7, [R1+0x10f8] ;  /* 0x0010f80001077983 */ /* 0x000ea80000300800 */
[----:B------:R-:W5:Y:S04]  /*e520*/  LDL.LU.64 R4, [R1+0x10f0] ;  /* 0x0010f00001047983 */ /* 0x000f680000300a00 */
[----:B------:R-:W-:Y:S04]  /*e530*/  STL.64 [R1+0x1d0], R20 ;  /* 0x0001d01401007387 */ /* 0x000fe80000100a00 */
[----:B------:R0:W-:Y:S04]  /*e540*/  STL.64 [R1+0x1d8], R22 ;  /* 0x0001d81601007387 */ /* 0x0001e80000100a00 */
[----:B0-----:R-:W2:Y:S04]  /*e550*/  LDL.LU.64 R22, [R1+0x10e8] ;  /* 0x0010e80001167983 */ /* 0x001ea80000300a00 */
[----:B------:R-:W2:Y:S01]  /*e560*/  LDL.LU.64 R20, [R1+0x10e0] ;  /* 0x0010e00001147983 */ /* 0x000ea20000300a00 */
[----:B-----5:R-:W-:Y:S03]  /*e570*/  HMMA.16816.F32.BF16 R16, R8, R4, R16 ;  /* 0x000000040810723c */ /* 0x020fe60000041810 */
[----:B------:R-:W5:Y:S04]  /*e580*/  LDL.LU.64 R8, [R1+0x150] ;  /* 0x0001500001087983 */ /* 0x000f680000300a00 */
[----:B------:R-:W5:-:S12]  /*e590*/  LDL.LU.64 R10, [R1+0x158] ;  /* 0x00015800010a7983 */ /* 0x000f580000300a00 */
[----:B------:R0:W-:Y:S04]  /*e5a0*/  STL.64 [R1+0x170], R16 ;  /* 0x0001701001007387 */ /* 0x0001e80000100a00 */
[----:B------:R1:W-:Y:S04]  /*e5b0*/  STL.64 [R1+0x178], R18 ;  /* 0x0001781201007387 */ /* 0x0003e80000100a00 */
[----:B0-----:R-:W2:Y:S04]  /*e5c0*/  LDL.LU.64 R16, [R1+0x120] ;  /* 0x0001200001107983 */ /* 0x001ea80000300a00 */
[----:B-1----:R-:W2:Y:S04]  /*e5d0*/  LDL.LU.64 R18, [R1+0x128] ;  /* 0x0001280001127983 */ /* 0x002ea80000300a00 */
[----:B--2---:R-:W-:Y:S04]  /*e5e0*/  STL.64 [R1+0x10c0], R18 ;  /* 0x0010c01201007387 */ /* 0x004fe80000100a00 */
[----:B------:R0:W-:Y:S04]  /*e5f0*/  STL.64 [R1+0x10b8], R16 ;  /* 0x0010b81001007387 */ /* 0x0001e80000100a00 */
[----:B0-----:R-:W2:Y:S04]  /*e600*/  LDL.LU.64 R16, [R1+0x130] ;  /* 0x0001300001107983 */ /* 0x001ea80000300a00 */
[----:B------:R-:W2:Y:S04]  /*e610*/  LDL.LU.64 R18, [R1+0x138] ;  /* 0x0001380001127983 */ /* 0x000ea80000300a00 */
[----:B------:R-:W-:Y:S04]  /*e620*/  STL [R1+0x1098], R7 ;  /* 0x0010980701007387 */ /* 0x000fe80000100800 */
[----:B------:R0:W-:Y:S04]  /*e630*/  STL.64 [R1+0x1090], R4 ;  /* 0x0010900401007387 */ /* 0x0001e80000100a00 */
[----:B0-----:R-:W2:Y:S04]  /*e640*/  LDL.LU.64 R4, [R1+0x160] ;  /* 0x0001600001047983 */ /* 0x001ea80000300a00 */
[----:B------:R-:W2:Y:S02]  /*e650*/  LDL.LU.64 R6, [R1+0x168] ;  /* 0x0001680001067983 */ /* 0x000ea40000300a00 */
[----:B--2---:R-:W-:-:S15]  /*e660*/  HMMA.16816.F32.BF16 R4, R20, R24, R4 ;  /* 0x000000181404723c */ /* 0x004fde0000041804 */
[----:B------:R-:W-:-:S04]  /*e670*/  NOP ;  /* 0x0000000000007918 */ /* 0x000fc80000000000 */
[----:B------:R-:W-:Y:S04]  /*e680*/  STL.64 [R1+0x160], R4 ;  /* 0x0001600401007387 */ /* 0x000fe80000100a00 */
[----:B------:R0:W-:Y:S02]  /*e690*/  STL.64 [R1+0x168], R6 ;  /* 0x0001680601007387 */ /* 0x0001e40000100a00 */
[----:B0-----:R-:W-:Y:S02]  /*e6a0*/  IMAD.MOV.U32 R7, RZ, RZ, R24 ;  /* 0x000000ffff077224 */ /* 0x001fe400078e0018 */
[----:B------:R-:W-:Y:S02]  /*e6b0*/  IMAD.MOV.U32 R6, RZ, RZ, R25 ;  /* 0x000000ffff067224 */ /* 0x000fe400078e0019 */
[----:B------:R-:W5:Y:S02]  /*e6c0*/  LDL.LU.64 R24, [R1+0x10d8] ;  /* 0x0010d80001187983 */ /* 0x000f640000300a00 */
[----:B-----5:R-:W-:-:S15]  /*e6d0*/  HMMA.16816.F32.BF16 R8, R20, R24, R8 ;  /* 0x000000181408723c */ /* 0x020fde0000041808 */
[----:B------:R-:W-:-:S04]  /*e6e0*/  NOP ;  /* 0x0000000000007918 */ /* 0x000fc80000000000 */
[----:B------:R0:W-:Y:S04]  /*e6f0*/  STL.64 [R1+0x150], R8 ;  /* 0x0001500801007387 */ /* 0x0001e80000100a00 */
[----:B------:R-:W-:Y:S01]  /*e700*/  STL.64 [R1+0x158], R10 ;  /* 0x0001580a01007387 */ /* 0x000fe20000100a00 */
[----:B0-----:R-:W-:Y:S02]  /*e710*/  IMAD.MOV.U32 R9, RZ, RZ, R24 ;  /* 0x000000ffff097224 */ /* 0x001fe400078e0018 */
[----:B------:R-:W-:Y:S02]  /*e720*/  IMAD.MOV.U32 R8, RZ, RZ, R25 ;  /* 0x000000ffff087224 */ /* 0x000fe400078e0019 */
[----:B------:R-:W3:Y:S02]  /*e730*/  LDL.LU.64 R24, [R1+0x10d0] ;  /* 0x0010d00001187983 */ /* 0x000ee40000300a00 */
[----:B---3--:R-:W-:-:S15]  /*e740*/  HMMA.16816.F32.BF16 R12, R20, R24, R12 ;  /* 0x00000018140c723c */ /* 0x008fde000004180c */
[----:B------:R-:W-:-:S04]  /*e750*/  NOP ;  /* 0x0000000000007918 */ /* 0x000fc80000000000 */
[----:B------:R0:W-:Y:S04]  /*e760*/  STL.64 [R1+0x140], R12 ;  /* 0x0001400c01007387 */ /* 0x0001e80000100a00 */
[----:B------:R-:W-:Y:S04]  /*e770*/  STL.64 [R1+0x148], R14 ;  /* 0x0001480e01007387 */ /* 0x000fe80000100a00 */
[----:B0-----:R-:W2:Y:S01]  /*e780*/  LDL.LU.64 R12, [R1+0x10c8] ;  /* 0x0010c800010c7983 */ /* 0x001ea20000300a00 */
[----:B------:R-:W-:Y:S02]  /*e790*/  IMAD.MOV.U32 R11, RZ, RZ, R24 ;  /* 0x000000ffff0b7224 */ /* 0x000fe400078e0018 */
[----:B------:R-:W-:-:S02]  /*e7a0*/  IMAD.MOV.U32 R10, RZ, RZ, R25 ;  /* 0x000000ffff0a7224 */ /* 0x000fc400078e0019 */
[----:B------:R-:W3:Y:S04]  /*e7b0*/  LDL.LU.64 R24, [R1+0x110] ;  /* 0x0001100001187983 */ /* 0x000ee80000300a00 */
[----:B------:R-:W3:Y:S01]  /*e7c0*/  LDL.LU.64 R26, [R1+0x118] ;  /* 0x00011800011a7983 */ /* 0x000ee20000300a00 */
[----:B--2---:R-:W-:Y:S01]  /*e7d0*/  HMMA.16816.F32.BF16 R16, R20, R12, R16 ;  /* 0x0000000c1410723c */ /* 0x004fe20000041810 */
[----:B------:R-:W-:Y:S02]  /*e7e0*/  IMAD.MOV.U32 R5, RZ, RZ, R12 ;  /* 0x000000ffff057224 */ /* 0x000fe400078e000c */
[----:B------:R-:W-:-:S15]  /*e7f0*/  IMAD.MOV.U32 R4, RZ, RZ, R13 ;  /* 0x000000ffff047224 */ /* 0x000fde00078e000d */
[----:B------:R-:W-:Y:S01]  /*e800*/  NOP ;  /* 0x0000000000007918 */ /* 0x000fe20000000000 */
[----:B------:R-:W-:Y:S04]  /*e810*/  STL.64 [R1+0x130], R16 ;  /* 0x0001301001007387 */ /* 0x000fe80000100a00 */
[----:B------:R0:W-:Y:S04]  /*e820*/  STL.64 [R1+0x138], R18 ;  /* 0x0001381201007387 */ /* 0x0001e80000100a00 */
[----:B0-----:R-:W2:Y:S04]  /*e830*/  LDL.LU.64 R18, [R1+0x10c0] ;  /* 0x0010c00001127983 */ /* 0x001ea80000300a00 */
[----:B------:R-:W2:Y:S04]  /*e840*/  LDL.LU.64 R16, [R1+0x10b8] ;  /* 0x0010b80001107983 */ /* 0x000ea80000300a00 */
[----:B------:R-:W2:Y:S02]  /*e850*/  LDL.LU.64 R12, [R1+0x10b0] ;  /* 0x0010b000010c7983 */ /* 0x000ea40000300a00 */
[----:B--2---:R-:W-:-:S15]  /*e860*/  HMMA.16816.F32.BF16 R16, R20, R12, R16 ;  /* 0x0000000c1410723c */ /* 0x004fde0000041810 */
[----:B------:R-:W-:-:S04]  /*e870*/  NOP ;  /* 0x0000000000007918 */ /* 0x000fc80000000000 */
[----:B------:R-:W-:Y:S04]  /*e880*/  STL.64 [R1+0x120], R16 ;  /* 0x0001201001007387 */ /* 0x000fe80000100a00 */
[----:B------:R0:W-:Y:S04]  /*e890*/  STL.64 [R1+0x128], R18 ;  /* 0x0001281201007387 */ /* 0x0001e80000100a00 */
[----:B0-----:R-:W2:Y:S04]  /*e8a0*/  LDL.LU R18, [R1+0x10a8] ;  /* 0x0010a80001127983 */ /* 0x001ea80000300800 */
[----:B------:R-:W5:Y:S04]  /*e8b0*/  LDL.LU R16, [R1+0x10a4] ;  /* 0x0010a40001107983 */ /* 0x000f680000300800 */
[----:B------:R-:W2:Y:S01]  /*e8c0*/  LDL.LU R15, [R1+0x10a0] ;  /* 0x0010a000010f7983 */ /* 0x000ea20000300800 */
[----:B------:R-:W-:-:S02]  /*e8d0*/  IMAD.MOV.U32 R17, RZ, RZ, R12 ;  /* 0x000000ffff117224 */ /* 0x000fc400078e000c */
[----:B------:R-:W-:-:S03]  /*e8e0*/  IMAD.MOV.U32 R2, RZ, RZ, R13 ;  /* 0x000000ffff027224 */ /* 0x000fc600078e000d */
[----:B------:R-:W-:Y:S04]  /*e8f0*/  STL [R1+0x109c], R17 ;  /* 0x00109c1101007387 */ /* 0x000fe80000100800 */
[----:B--2---:R-:W0:Y:S04]  /*e900*/  LDSM.16.MT88.4 R12, [R15+UR8+0x2000] ;  /* 0x002000080f0c783b */ /* 0x004e280008004200 */
[----:B0-----:R0:W-:Y:S04]  /*e910*/  STL.64 [R1+0xf80], R14 ;  /* 0x000f800e01007387 */ /* 0x0011e80000100a00 */
[----:B------:R1:W-:Y:S04]  /*e920*/  STL.64 [R1+0xf78], R12 ;  /* 0x000f780c01007387 */ /* 0x0003e80000100a00 */
[----:B0-----:R-:W2:Y:S04]  /*e930*/  LDL R14, [R1+0x18] ;  /* 0x00001800010e7983 */ /* 0x001ea80000100800 */
[----:B------:R-:W2:Y:S01]  /*e940*/  LDL R15, [R1+0x1c] ;  /* 0x00001c00010f7983 */ /* 0x000ea20000100800 */
[----:B-1----:R-:W-:-:S02]  /*e950*/  IMAD.MOV.U32 R12, RZ, RZ, R18 ;  /* 0x000000ffff0c7224 */ /* 0x002fc400078e0012 */
[----:B-----5:R-:W-:-:S07]  /*e960*/  IMAD.MOV.U32 R13, RZ, RZ, R16 ;  /* 0x000000ffff0d7224 */ /* 0x020fce00078e0010 */
[----:B---3--:R-:W-:Y:S01]  /*e970*/  HMMA.16816.F32.BF16 R16, R20, R12, R24 ;  /* 0x0000000c1410723c */ /* 0x008fe20000041818 */
[----:B--2---:R-:W-:Y:S04]  /*e980*/  STL.64 [R1+0x1020], R14 ;  /* 0x0010200e01007387 */ /* 0x004fe80000100a00 */
[----:B------:R0:W-:-:S14]  /*e990*/  STL.64 [R1+0x1018], R12 ;  /* 0x0010180c01007387 */ /* 0x0001dc0000100a00 */
[----:B------:R1:W-:Y:S04]  /*e9a0*/  STL.64 [R1+0x110], R16 ;  /* 0x0001101001007387 */ /* 0x0003e80000100a00 */
[----:B------:R2:W-:Y:S01]  /*e9b0*/  STL.64 [R1+0x118], R18 ;  /* 0x0001181201007387 */ /* 0x0005e20000100a00 */
[----:B0-----:R-:W-:Y:S02]  /*e9c0*/  IMAD.MOV.U32 R12, RZ, RZ, R5 ;  /* 0x000000ffff0c7224 */ /* 0x001fe400078e0005 */
[----:B------:R-:W-:Y:S01]  /*e9d0*/  IMAD.MOV.U32 R13, RZ, RZ, R4 ;  /* 0x000000ffff0d7224 */ /* 0x000fe200078e0004 */
[----:B-1----:R-:W3:Y:S04]  /*e9e0*/  LDL.LU.64 R16, [R1+0x100] ;  /* 0x0001000001107983 */ /* 0x002ee80000300a00 */
[----:B--2---:R-:W3:Y:S04]  /*e9f0*/  LDL.LU.64 R18, [R1+0x108] ;  /* 0x0001080001127983 */ /* 0x004ee80000300a00 */
[----:B------:R-:W3:Y:S04]  /*ea00*/  LDL.LU.64 R4, [R1] ;  /* 0x0000000001047983 */ /* 0x000ee80000300a00 */
[----:B------:R0:W-:Y:S02]  /*ea10*/  STL.64 [R1+0x1038], R12 ;  /* 0x0010380c01007387 */ /* 0x0001e40000100a00 */
[----:B0-----:R-:W-:-:S02]  /*ea20*/  IMAD.MOV.U32 R12, RZ, RZ, R11 ;  /* 0x000000ffff0c7224 */ /* 0x001fc400078e000b */
[----:B------:R-:W-:-:S05]  /*ea30*/  IMAD.MOV.U32 R13, RZ, RZ, R10 ;  /* 0x000000ffff0d7224 */ /* 0x000fca00078e000a */
[----:B------:R0:W-:Y:S02]  /*ea40*/  STL.64 [R1+0x1050], R12 ;  /* 0x0010500c01007387 */ /* 0x0001e40000100a00 */
[----:B0-----:R-:W-:Y:S02]  /*ea50*/  IMAD.MOV.U32 R12, RZ, RZ, R9 ;  /* 0x000000ffff0c7224 */ /* 0x001fe400078e0009 */
[----:B------:R-:W-:Y:S02]  /*ea60*/  IMAD.MOV.U32 R13, RZ, RZ, R8 ;  /* 0x000000ffff0d7224 */ /* 0x000fe400078e0008 */
[----:B------:R-:W0:Y:S04]  /*ea70*/  LDSM.16.MT88.4 R8, [R3+UR8+0x2080] ;  /* 0x002080080308783b */ /* 0x000e280008004200 */
[----:B------:R-:W-:Y:S04]  /*ea80*/  STL.64 [R1+0x1068], R12 ;  /* 0x0010680c01007387 */ /* 0x000fe80000100a00 */
[----:B------:R-:W2:Y:S04]  /*ea90*/  LDL.LU.64 R24, [R1+0xf0] ;  /* 0x0000f00001187983 */ /* 0x000ea80000300a00 */
[----:B------:R-:W2:Y:S04]  /*eaa0*/  LDL.LU.64 R26, [R1+0xf8] ;  /* 0x0000f800011a7983 */ /* 0x000ea80000300a00 */
[----:B0-----:R-:W-:Y:S04]  /*eab0*/  STL.64 [R1+0xee8], R10 ;  /* 0x000ee80a01007387 */ /* 0x001fe80000100a00 */
[----:B------:R0:W-:Y:S04]  /*eac0*/  STL.64 [R1+0xee0], R8 ;  /* 0x000ee00801007387 */ /* 0x0001e80000100a00 */
[----:B0-----:R-:W5:Y:S04]  /*ead0*/  LDL.LU.64 R8, [R1+0xa0] ;  /* 0x0000a00001087983 */ /* 0x001f680000300a00 */
[----:B------:R-:W2:Y:S04]  /*eae0*/  LDL.LU.64 R10, [R1+0xa8] ;  /* 0x0000a800010a7983 */ /* 0x000ea80000300a00 */
[----:B--2---:R-:W-:Y:S04]  /*eaf0*/  STL.64 [R1+0x1030], R10 ;  /* 0x0010300a01007387 */ /* 0x004fe80000100a00 */
[----:B-----5:R0:W-:Y:S04]  /*eb00*/  STL.64 [R1+0x1028], R8 ;  /* 0x0010280801007387 */ /* 0x0201e80000100a00 */
[----:B0-----:R-:W2:Y:S04]  /*eb10*/  LDL.LU.64 R8, [R1+0xb0] ;  /* 0x0000b00001087983 */ /* 0x001ea80000300a00 */
[----:B------:R-:W5:Y:S04]  /*eb20*/  LDL.LU.64 R10, [R1+0xb8] ;  /* 0x0000b800010a7983 */ /* 0x000f680000300a00 */
[----:B-----5:R-:W-:Y:S04]  /*eb30*/  STL.64 [R1+0x1048], R10 ;  /* 0x0010480a01007387 */ /* 0x020fe80000100a00 */
[----:B--2---:R0:W-:Y:S04]  /*eb40*/  STL.64 [R1+0x1040], R8 ;  /* 0x0010400801007387 */ /* 0x0041e80000100a00 */
[----:B0-----:R-:W2:Y:S04]  /*eb50*/  LDL.LU.64 R8, [R1+0xc0] ;  /* 0x0000c00001087983 */ /* 0x001ea80000300a00 */
[----:B------:R-:W5:Y:S01]  /*eb60*/  LDL.LU.64 R10, [R1+0xc8] ;  /* 0x0000c800010a7983 */ /* 0x000f620000300a00 */
[----:B---3--:R-:W-:Y:S03]  /*eb70*/  HMMA.16816.F32.BF16 R16, R20, R4, R16 ;  /* 0x000000041410723c */ /* 0x008fe60000041810 */
[----:B-----5:R-:W-:Y:S04]  /*eb80*/  STL.64 [R1+0x1060], R10 ;  /* 0x0010600a01007387 */ /* 0x020fe80000100a00 */
[----:B--2---:R0:W-:Y:S04]  /*eb90*/  STL.64 [R1+0x1058], R8 ;  /* 0x0010580801007387 */ /* 0x0041e80000100a00 */
[----:B0-----:R-:W2:Y:S04]  /*eba0*/  LDL.LU.64 R8, [R1+0xd0] ;  /* 0x0000d00001087983 */ /* 0x001ea80000300a00 */
[----:B------:R-:W3:Y:S01]  /*ebb0*/  LDL.LU.64 R10, [R1+0xd8] ;  /* 0x0000d800010a7983 */ /* 0x000ee20000300a00 */
[----:B------:R-:W-:-:S02]  /*ebc0*/  IMAD.MOV.U32 R12, RZ, RZ, R7 ;  /* 0x000000ffff0c7224 */ /* 0x000fc400078e0007 */
[----:B------:R-:W-:Y:S02]  /*ebd0*/  IMAD.MOV.U32 R13, RZ, RZ, R6 ;  /* 0x000000ffff0d7224 */ /* 0x000fe400078e0006 */
[----:B------:R-:W-:Y:S01]  /*ebe0*/  IMAD.MOV.U32 R6, RZ, RZ, R5 ;  /* 0x000000ffff067224 */ /* 0x000fe200078e0005 */
[----:B---3--:R-:W-:Y:S04]  /*ebf0*/  STL.64 [R1+0x1078], R10 ;  /* 0x0010780a01007387 */ /* 0x008fe80000100a00 */
[----:B--2---:R0:W-:Y:S04]  /*ec00*/  STL.64 [R1+0x1070], R8 ;  /* 0x0010700801007387 */ /* 0x0041e80000100a00 */
[----:B0-----:R-:W2:Y:S04]  /*ec10*/  LDL.LU.64 R8, [R1+0xe0] ;  /* 0x0000e00001087983 */ /* 0x001ea80000300a00 */
[----:B------:R-:W2:Y:S04]  /*ec20*/  LDL.LU.64 R10, [R1+0xe8] ;  /* 0x0000e800010a7983 */ /* 0x000ea80000300a00 */
[----:B------:R0:W-:Y:S04]  /*ec30*/  STL.64 [R1+0x100], R16 ;  /* 0x0001001001007387 */ /* 0x0001e80000100a00 */
[----:B------:R-:W-:Y:S04]  /*ec40*/  STL.64 [R1+0x108], R18 ;  /* 0x0001081201007387 */ /* 0x000fe80000100a00 */
[----:B0-----:R-:W3:Y:S01]  /*ec50*/  LDL.LU R17, [R1+0x109c] ;  /* 0x00109c0001117983 */ /* 0x001ee20000300800 */
[----:B------:R-:W-:-:S03]  /*ec60*/  IMAD.MOV.U32 R16, RZ, RZ, R4 ;  /* 0x000000ffff107224 */ /* 0x000fc600078e0004 */
[----:B------:R-:W5:Y:S04]  /*ec70*/  LDL.LU R7, [R1+0x1098] ;  /* 0x0010980001077983 */ /* 0x000f680000300800 */
[----:B------:R-:W2:Y:S02]  /*ec80*/  LDL.LU.64 R4, [R1+0x1090] ;  /* 0x0010900001047983 */ /* 0x000ea40000300a00 */
[----:B--2---:R-:W-:Y:S02]  /*ec90*/  HMMA.16816.F32.BF16 R20, R20, R4, R24 ;  /* 0x000000041414723c */ /* 0x004fe40000041818 */
[----:B------:R-:W2:Y:S04]  /*eca0*/  LDL.LU.64 R26, [R1+0x1088] ;  /* 0x00108800011a7983 */ /* 0x000ea80000300a00 */
[----:B------:R-:W2:Y:S04]  /*ecb0*/  LDL.LU.64 R24, [R1+0x1080] ;  /* 0x0010800001187983 */ /* 0x000ea80000300a00 */
[----:B-----5:R-:W-:Y:S04]  /*ecc0*/  STL [R1+0x1008], R7 ;  /* 0x0010080701007387 */ /* 0x020fe80000100800 */
[----:B------:R-:W-:Y:S05]  /*ecd0*/  STL.64 [R1+0x1000], R4 ;  /* 0x0010000401007387 */ /* 0x000fea0000100a00 */
[----:B------:R-:W-:Y:S04]  /*ece0*/  STL.64 [R1+0xf0], R20 ;  /* 0x0000f01401007387 */ /* 0x000fe80000100a00 */
[----:B------:R0:W-:Y:S04]  /*ecf0*/  STL.64 [R1+0xf8], R22 ;  /* 0x0000f81601007387 */ /* 0x0001e80000100a00 */
[----:B0-----:R-:W5:Y:S04]  /*ed00*/  LDL R22, [R1+0x28] ;  /* 0x0000280001167983 */ /* 0x001f680000100800 */
[----:B------:R-:W5:Y:S01]  /*ed10*/  LDL R23, [R1+0x2c] ;  /* 0x00002c0001177983 */ /* 0x000f620000100800 */
[----:B--2---:R-:W-:Y:S03]  /*ed20*/  HMMA.16816.F32.BF16 R12, R24, R12, R8 ;  /* 0x0000000c180c723c */ /* 0x004fe60000041808 */
[----:B------:R-:W2:Y:S04]  /*ed30*/  LDL.LU.64 R10, [R1+0x1078] ;  /* 0x00107800010a7983 */ /* 0x000ea80000300a00 */
[----:B------:R-:W2:-:S12]  /*ed40*/  LDL.LU.64 R8, [R1+0x1070] ;  /* 0x0010700001087983 */ /* 0x000e980000300a00 */
[----:B------:R0:W-:Y:S04]  /*ed50*/  STL.64 [R1+0xe0], R12 ;  /* 0x0000e00c01007387 */ /* 0x0001e80000100a00 */
[----:B------:R2:W-:Y:S04]  /*ed60*/  STL [R1+0xe8], R14 ;  /* 0x0000e80e01007387 */ /* 0x0005e80000100800 */
[----:B0-----:R-:W2:Y:S01]  /*ed70*/  LDL.LU.64 R12, [R1+0x1068] ;  /* 0x00106800010c7983 */ /* 0x001ea20000300a00 */
[----:B------:R-:W-:Y:S02]  /*ed80*/  IMAD.MOV.U32 R21, RZ, RZ, R2 ;  /* 0x000000ffff157224 */ /* 0x000fe400078e0002 */
[----:B------:R-:W-:-:S05]  /*ed90*/  IMAD.MOV.U32 R2, RZ, RZ, R15 ;  /* 0x000000ffff027224 */ /* 0x000fca00078e000f */
[----:B------:R-:W-:Y:S01]  /*eda0*/  STL [R1+0xcd0], R2 ;  /* 0x000cd00201007387 */ /* 0x000fe20000100800 */
[----:B--2---:R-:W-:Y:S03]  /*edb0*/  HMMA.16816.F32.BF16 R12, R24, R12, R8 ;  /* 0x0000000c180c723c */ /* 0x004fe60000041808 */
[----:B------:R-:W2:Y:S04]  /*edc0*/  LDL.LU.64 R10, [R1+0x1060] ;  /* 0x00106000010a7983 */ /* 0x000ea80000300a00 */
[----:B------:R-:W2:-:S12]  /*edd0*/  LDL.LU.64 R8, [R1+0x1058] ;  /* 0x0010580001087983 */ /* 0x000e980000300a00 */
[----:B------:R0:W-:Y:S04]  /*ede0*/  STL.64 [R1+0xd0], R12 ;  /* 0x0000d00c01007387 */ /* 0x0001e80000100a00 */
[----:B------:R2:W-:Y:S04]  /*edf0*/  STL.64 [R1+0xd8], R14 ;  /* 0x0000d80e01007387 */ /* 0x0005e80000100a00 */
[----:B0-----:R-:W2:Y:S02]  /*ee00*/  LDL.LU.64 R12, [R1+0x1050] ;  /* 0x00105000010c7983 */ /* 0x001ea40000300a00 */
[----:B--2---:R-:W-:Y:S02]  /*ee10*/  HMMA.16816.F32.BF16 R12, R24, R12, R8 ;  /* 0x0000000c180c723c */ /* 0x004fe40000041808 */
[----:B------:R-:W2:Y:S04]  /*ee20*/  LDL.LU.64 R10, [R1+0x1048] ;  /* 0x00104800010a7983 */ /* 0x000ea80000300a00 */
[----:B------:R-:W2:-:S13]  /*ee30*/  LDL.LU.64 R8, [R1+0x1040] ;  /* 0x0010400001087983 */ /* 0x000e9a0000300a00 */
[----:B------:R0:W-:Y:S04]  /*ee40*/  STL.64 [R1+0xc0], R12 ;  /* 0x0000c00c01007387 */ /* 0x0001e80000100a00 */
[----:B------:R2:W-:Y:S04]  /*ee50*/  STL.64 [R1+0xc8], R14 ;  /* 0x0000c80e01007387 */ /* 0x0005e80000100a00 */
[----:B0-----:R-:W2:Y:S01]  /*ee60*/  LDL.LU.64 R12, [R1+0x1038] ;  /* 0x00103800010c7983 */ /* 0x001ea20000300a00 */
[----:B---3--:R-:W-:Y:S01]  /*ee70*/  IMAD.MOV.U32 R20, RZ, RZ, R17 ;  /* 0x000000ffff147224 */ /* 0x008fe200078e0011 */
[----:B--2---:R-:W-:Y:S02]  /*ee80*/  HMMA.16816.F32.BF16 R12, R24, R12, R8 ;  /* 0x0000000c180c723c */ /* 0x004fe40000041808 */
[----:B------:R-:W2:Y:S04]  /*ee90*/  LDL.LU.64 R10, [R1+0x1030] ;  /* 0x00103000010a7983 */ /* 0x000ea80000300a00 */
[----:B------:R-:W2:-:S13]  /*eea0*/  LDL.LU.64 R8, [R1+0x1028] ;  /* 0x0010280001087983 */ /* 0x000e9a0000300a00 */
[----:B------:R-:W-:Y:S04]  /*eeb0*/  STL.64 [R1+0xb0], R12 ;  /* 0x0000b00c01007387 */ /* 0x000fe80000100a00 */
[----:B------:R0:W-:Y:S04]  /*eec0*/  STL.64 [R1+0xb8], R14 ;  /* 0x0000b80e01007387 */ /* 0x0001e80000100a00 */
[----:B0-----:R-:W3:Y:S04]  /*eed0*/  LDL.LU.64 R14, [R1+0x1020] ;  /* 0x00102000010e7983 */ /* 0x001ee80000300a00 */
[----:B------:R-:W3:Y:S01]  /*eee0*/  LDL.LU.64 R12, [R1+0x1018] ;  /* 0x00101800010c7983 */ /* 0x000ee20000300a00 */
[----:B--2---:R-:W-:-:S15]  /*eef0*/  HMMA.16816.F32.BF16 R8, R24, R20, R8 ;  /* 0x000000141808723c */ /* 0x004fde0000041808 */
[----:B------:R-:W-:-:S04]  /*ef00*/  NOP ;  /* 0x0000000000007918 */ /* 0x000fc80000000000 */
[----:B------:R0:W-:Y:S01]  /*ef10*/  STL.64 [R1+0xa0], R8 ;  /* 0x0000a00801007387 */ /* 0x0001e20000100a00 */
[----:B------:R-:W-:-:S03]  /*ef20*/  IMAD.MOV.U32 R2, RZ, RZ, R11 ;  /* 0x000000ffff027224 */ /* 0x000fc600078e000b */
[----:B------:R1:W-:Y:S04]  /*ef30*/  STL [R1+0xa8], R10 ;  /* 0x0000a80a01007387 */ /* 0x0003e80000100800 */
[----:B0-----:R-:W3:Y:S04]  /*ef40*/  LDL.LU.64 R8, [R1+0x90] ;  /* 0x0000900001087983 */ /* 0x001ee80000300a00 */
[----:B-1----:R-:W3:Y:S04]  /*ef50*/  LDL.LU.64 R10, [R1+0x98] ;  /* 0x00009800010a7983 */ /* 0x002ee80000300a00 */
[----:B-----5:R0:W-:Y:S04]  /*ef60*/  STL.64 [R1+0xfa0], R22 ;  /* 0x000fa01601007387 */ /* 0x0201e80000100a00 */
[----:B0-----:R-:W2:Y:S04]  /*ef70*/  LDL R22, [R1+0x38] ;  /* 0x0000380001167983 */ /* 0x001ea80000100800 */
[----:B------:R-:W2:Y:S04]  /*ef80*/  LDL R23, [R1+0x3c] ;  /* 0x00003c0001177983 */ /* 0x000ea80000100800 */
[----:B--2---:R0:W-:Y:S04]  /*ef90*/  STL.64 [R1+0xfb0], R22 ;  /* 0x000fb01601007387 */ /* 0x0041e80000100a00 */
[----:B------:R-:W2:Y:S04]  /*efa0*/  LDL.LU R20, [R1+0x360] ;  /* 0x0003600001147983 */ /* 0x000ea80000300800 */
[----:B------:R-:W2:Y:S04]  /*efb0*/  LDL.LU R21, [R1+0x364] ;  /* 0x0003640001157983 */ /* 0x000ea80000300800 */
[----:B0-----:R-:W5:Y:S04]  /*efc0*/  LDL.LU R22, [R1+0x368] ;  /* 0x0003680001167983 */ /* 0x001f680000300800 */
[----:B------:R-:W5:Y:S04]  /*efd0*/  LDL.LU R23, [R1+0x36c] ;  /* 0x00036c0001177983 */ /* 0x000f680000300800 */
[----:B-----5:R0:W-:Y:S04]  /*efe0*/  STL.64 [R1+0xfc0], R22 ;  /* 0x000fc01601007387 */ /* 0x0201e80000100a00 */
[----:B--2---:R-:W-:Y:S04]  /*eff0*/  STL.64 [R1+0xfb8], R20 ;  /* 0x000fb81401007387 */ /* 0x004fe80000100a00 */
[----:B0-----:R-:W2:Y:S01]  /*f000*/  LDL.64 R22, [R1+0x58] ;  /* 0x0000580001167983 */ /* 0x001ea20000100a00 */
[----:B---3--:R-:W-:Y:S03]  /*f010*/  HMMA.16816.F32.BF16 R8, R24, R12, R8 ;  /* 0x0000000c1808723c */ /* 0x008fe60000041808 */
[----:B--2---:R0:W-:Y:S04]  /*f020*/  STL.64 [R1+0xfd8], R22 ;  /* 0x000fd81601007387 */ /* 0x0041e80000100a00 */
[----:B0-----:R-:W2:Y:S04]  /*f030*/  LDL.64 R22, [R1+0x68] ;  /* 0x0000680001167983 */ /* 0x001ea80000100a00 */
[----:B--2---:R0:W-:Y:S04]  /*f040*/  STL.64 [R1+0x1010], R22 ;  /* 0x0010101601007387 */ /* 0x0041e80000100a00 */
[----:B------:R-:W-:Y:S04]  /*f050*/  STL [R1+0xd60], R2 ;  /* 0x000d600201007387 */ /* 0x000fe80000100800 */
[----:B------:R-:W2:Y:S04]  /*f060*/  LDL.LU.64 R20, [R1+0x480] ;  /* 0x0004800001147983 */ /* 0x000ea80000300a00 */
[----:B0-----:R-:W2:Y:S04]  /*f070*/  LDL.LU.64 R22, [R1+0x488] ;  /* 0x0004880001167983 */ /* 0x001ea80000300a00 */
[----:B------:R-:W-:Y:S04]  /*f080*/  STL.64 [R1+0x90], R8 ;  /* 0x0000900801007387 */ /* 0x000fe80000100a00 */
[----:B------:R-:W-:Y:S04]  /*f090*/  STL.64 [R1+0x98], R10 ;  /* 0x0000980a01007387 */ /* 0x000fe80000100a00 */
[----:B------:R0:W-:Y:S04]  /*f0a0*/  STL.64 [R1+0xfa8], R14 ;  /* 0x000fa80e01007387 */ /* 0x0001e80000100a00 */
[----:B------:R-:W3:Y:S04]  /*f0b0*/  LDL.LU R12, [R1+0x350] ;  /* 0x00035000010c7983 */ /* 0x000ee80000300800 */
[----:B------:R-:W3:Y:S04]  /*f0c0*/  LDL.LU R13, [R1+0x354] ;  /* 0x00035400010d7983 */ /* 0x000ee80000300800 */
[----:B0-----:R-:W5:Y:S04]  /*f0d0*/  LDL.LU R14, [R1+0x358] ;  /* 0x00035800010e7983 */ /* 0x001f680000300800 */
[----:B------:R-:W5:Y:S01]  /*f0e0*/  LDL.LU R15, [R1+0x35c] ;  /* 0x00035c00010f7983 */ /* 0x000f620000300800 */
[----:B------:R-:W-:-:S02]  /*f0f0*/  IMAD.MOV.U32 R4, RZ, RZ, R16 ;  /* 0x000000ffff047224 */ /* 0x000fc400078e0010 */
[----:B------:R-:W-:Y:S01]  /*f100*/  IMAD.MOV.U32 R5, RZ, RZ, R6 ;  /* 0x000000ffff057224 */ /* 0x000fe200078e0006 */
[----:B-----5:R-:W-:Y:S04]  /*f110*/  STL.64 [R1+0xfd0], R14 ;  /* 0x000fd00e01007387 */ /* 0x020fe80000100a00 */
[----:B---3--:R0:W-:Y:S04]  /*f120*/  STL.64 [R1+0xfc8], R12 ;  /* 0x000fc80c01007387 */ /* 0x0081e80000100a00 */
[----:B0-----:R-:W3:Y:S04]  /*f130*/  LDL.LU R12, [R1+0x370] ;  /* 0x00037000010c7983 */ /* 0x001ee80000300800 */
[----:B------:R-:W3:Y:S04]  /*f140*/  LDL.LU R13, [R1+0x374] ;  /* 0x00037400010d7983 */ /* 0x000ee80000300800 */
[----:B------:R-:W5:Y:S04]  /*f150*/  LDL.LU R14, [R1+0x378] ;  /* 0x00037800010e7983 */ /* 0x000f680000300800 */
[----:B------:R-:W5:Y:S01]  /*f160*/  LDL.LU R15, [R1+0x37c] ;  /* 0x00037c00010f7983 */ /* 0x000f620000300800 */
[----:B--2---:R-:W-:Y:S03]  /*f170*/  HMMA.16816.F32.BF16 R4, R24, R4, R20 ;  /* 0x000000041804723c */ /* 0x004fe60000041814 */
[----:B------:R-:W2:Y:S04]  /*f180*/  LDL.LU.64 R16, [R1+0x470] ;  /* 0x0004700001107983 */ /* 0x000ea80000300a00 */
[----:B------:R-:W2:Y:S01]  /*f190*/  LDL.LU.64 R18, [R1+0x478] ;  /* 0x0004780001127983 */ /* 0x000ea20000300a00 */
[----:B------:R-:W-:-:S02]  /*f1a0*/  IMAD.MOV.U32 R11, RZ, RZ, R0 ;  /* 0x000000ffff0b7224 */ /* 0x000fc400078e0000 */
[----:B----4-:R-:W-:-:S09]  /*f1b0*/  IMAD.MOV.U32 R10, RZ, RZ, R28 ;  /* 0x000000ffff0a7224 */ /* 0x010fd200078e001c */
[----:B------:R-:W-:Y:S02]  /*f1c0*/  IMAD.MOV.U32 R0, RZ, RZ, R7 ;  /* 0x000000ffff007224 */ /* 0x000fe400078e0007 */
[----:B------:R-:W-:Y:S01]  /*f1d0*/  IMAD.MOV.U32 R28, RZ, RZ, R5 ;  /* 0x000000ffff1c7224 */ /* 0x000fe200078e0005 */
[----:B-----5:R-:W-:Y:S04]  /*f1e0*/  STL.64 [R1+0xfe8], R14 ;  /* 0x000fe80e01007387 */ /* 0x020fe80000100a00 */
[----:B---3--:R0:W-:Y:S04]  /*f1f0*/  STL.64 [R1+0xfe0], R12 ;  /* 0x000fe00c01007387 */ /* 0x0081e80000100a00 */
[----:B0-----:R-:W3:Y:S04]  /*f200*/  LDL.LU R12, [R1+0x380] ;  /* 0x00038000010c7983 */ /* 0x001ee80000300800 */
[----:B------:R-:W3:Y:S04]  /*f210*/  LDL.LU R13, [R1+0x384] ;  /* 0x00038400010d7983 */ /* 0x000ee80000300800 */
[----:B------:R-:W3:Y:S04]  /*f220*/  LDL.LU R14, [R1+0x388] ;  /* 0x00038800010e7983 */ /* 0x000ee80000300800 */
[----:B------:R-:W3:Y:S04]  /*f230*/  LDL.LU R15, [R1+0x38c] ;  /* 0x00038c00010f7983 */ /* 0x000ee80000300800 */
[----:B------:R-:W4:Y:S04]  /*f240*/  LDL.LU R8, [R1+0x450] ;  /* 0x0004500001087983 */ /* 0x000f280000300800 */
[----:B------:R-:W5:Y:S04]  /*f250*/  LDL.LU.64 R22, [R1+0x1010] ;  /* 0x0010100001167983 */ /* 0x000f680000300a00 */
[----:B------:R0:W-:Y:S04]  /*f260*/  STL [R1+0x80], R4 ;  /* 0x0000800401007387 */ /* 0x0001e80000100800 */
[----:B------:R-:W2:Y:S04]  /*f270*/  LDL.LU R7, [R1+0x1008] ;  /* 0x0010080001077983 */ /* 0x000ea80000300800 */
[----:B0-----:R-:W2:Y:S01]  /*f280*/  LDL.LU.64 R4, [R1+0x1000] ;  /* 0x0010000001047983 */ /* 0x001ea20000300a00 */
[----:B------:R-:W-:-:S02]  /*f290*/  IMAD.MOV.U32 R9, RZ, RZ, R29 ;  /* 0x000000ffff097224 */ /* 0x000fc400078e001d */
[----:B------:R-:W-:Y:S01]  /*f2a0*/  IMAD.MOV.U32 R29, RZ, RZ, R6 ;  /* 0x000000ffff1d7224 */ /* 0x000fe200078e0006 */
[----:B------:R0:W-:Y:S04]  /*f2b0*/  STL [R1+0xd6c], R0 ;  /* 0x000d6c0001007387 */ /* 0x0001e80000100800 */
[----:B------:R-:W-:Y:S04]  /*f2c0*/  STL [R1+0xd68], R29 ;  /* 0x000d681d01007387 */ /* 0x000fe80000100800 */
[----:B------:R-:W-:Y:S01]  /*f2d0*/  STL [R1+0xd64], R28 ;  /* 0x000d641c01007387 */ /* 0x000fe20000100800 */
[----:B--2---:R-:W-:Y:S03]  /*f2e0*/  HMMA.16816.F32.BF16 R24, R24, R4, R16 ;  /* 0x000000041818723c */ /* 0x004fe60000041810 */
[----:B------:R-:W3:Y:S04]  /*f2f0*/  LDL.LU.64 R18, [R1+0xff8] ;  /* 0x000ff80001127983 */ /* 0x000ee80000300a00 */
[----:B------:R-:W3:Y:S01]  /*f300*/  LDL.LU.64 R16, [R1+0xff0] ;  /* 0x000ff00001107983 */ /* 0x000ee20000300a00 */
[----:B-----5:R-:W-:-:S02]  /*f310*/  IMAD.MOV.U32 R2, RZ, RZ, R22 ;  /* 0x000000ffff027224 */ /* 0x020fc400078e0016 */
[----:B0-----:R-:W-:-:S09]  /*f320*/  IMAD.MOV.U32 R0, RZ, RZ, R23 ;  /* 0x000000ffff007224 */ /* 0x001fd200078e0017 */
[----:B------:R-:W-:Y:S01]  /*f330*/  IMAD.MOV.U32 R5, RZ, RZ, R26 ;  /* 0x000000ffff057224 */ /* 0x000fe200078e001a */
[----:B------:R-:W-:Y:S01]  /*f340*/  STL.64 [R1+0x70], R24 ;  /* 0x0000701801007387 */ /* 0x000fe20000100a00 */
[----:B------:R-:W-:-:S03]  /*f350*/  IMAD.MOV.U32 R4, RZ, RZ, R27 ;  /* 0x000000ffff047224 */ /* 0x000fc600078e001b */
[----:B------:R-:W2:Y:S04]  /*f360*/  LDL R26, [R1+0x48] ;  /* 0x00004800011a7983 */ /* 0x000ea80000100800 */
[----:B------:R-:W2:Y:S01]  /*f370*/  LDL R27, [R1+0x4c] ;  /* 0x00004c00011b7983 */ /* 0x000ea20000100800 */
[----:B---3--:R-:W-:-:S15]  /*f380*/  HMMA.16816.F32.BF16 R12, R16, R22, R12 ;  /* 0x00000016100c723c */ /* 0x008fde000004180c */
[----:B------:R-:W-:-:S04]  /*f390*/  NOP ;  /* 0x0000000000007918 */ /* 0x000fc80000000000 */
[----:B------:R-:W-:Y:S04]  /*f3a0*/  STL.64 [R1+0x380], R12 ;  /* 0x0003800c01007387 */ /* 0x000fe80000100a00 */
[----:B------:R0:W-:Y:S04]  /*f3b0*/  STL.64 [R1+0x388], R14 ;  /* 0x0003880e01007387 */ /* 0x0001e80000100a00 */
[----:B0-----:R-:W3:Y:S04]  /*f3c0*/  LDL.LU.64 R14, [R1+0xfe8] ;  /* 0x000fe800010e7983 */ /* 0x001ee80000300a00 */
[----:B------:R-:W3:Y:S04]  /*f3d0*/  LDL.LU.64 R12, [R1+0xfe0] ;  /* 0x000fe000010c7983 */ /* 0x000ee80000300a00 */
[----:B------:R-:W3:Y:S02]  /*f3e0*/  LDL.LU.64 R22, [R1+0xfd8] ;  /* 0x000fd80001167983 */ /* 0x000ee40000300a00 */
[----:B---3--:R-:W-:Y:S01]  /*f3f0*/  HMMA.16816.F32.BF16 R12, R16, R22, R12 ;  /* 0x00000016100c723c */ /* 0x008fe2000004180c */
[----:B------:R-:W-:-:S02]  /*f400*/  IMAD.MOV.U32 R6, RZ, RZ, R22 ;  /* 0x000000ffff067224 */ /* 0x000fc400078e0016 */
[----:B------:R-:W-:-:S15]  /*f410*/  IMAD.MOV.U32 R28, RZ, RZ, R23 ;  /* 0x000000ffff1c7224 */ /* 0x000fde00078e0017 */
[----:B------:R-:W-:Y:S01]  /*f420*/  NOP ;  /* 0x0000000000007918 */ /* 0x000fe20000000000 */
[----:B------:R-:W-:Y:S04]  /*f430*/  STL.64 [R1+0x370], R12 ;  /* 0x0003700c01007387 */ /* 0x000fe80000100a00 */
[----:B------:R0:W-:Y:S04]  /*f440*/  STL.64 [R1+0x378], R14 ;  /* 0x0003780e01007387 */ /* 0x0001e80000100a00 */
[----:B0-----:R-:W3:Y:S04]  /*f450*/  LDL.LU.64 R14, [R1+0xfd0] ;  /* 0x000fd000010e7983 */ /* 0x001ee80000300a00 */
[----:B------:R-:W3:Y:S04]  /*f460*/  LDL.LU.64 R12, [R1+0xfc8] ;  /* 0x000fc800010c7983 */ /* 0x000ee80000300a00 */
[----:B------:R-:W2:Y:S04]  /*f470*/  LDL.LU.64 R22, [R1+0xfc0] ;  /* 0x000fc00001167983 */ /* 0x000ea80000300a00 */
[----:B------:R-:W2:Y:S02]  /*f480*/  LDL.LU.64 R20, [R1+0xfb8] ;  /* 0x000fb80001147983 */ /* 0x000ea40000300a00 */
[----:B--2---:R-:W-:-:S15]  /*f490*/  HMMA.16816.F32.BF16 R20, R16, R26, R20 ;  /* 0x0000001a1014723c */ /* 0x004fde0000041814 */
[----:B------:R-:W-:-:S04]  /*f4a0*/  NOP ;  /* 0x0000000000007918 */ /* 0x000fc80000000000 */
[----:B------:R-:W-:Y:S04]  /*f4b0*/  STL.64 [R1+0x360], R20 ;  /* 0x0003601401007387 */ /* 0x000fe80000100a00 */
[----:B------:R0:W-:Y:S04]  /*f4c0*/  STL.64 [R1+0x368], R22 ;  /* 0x0003681601007387 */ /* 0x0001e80000100a00 */
[----:B0-----:R-:W3:Y:S04]  /*f4d0*/  LDL.LU.64 R22, [R1+0xfb0] ;  /* 0x000fb00001167983 */ /* 0x001ee80000300a00 */
[----:B------:R0:W-:Y:S04]  /*f4e0*/  STL.64 [R1+0xf58], R26 ;  /* 0x000f581a01007387 */ /* 0x0001e80000100a00 */
[----:B------:R-:W2:Y:S04]  /*f4f0*/  LDL.LU R24, [R1+0x340] ;  /* 0x0003400001187983 */ /* 0x000ea80000300800 */
[----:B------:R-:W2:Y:S04]  /*f500*/  LDL.LU R25, [R1+0x344] ;  /* 0x0003440001197983 */ /* 0x000ea80000300800 */
[----:B0-----:R-:W2:Y:S04]  /*f510*/  LDL.LU R26, [R1+0x348] ;  /* 0x00034800011a7983 */ /* 0x001ea80000300800 */
[----:B------:R-:W2:Y:S01]  /*f520*/  LDL.LU R27, [R1+0x34c] ;  /* 0x00034c00011b7983 */ /* 0x000ea20000300800 */
[----:B---3--:R-:W-:Y:S03]  /*f530*/  HMMA.16816.F32.BF16 R20, R16, R22, R12 ;  /* 0x000000161014723c */ /* 0x008fe6000004180c */
[----:B------:R-:W4:-:S15]  /*f540*/  LDL.LU.64 R14, [R1+0xfa8] ;  /* 0x000fa800010e7983 */ /* 0x000f1e0000300a00 */
[----:B------:R-:W-:Y:S01]  /*f550*/  NOP ;  /* 0x0000000000007918 */ /* 0x000fe20000000000 */
[----:B------:R-:W-:Y:S04]  /*f560*/  STL.64 [R1+0x350], R20 ;  /* 0x0003501401007387 */ /* 0x000fe80000100a00 */
[----:B------:R0:W-:Y:S04]  /*f570*/  STL.64 [R1+0x358], R22 ;  /* 0x0003581601007387 */ /* 0x0001e80000100a00 */
[----:B0-----:R-:W2:Y:S01]  /*f580*/  LDL.LU.64 R22, [R1+0xfa0] ;  /* 0x000fa00001167983 */ /* 0x001ea20000300a00 */
[----:B------:R-:W-:Y:S01]  /*f590*/  LOP3.LUT R29, R3, 0x40, RZ, 0x3c, !PT ;  /* 0x00000040031d7812 */ /* 0x000fe200078e3cff */
[----:B--2---:R-:W-:Y:S02]  /*f5a0*/  HMMA.16816.F32.BF16 R20, R16, R22, R24 ;  /* 0x000000161014723c */ /* 0x004fe40000041818 */
[----:B------:R-:W2:-:S15]  /*f5b0*/  LDL.LU R24, [R1+0x440] ;  /* 0x0004400001187983 */ /* 0x000e9e0000300800 */
[----:B------:R-:W-:Y:S02]  /*f5c0*/  NOP ;  /* 0x0000000000007918 */ /* 0x000fe40000000000 */
[----:B------:R-:W-:Y:S04]  /*f5d0*/  STL.64 [R1+0x340], R20 ;  /* 0x0003401401007387 */ /* 0x000fe80000100a00 */
[----:B------:R-:W-:Y:S04]  /*f5e0*/  STL.64 [R1+0x348], R22 ;  /* 0x0003481601007387 */ /* 0x000fe80000100a00 */
[----:B------:R-:W0:Y:S01]  /*f5f0*/  LDSM.16.MT88.4 R20, [R29+UR8+0x2080] ;  /* 0x002080081d14783b */ /* 0x000e220008004200 */
[----:B----4-:R-:W-:Y:S03]  /*f600*/  HMMA.16816.F32.BF16 R8, R16, R14, R8 ;  /* 0x0000000e1008723c */ /* 0x010fe60000041808 */
[----:B------:R-:W2:Y:S04]  /*f610*/  LDL.LU R25, [R1+0x444] ;  /* 0x0004440001197983 */ /* 0x000ea80000300800 */
[----:B------:R-:W2:Y:S04]  /*f620*/  LDL.LU R26, [R1+0x448] ;  /* 0x00044800011a7983 */ /* 0x000ea80000300800 */
[----:B------:R-:W2:Y:S04]  /*f630*/  LDL.LU R27, [R1+0x44c] ;  /* 0x00044c00011b7983 */ /* 0x000ea80000300800 */
[----:B------:R-:W-:Y:S04]  /*f640*/  STL [R1+0xea8], R29 ;  /* 0x000ea81d01007387 */ /* 0x000fe80000100800 */
[----:B0-----:R0:W-:Y:S04]  /*f650*/  STL.64 [R1+0xe80], R22 ;  /* 0x000e801601007387 */ /* 0x0011e80000100a00 */
[----:B------:R1:W-:Y:S01]  /*f660*/  STL.64 [R1+0xe78], R20 ;  /* 0x000e781401007387 */ /* 0x0003e20000100a00 */
[----:B0-----:R-:W-:-:S03]  /*f670*/  IMAD.MOV.U32 R23, RZ, RZ, R7 ;  /* 0x000000ffff177224 */ /* 0x001fc600078e0007 */
[----:B-1----:R-:W3:Y:S04]  /*f680*/  LDL.LU R20, [R1+0x2b0] ;  /* 0x0002b00001147983 */ /* 0x002ee80000300800 */
[----:B------:R0:W-:Y:S04]  /*f690*/  STL.64 [R1+0x450], R8 ;  /* 0x0004500801007387 */ /* 0x0001e80000100a00 */
[----:B------:R1:W-:Y:S04]  /*f6a0*/  STL.64 [R1+0x458], R10 ;  /* 0x0004580a01007387 */ /* 0x0003e80000100a00 */
[----:B------:R-:W3:Y:S04]  /*f6b0*/  LDL.LU R21, [R1+0x2b4] ;  /* 0x0002b40001157983 */ /* 0x000ee80000300800 */
[----:B------:R-:W4:Y:S04]  /*f6c0*/  LDL.LU R22, [R1+0x2b8] ;  /* 0x0002b80001167983 */ /* 0x000f280000300800 */
[----:B------:R-:W5:Y:S04]  /*f6d0*/  LDL.LU R7, [R1+0xf98] ;  /* 0x000f980001077983 */ /* 0x000f680000300800 */
[----:B0-----:R-:W2:Y:S04]  /*f6e0*/  LDL.LU R8, [R1+0x1c0] ;  /* 0x0001c00001087983 */ /* 0x001ea80000300800 */
[----:B------:R-:W2:Y:S04]  /*f6f0*/  LDL.LU R9, [R1+0x1c4] ;  /* 0x0001c40001097983 */ /* 0x000ea80000300800 */
[----:B-1----:R-:W2:Y:S04]  /*f700*/  LDL.LU R10, [R1+0x1c8] ;  /* 0x0001c800010a7983 */ /* 0x002ea80000300800 */
[----:B------:R-:W2:Y:S04]  /*f710*/  LDL.LU R11, [R1+0x1cc] ;  /* 0x0001cc00010b7983 */ /* 0x000ea80000300800 */
[----:B--2---:R0:W-:Y:S04]  /*f720*/  STL.64 [R1+0xef8], R10 ;  /* 0x000ef80a01007387 */ /* 0x0041e80000100a00 */
[----:B------:R-:W-:Y:S04]  /*f730*/  STL.64 [R1+0xef0], R8 ;  /* 0x000ef00801007387 */ /* 0x000fe80000100a00 */
[----:B0-----:R-:W2:Y:S04]  /*f740*/  LDL R10, [R1+0x8] ;  /* 0x00000800010a7983 */ /* 0x001ea80000100800 */
[----:B------:R-:W2:Y:S04]  /*f750*/  LDL R11, [R1+0xc] ;  /* 0x00000c00010b7983 */ /* 0x000ea80000100800 */
[----:B----4-:R-:W-:Y:S04]  /*f760*/  STL.64 [R1+0xeb8], R22 ;  /* 0x000eb81601007387 */ /* 0x010fe80000100a00 */
[----:B---3--:R0:W-:Y:S04]  /*f770*/  STL.64 [R1+0xeb0], R20 ;  /* 0x000eb01401007387 */ /* 0x0081e80000100a00 */
[----:B0-----:R-:W3:Y:S04]  /*f780*/  LDL.LU R20, [R1+0x190] ;  /* 0x0001900001147983 */ /* 0x001ee80000300800 */
[----:B------:R-:W3:Y:S04]  /*f790*/  LDL.LU R21, [R1+0x194] ;  /* 0x0001940001157983 */ /* 0x000ee80000300800 */
[----:B------:R-:W4:Y:S01]  /*f7a0*/  LDL.LU R22, [R1+0x198] ;  /* 0x0001980001167983 */ /* 0x000f220000300800 */
[----:B-----5:R-:W-:-:S03]  /*f7b0*/  IMAD.MOV.U32 R23, RZ, RZ, R7 ;  /* 0x000000ffff177224 */ /* 0x020fc600078e0007 */
[----:B------:R-:W5:Y:S04]  /*f7c0*/  LDL.LU R7, [R1+0xf94] ;  /* 0x000f940001077983 */ /* 0x000f680000300800 */
[----:B------:R-:W2:Y:S04]  /*f7d0*/  LDL.LU R12, [R1+0x330] ;  /* 0x00033000010c7983 */ /* 0x000ea80000300800 */
[----:B------:R-:W2:Y:S04]  /*f7e0*/  LDL.LU R13, [R1+0x334] ;  /* 0x00033400010d7983 */ /* 0x000ea80000300800 */
[----:B------:R-:W2:Y:S04]  /*f7f0*/  LDL.LU R14, [R1+0x338] ;  /* 0x00033800010e7983 */ /* 0x000ea80000300800 */
[----:B------:R-:W2:Y:S04]  /*f800*/  LDL.LU R15, [R1+0x33c] ;  /* 0x00033c00010f7983 */ /* 0x000ea80000300800 */
[----:B----4-:R0:W-:Y:S04]  /*f810*/  STL.64 [R1+0xec8], R22 ;  /* 0x000ec81601007387 */ /* 0x0101e80000100a00 */
[----:B---3--:R-:W-:Y:S01]  /*f820*/  STL.64 [R1+0xec0], R20 ;  /* 0x000ec01401007387 */ /* 0x008fe20000100a00 */
[----:B0-----:R-:W-:-:S02]  /*f830*/  IMAD.MOV.U32 R22, RZ, RZ, R6 ;  /* 0x000000ffff167224 */ /* 0x001fc400078e0006 */
[----:B------:R-:W-:Y:S01]  /*f840*/  IMAD.MOV.U32 R23, RZ, RZ, R28 ;  /* 0x000000ffff177224 */ /* 0x000fe200078e001c */
[----:B------:R-:W3:Y:S04]  /*f850*/  LDL.LU R6, [R1+0xf90] ;  /* 0x000f900001067983 */ /* 0x000ee80000300800 */
[----:B------:R2:W-:Y:S02]  /*f860*/  STL.64 [R1+0xf60], R22 ;  /* 0x000f601601007387 */ /* 0x0005e40000100a00 */
[----:B--2---:R-:W-:Y:S02]  /*f870*/  HMMA.16816.F32.BF16 R20, R16, R10, R24 ;  /* 0x0000000a1014723c */ /* 0x004fe40000041818 */
[----:B------:R-:W2:-:S15]  /*f880*/  LDL.LU R24, [R1+0x310] ;  /* 0x0003100001187983 */ /* 0x000e9e0000300800 */
[----:B------:R-:W-:Y:S02]  /*f890*/  NOP ;  /* 0x0000000000007918 */ /* 0x000fe40000000000 */
[----:B------:R-:W-:Y:S04]  /*f8a0*/  STL.64 [R1+0x440], R20 ;  /* 0x0004401401007387 */ /* 0x000fe80000100a00 */
[----:B------:R-:W-:Y:S04]  /*f8b0*/  STL.64 [R1+0x448], R22 ;  /* 0x0004481601007387 */ /* 0x000fe80000100a00 */
[----:B------:R-:W2:Y:S04]  /*f8c0*/  LDL.LU R25, [R1+0x314] ;  /* 0x0003140001197983 */ /* 0x000ea80000300800 */
[----:B------:R-:W4:Y:S04]  /*f8d0*/  LDL.LU R26, [R1+0x318] ;  /* 0x00031800011a7983 */ /* 0x000f280000300800 */
[----:B------:R-:W4:Y:S04]  /*f8e0*/  LDL.LU R27, [R1+0x31c] ;  /* 0x00031c00011b7983 */ /* 0x000f280000300800 */
[----:B----4-:R-:W-:Y:S04]  /*f8f0*/  STL.64 [R1+0xf70], R26 ;  /* 0x000f701a01007387 */ /* 0x010fe80000100a00 */
[----:B--2---:R0:W-:Y:S04]  /*f900*/  STL.64 [R1+0xf68], R24 ;  /* 0x000f681801007387 */ /* 0x0041e80000100a00 */
[----:B0-----:R-:W2:Y:S04]  /*f910*/  LDL.LU R24, [R1+0x320] ;  /* 0x0003200001187983 */ /* 0x001ea80000300800 */
[----:B------:R-:W2:Y:S04]  /*f920*/  LDL.LU R25, [R1+0x324] ;  /* 0x0003240001197983 */ /* 0x000ea80000300800 */
[----:B------:R-:W2:Y:S04]  /*f930*/  LDL.LU R26, [R1+0x328] ;  /* 0x00032800011a7983 */ /* 0x000ea80000300800 */
[----:B------:R-:W2:Y:S04]  /*f940*/  LDL.LU R27, [R1+0x32c] ;  /* 0x00032c00011b7983 */ /* 0x000ea80000300800 */
[----:B------:R0:W-:Y:S04]  /*f950*/  STL.64 [R1+0xf10], R10 ;  /* 0x000f100a01007387 */ /* 0x0001e80000100a00 */
[----:B0-----:R-:W4:Y:S04]  /*f960*/  LDL.64 R10, [R1+0x18] ;  /* 0x00001800010a7983 */ /* 0x001f280000100a00 */
[----:B----4-:R0:W-:Y:S04]  /*f970*/  STL.64 [R1+0xf28], R10 ;  /* 0x000f280a01007387 */ /* 0x0101e80000100a00 */
[----:B0-----:R-:W4:Y:S04]  /*f980*/  LDL.64 R10, [R1+0x28] ;  /* 0x00002800010a7983 */ /* 0x001f280000100a00 */
[----:B----4-:R3:W-:Y:S04]  /*f990*/  STL.64 [R1+0xf40], R10 ;  /* 0x000f400a01007387 */ /* 0x0107e80000100a00 */
[----:B------:R-:W4:Y:S04]  /*f9a0*/  LDL.LU R8, [R1+0x2f0] ;  /* 0x0002f00001087983 */ /* 0x000f280000300800 */
[----:B------:R-:W4:Y:S01]  /*f9b0*/  LDL.LU R9, [R1+0x2f4] ;  /* 0x0002f40001097983 */ /* 0x000f220000300800 */
[----:B---3--:R-:W-:-:S03]  /*f9c0*/  IMAD.MOV.U32 R10, RZ, RZ, R6 ;  /* 0x000000ffff0a7224 */ /* 0x008fc600078e0006 */
[----:B------:R-:W3:Y:S01]  /*f9d0*/  LDL.LU R6, [R1+0xf8c] ;  /* 0x000f8c0001067983 */ /* 0x000ee20000300800 */
[----:B-----5:R-:W-:-:S03]  /*f9e0*/  IMAD.MOV.U32 R11, RZ, RZ, R7 ;  /* 0x000000ffff0b7224 */ /* 0x020fc600078e0007 */
[----:B------:R-:W3:Y:S04]  /*f9f0*/  LDL.LU R7, [R1+0xf88] ;  /* 0x000f880001077983 */ /* 0x000ee80000300800 */
[----:B------:R-:W-:Y:S04]  /*fa00*/  STL.64 [R1+0xf50], R10 ;  /* 0x000f500a01007387 */ /* 0x000fe80000100a00 */
[----:B----4-:R0:W-:Y:S01]  /*fa10*/  STL.64 [R1+0xf48], R8 ;  /* 0x000f480801007387 */ /* 0x0101e20000100a00 */
[----:B---3--:R-:W-:Y:S03]  /*fa20*/  HMMA.16816.F32.BF16 R16, R16, R6, R12 ;  /* 0x000000061010723c */ /* 0x008fe6000004180c */
[----:B0-----:R-:W3:Y:S04]  /*fa30*/  LDL.LU R8, [R1+0x300] ;  /* 0x0003000001087983 */ /* 0x001ee80000300800 */
[----:B------:R-:W3:Y:S04]  /*fa40*/  LDL.LU R9, [R1+0x304] ;  /* 0x0003040001097983 */ /* 0x000ee80000300800 */
[----:B------:R-:W3:Y:S04]  /*fa50*/  LDL.LU R10, [R1+0x308] ;  /* 0x00030800010a7983 */ /* 0x000ee80000300800 */
[----:B------:R-:W3:Y:S04]  /*fa60*/  LDL.LU R11, [R1+0x30c] ;  /* 0x00030c00010b7983 */ /* 0x000ee80000300800 */
[----:B------:R-:W2:Y:S04]  /*fa70*/  LDL.LU.64 R14, [R1+0xf80] ;  /* 0x000f8000010e7983 */ /* 0x000ea80000300a00 */
[----:B------:R-:W2:Y:S04]  /*fa80*/  LDL.LU.64 R12, [R1+0xf78] ;  /* 0x000f7800010c7983 */ /* 0x000ea80000300a00 */
[----:B------:R-:W-:Y:S04]  /*fa90*/  STL.64 [R1+0xf08], R6 ;  /* 0x000f080601007387 */ /* 0x000fe80000100a00 */
[----:B------:R0:W-:Y:S04]  /*faa0*/  STL.64 [R1+0xf00], R4 ;  /* 0x000f000401007387 */ /* 0x0001e80000100a00 */
[----:B------:R-:W-:Y:S04]  /*fab0*/  STL.64 [R1+0x330], R16 ;  /* 0x0003301001007387 */ /* 0x000fe80000100a00 */
[----:B------:R-:W-:Y:S04]  /*fac0*/  STL.64 [R1+0x338], R18 ;  /* 0x0003381201007387 */ /* 0x000fe80000100a00 */
[----:B0-----:R-:W4:Y:S04]  /*fad0*/  LDL.LU R4, [R1+0x2c0] ;  /* 0x0002c00001047983 */ /* 0x001f280000300800 */
[----:B------:R-:W4:Y:S04]  /*fae0*/  LDL.LU R5, [R1+0x2c4] ;  /* 0x0002c40001057983 */ /* 0x000f280000300800 */
[----:B------:R-:W5:Y:S04]  /*faf0*/  LDL.LU R6, [R1+0x2c8] ;  /* 0x0002c80001067983 */ /* 0x000f680000300800 */
[----:B------:R-:W5:Y:S01]  /*fb00*/  LDL.LU R7, [R1+0x2cc] ;  /* 0x0002cc0001077983 */ /* 0x000f620000300800 */
[----:B------:R-:W-:-:S02]  /*fb10*/  IMAD.MOV.U32 R22, RZ, RZ, R2 ;  /* 0x000000ffff167224 */ /* 0x000fc400078e0002 */
[----:B------:R-:W-:Y:S01]  /*fb20*/  IMAD.MOV.U32 R23, RZ, RZ, R0 ;  /* 0x000000ffff177224 */ /* 0x000fe200078e0000 */
[----:B-----5:R-:W-:Y:S04]  /*fb30*/  STL.64 [R1+0xf20], R6 ;  /* 0x000f200601007387 */ /* 0x020fe80000100a00 */
[----:B----4-:R0:W-:Y:S04]  /*fb40*/  STL.64 [R1+0xf18], R4 ;  /* 0x000f180401007387 */ /* 0x0101e80000100a00 */
[----:B0-----:R-:W4:Y:S04]  /*fb50*/  LDL.LU R4, [R1+0x2d0] ;  /* 0x0002d00001047983 */ /* 0x001f280000300800 */
[----:B------:R-:W4:Y:S04]  /*fb60*/  LDL.LU R5, [R1+0x2d4] ;  /* 0x0002d40001057983 */ /* 0x000f280000300800 */
[----:B------:R-:W5:Y:S04]  /*fb70*/  LDL.LU R6, [R1+0x2d8] ;  /* 0x0002d80001067983 */ /* 0x000f680000300800 */
[----:B------:R-:W5:Y:S01]  /*fb80*/  LDL.LU R7, [R1+0x2dc] ;  /* 0x0002dc0001077983 */ /* 0x000f620000300800 */
[C---:B--2---:R-:W-:Y:S03]  /*fb90*/  HMMA.16816.F32.BF16 R20, R12.reuse, R22, R24 ;  /* 0x000000160c14723c */ /* 0x044fe60000041818 */
[----:B-----5:R-:W-:Y:S04]  /*fba0*/  STL.64 [R1+0xf38], R6 ;  /* 0x000f380601007387 */ /* 0x020fe80000100a00 */
[----:B----4-:R0:W-:Y:S04]  /*fbb0*/  STL.64 [R1+0xf30], R4 ;  /* 0x000f300401007387 */ /* 0x0101e80000100a00 */
[----:B0-----:R-:W2:Y:S04]  /*fbc0*/  LDL.LU R4, [R1+0x2e0] ;  /* 0x0002e00001047983 */ /* 0x001ea80000300800 */
[----:B------:R-:W2:Y:S04]  /*fbd0*/  LDL.LU R5, [R1+0x2e4] ;  /* 0x0002e40001057983 */ /* 0x000ea80000300800 */
[----:B------:R-:W2:Y:S04]  /*fbe0*/  LDL.LU R6, [R1+0x2e8] ;  /* 0x0002e80001067983 */ /* 0x000ea80000300800 */
[----:B------:R-:W2:Y:S04]  /*fbf0*/  LDL.LU R7, [R1+0x2ec] ;  /* 0x0002ec0001077983 */ /* 0x000ea80000300800 */
[----:B------:R-:W4:Y:S04]  /*fc00*/  LDL.64 R18, [R1+0x38] ;  /* 0x0000380001127983 */ /* 0x000f280000100a00 */
[----:B------:R-:W5:Y:S04]  /*fc10*/  LDL.LU.64 R26, [R1+0xf70] ;  /* 0x000f7000011a7983 */ /* 0x000f680000300a00 */
[----:B------:R-:W5:Y:S04]  /*fc20*/  LDL.LU.64 R24, [R1+0xf68] ;  /* 0x000f680001187983 */ /* 0x000f680000300a00 */
[----:B------:R-:W-:Y:S04]  /*fc30*/  STL.64 [R1+0x320], R20 ;  /* 0x0003201401007387 */ /* 0x000fe80000100a00 */
[----:B------:R0:W-:Y:S04]  /*fc40*/  STL.64 [R1+0x328], R22 ;  /* 0x0003281601007387 */ /* 0x0001e80000100a00 */
[----:B0-----:R-:W5:Y:S02]  /*fc50*/  LDL.LU.64 R22, [R1+0xf60] ;  /* 0x000f600001167983 */ /* 0x001f640000300a00 */
[----:B-----5:R-:W-:-:S15]  /*fc60*/  HMMA.16816.F32.BF16 R24, R12, R22, R24 ;  /* 0x000000160c18723c */ /* 0x020fde0000041818 */
[----:B------:R-:W-:-:S04]  /*fc70*/  NOP ;  /* 0x0000000000007918 */ /* 0x000fc80000000000 */
[----:B------:R-:W-:Y:S04]  /*fc80*/  STL.64 [R1+0x310], R24 ;  /* 0x0003101801007387 */ /* 0x000fe80000100a00 */
[----:B------:R0:W-:Y:S04]  /*fc90*/  STL.64 [R1+0x318], R26 ;  /* 0x0003181a01007387 */ /* 0x0001e80000100a00 */
[----:B0-----:R-:W3:Y:S04]  /*fca0*/  LDL.LU.64 R26, [R1+0xf58] ;  /* 0x000f5800011a7983 */ /* 0x001ee80000300a00 */
[----:B------:R0:W-:Y:S04]  /*fcb0*/  STL.64 [R1+0xed8], R22 ;  /* 0x000ed81601007387 */ /* 0x0001e80000100a00 */
[----:B0-----:R-:W5:Y:S01]  /*fcc0*/  LDL.64 R22, [R1+0x68] ;  /* 0x0000680001167983 */ /* 0x001f620000100a00 */
[----:B---3--:R-:W-:-:S15]  /*fcd0*/  HMMA.16816.F32.BF16 R8, R12, R26, R8 ;  /* 0x0000001a0c08723c */ /* 0x008fde0000041808 */
[----:B------:R-:W-:-:S04]  /*fce0*/  NOP ;  /* 0x0000000000007918 */ /* 0x000fc80000000000 */
[----:B------:R-:W-:Y:S04]  /*fcf0*/  STL.64 [R1+0x300], R8 ;  /* 0x0003000801007387 */ /* 0x000fe80000100a00 */
[----:B------:R0:W-:Y:S04]  /*fd00*/  STL.64 [R1+0x308], R10 ;  /* 0x0003080a01007387 */ /* 0x0001e80000100a00 */
[----:B0-----:R-:W4:Y:S04]  /*fd10*/  LDL.LU.64 R10, [R1+0xf50] ;  /* 0x000f5000010a7983 */ /* 0x001f280000300a00 */
[----:B------:R-:W4:Y:S02]  /*fd20*/  LDL.LU.64 R8, [R1+0xf48] ;  /* 0x000f480001087983 */ /* 0x000f240000300a00 */
[----:B----4-:R-:W-:-:S15]  /*fd30*/  HMMA.16816.F32.BF16 R8, R12, R18, R8 ;  /* 0x000000120c08723c */ /* 0x010fde0000041808 */
[----:B------:R-:W-:-:S04]  /*fd40*/  NOP ;  /* 0x0000000000007918 */ /* 0x000fc80000000000 */
[----:B------:R-:W-:Y:S04]  /*fd50*/  STL.64 [R1+0x2f0], R8 ;  /* 0x0002f00801007387 */ /* 0x000fe80000100a00 */
[----:B------:R0:W-:Y:S04]  /*fd60*/  STL.64 [R1+0x2f8], R10 ;  /* 0x0002f80a01007387 */ /* 0x0001e80000100a00 */
[----:B0-----:R-:W2:Y:S04]  /*fd70*/  LDL.LU.64 R10, [R1+0xf40] ;  /* 0x000f4000010a7983 */ /* 0x001ea80000300a00 */
[----:B------:R0:W-:Y:S04]  /*fd80*/  STL.64 [R1+0xed0], R18 ;  /* 0x000ed01201007387 */ /* 0x0001e80000100a00 */
[----:B------:R-:W3:Y:S04]  /*fd90*/  LDL.LU R16, [R1+0x1a0] ;  /* 0x0001a00001107983 */ /* 0x000ee80000300800 */
[----:B------:R-:W3:Y:S04]  /*fda0*/  LDL.LU R17, [R1+0x1a4] ;  /* 0x0001a40001117983 */ /* 0x000ee80000300800 */
[----:B0-----:R-:W3:Y:S04]  /*fdb0*/  LDL.LU R18, [R1+0x1a8] ;  /* 0x0001a80001127983 */ /* 0x001ee80000300800 */
[----:B------:R-:W3:Y:S01]  /*fdc0*/  LDL.LU R19, [R1+0x1ac] ;  /* 0x0001ac0001137983 */ /* 0x000ee20000300800 */
        /* <DEDUP_REMOVED lines=18> */
[----:B--2---:R-:W-:Y:S02]  /*fef0*/  HMMA.16816.F32.BF16 R8, R12, R10, R4 ;  /* 0x0000000a0c08723c */ /* 0x004fe40000041804 */
[----:B------:R-:W2:Y:S04]  /*ff00*/  LDL.LU.64 R6, [R1+0xf08] ;  /* 0x000f080001067983 */ /* 0x000ea80000300a00 */
[----:B------:R-:W4:-:S13]  /*ff10*/  LDL.LU.64 R4, [R1+0xf00] ;  /* 0x000f000001047983 */ /* 0x000f1a0000300a00 */
[----:B------:R-:W-:Y:S04]  /*ff20*/  STL.64 [R1+0x2c0], R8 ;  /* 0x0002c00801007387 */ /* 0x000fe80000100a00 */
[----:B------:R0:W-:Y:S04]  /*ff30*/  STL.64 [R1+0x2c8], R10 ;  /* 0x0002c80a01007387 */ /* 0x0001e80000100a00 */
[----:B0-----:R-:W2:Y:S04]  /*ff40*/  LDL.LU.64 R10, [R1+0xef8] ;  /* 0x000ef800010a7983 */ /* 0x001ea80000300a00 */
[----:B------:R-:W2:Y:S02]  /*ff50*/  LDL.LU.64 R8, [R1+0xef0] ;  /* 0x000ef00001087983 */ /* 0x000ea40000300a00 */
[----:B--2---:R-:W-:Y:S02]  /*ff60*/  HMMA.16816.F32.BF16 R12, R12, R6, R8 ;  /* 0x000000060c0c723c */ /* 0x004fe40000041808 */
[----:B------:R-:W5:Y:S04]  /*ff70*/  LDL.LU.64 R10, [R1+0xee8] ;  /* 0x000ee800010a7983 */ /* 0x000f680000300a00 */
[----:B------:R-:W5:-:S13]  /*ff80*/  LDL.LU.64 R8, [R1+0xee0] ;  /* 0x000ee00001087983 */ /* 0x000f5a0000300a00 */
[----:B------:R0:W-:Y:S04]  /*ff90*/  STL.64 [R1+0x1c0], R12 ;  /* 0x0001c00c01007387 */ /* 0x0001e80000100a00 */
[----:B------:R1:W-:Y:S04]  /*ffa0*/  STL.64 [R1+0x1c8], R14 ;  /* 0x0001c80e01007387 */ /* 0x0003e80000100a00 */
[----:B0-----:R-:W2:Y:S04]  /*ffb0*/  LDL.LU R12, [R1+0x180] ;  /* 0x00018000010c7983 */ /* 0x001ea80000300800 */
[----:B------:R-:W2:Y:S04]  /*ffc0*/  LDL.LU R13, [R1+0x184] ;  /* 0x00018400010d7983 */ /* 0x000ea80000300800 */
[----:B-1----:R-:W2:Y:S04]  /*ffd0*/  LDL.LU R14, [R1+0x188] ;  /* 0x00018800010e7983 */ /* 0x002ea80000300800 */
[----:B------:R-:W2:Y:S04]  /*ffe0*/  LDL.LU R15, [R1+0x18c] ;  /* 0x00018c00010f7983 */ /* 0x000ea80000300800 */
[----:B------:R-:W-:Y:S04]  /*fff0*/  STL.64 [R1+0xe90], R6 ;  /* 0x000e900601007387 */ /* 0x000fe80000100a00 */
[----:B----4-:R0:W-:Y:S04]  /*10000*/  STL.64 [R1+0xe88], R4 ;  /* 0x000e880401007387 */ /* 0x0101e80000100a00 */
[----:B0-----:R-:W5:Y:S04]  /*10010*/  LDL.LU R4, [R1+0x1b0] ;  /* 0x0001b00001047983 */ /* 0x001f680000300800 */
[----:B------:R-:W5:Y:S04]  /*10020*/  LDL.LU R5, [R1+0x1b4] ;  /* 0x0001b40001057983 */ /* 0x000f680000300800 */
[----:B------:R-:W5:Y:S04]  /*10030*/  LDL.LU R6, [R1+0x1b8] ;  /* 0x0001b80001067983 */ /* 0x000f680000300800 */
[----:B------:R-:W5:Y:S02]  /*10040*/  LDL.LU R7, [R1+0x1bc] ;  /* 0x0001bc0001077983 */ /* 0x000f640000300800 */
[----:B-----5:R-:W-:-:S15]  /*10050*/  HMMA.16816.F32.BF16 R4, R8, R22, R4 ;  /* 0x000000160804723c */ /* 0x020fde0000041804 */
[----:B------:R-:W-:-:S04]  /*10060*/  NOP ;  /* 0x0000000000007918 */ /* 0x000fc80000000000 */
[----:B------:R0:W-:Y:S04]  /*10070*/  STL.64 [R1+0x1b0], R4 ;  /* 0x0001b00401007387 */ /* 0x0001e80000100a00 */
[----:B------:R-:W-:Y:S01]  /*10080*/  STL.64 [R1+0x1b8], R6 ;  /* 0x0001b80601007387 */ /* 0x000fe20000100a00 */
[----:B0-----:R-:W-:Y:S02]  /*10090*/  IMAD.MOV.U32 R5, RZ, RZ, R22 ;  /* 0x000000ffff057224 */ /* 0x001fe400078e0016 */
[----:B------:R-:W-:Y:S02]  /*100a0*/  IMAD.MOV.U32 R4, RZ, RZ, R23 ;  /* 0x000000ffff047224 */ /* 0x000fe400078e0017 */
[----:B------:R-:W3:Y:S02]  /*100b0*/  LDL.LU.64 R22, [R1+0xed8] ;  /* 0x000ed80001167983 */ /* 0x000ee40000300a00 */
[----:B---3--:R-:W-:Y:S02]  /*100c0*/  HMMA.16816.F32.BF16 R20, R8, R22, R16 ;  /* 0x000000160814723c */ /* 0x008fe40000041810 */
[----:B------:R-:W2:-:S15]  /*100d0*/  LDL.LU.64 R18, [R1+0xed0] ;  /* 0x000ed00001127983 */ /* 0x000e9e0000300a00 */
[----:B------:R-:W-:Y:S02]  /*100e0*/  NOP ;  /* 0x0000000000007918 */ /* 0x000fe40000000000 */
[----:B------:R-:W-:Y:S04]  /*100f0*/  STL.64 [R1+0x1a0], R20 ;  /* 0x0001a01401007387 */ /* 0x000fe80000100a00 */
[----:B------:R0:W-:Y:S04]  /*10100*/  STL.64 [R1+0x1a8], R22 ;  /* 0x0001a81601007387 */ /* 0x0001e80000100a00 */
[----:B0-----:R-:W3:Y:S04]  /*10110*/  LDL.LU.64 R22, [R1+0xec8] ;  /* 0x000ec80001167983 */ /* 0x001ee80000300a00 */
[----:B------:R-:W3:Y:S01]  /*10120*/  LDL.LU.64 R20, [R1+0xec0] ;  /* 0x000ec00001147983 */ /* 0x000ee20000300a00 */
[----:B--2---:R-:W-:Y:S01]  /*10130*/  HMMA.16816.F32.BF16 R12, R8, R18, R12 ;  /* 0x00000012080c723c */ /* 0x004fe2000004180c */
[----:B------:R-:W-:-:S02]  /*10140*/  IMAD.MOV.U32 R2, RZ, RZ, R18 ;  /* 0x000000ffff027224 */ /* 0x000fc400078e0012 */
[----:B------:R-:W-:Y:S02]  /*10150*/  IMAD.MOV.U32 R0, RZ, RZ, R19 ;  /* 0x000000ffff007224 */ /* 0x000fe400078e0013 */
[----:B------:R-:W0:Y:S03]  /*10160*/  LDSM.16.MT88.4 R16, [R3+UR8+0x2100] ;  /* 0x002100080310783b */ /* 0x000e260008004200 */
[----:B---3--:R-:W-:-:S15]  /*10170*/  HMMA.16816.F32.BF16 R20, R8, R26, R20 ;  /* 0x0000001a0814723c */ /* 0x008fde0000041814 */
[----:B------:R-:W-:-:S04]  /*10180*/  NOP ;  /* 0x0000000000007918 */ /* 0x000fc80000000000 */
[----:B------:R-:W-:Y:S04]  /*10190*/  STL.64 [R1+0x190], R20 ;  /* 0x0001901401007387 */ /* 0x000fe80000100a00 */
[----:B------:R1:W-:Y:S04]  /*101a0*/  STL.64 [R1+0x198], R22 ;  /* 0x0001981601007387 */ /* 0x0003e80000100a00 */
[----:B-1----:R-:W2:Y:S04]  /*101b0*/  LDL.LU.64 R22, [R1+0xeb8] ;  /* 0x000eb80001167983 */ /* 0x002ea80000300a00 */
[----:B------:R-:W2:Y:S04]  /*101c0*/  LDL.LU.64 R20, [R1+0xeb0] ;  /* 0x000eb00001147983 */ /* 0x000ea80000300a00 */
[----:B------:R-:W-:Y:S04]  /*101d0*/  STL.64 [R1+0xe48], R26 ;  /* 0x000e481a01007387 */ /* 0x000fe80000100a00 */
[----:B------:R-:W-:Y:S04]  /*101e0*/  STL.64 [R1+0x180], R12 ;  /* 0x0001800c01007387 */ /* 0x000fe80000100a00 */
[----:B------:R-:W-:Y:S04]  /*101f0*/  STL.64 [R1+0x188], R14 ;  /* 0x0001880e01007387 */ /* 0x000fe80000100a00 */
[----:B0-----:R0:W-:Y:S04]  /*10200*/  STL.64 [R1+0xe08], R18 ;  /* 0x000e081201007387 */ /* 0x0011e80000100a00 */
[----:B------:R-:W-:Y:S01]  /*10210*/  STL.64 [R1+0xe00], R16 ;  /* 0x000e001001007387 */ /* 0x000fe20000100a00 */
[----:B0-----:R-:W-:-:S03]  /*10220*/  IMAD.MOV.U32 R18, RZ, RZ, R29 ;  /* 0x000000ffff127224 */ /* 0x001fc600078e001d */
[----:B------:R-:W3:Y:S04]  /*10230*/  LDL.LU R29, [R1+0xea8] ;  /* 0x000ea800011d7983 */ /* 0x000ee80000300800 */
[----:B------:R-:W4:Y:S01]  /*10240*/  LDL.LU.64 R26, [R1+0x58] ;  /* 0x00005800011a7983 */ /* 0x000f220000300a00 */
[----:B------:R-:W-:-:S07]  /*10250*/  IMAD.MOV.U32 R19, RZ, RZ, R28 ;  /* 0x000000ffff137224 */ /* 0x000fce00078e001c */
[----:B--2---:R-:W-:Y:S01]  /*10260*/  HMMA.16816.F32.BF16 R12, R8, R18, R20 ;  /* 0x00000012080c723c */ /* 0x004fe20000041814 */
[----:B----4-:R0:W-:-:S15]  /*10270*/  STL.64 [R1+0xe60], R26 ;  /* 0x000e601a01007387 */ /* 0x0101de0000100a00 */
[----:B------:R-:W-:-:S03]  /*10280*/  NOP ;  /* 0x0000000000007918 */ /* 0x000fc60000000000 */
[----:B------:R-:W-:Y:S04]  /*10290*/  STL.64 [R1+0x2b0], R12 ;  /* 0x0002b00c01007387 */ /* 0x000fe80000100a00 */
[----:B------:R-:W-:Y:S01]  /*102a0*/  STL.64 [R1+0x2b8], R14 ;  /* 0x0002b80e01007387 */ /* 0x000fe20000100a00 */
[----:B0-----:R-:W-:-:S03]  /*102b0*/  IMAD.MOV.U32 R26, RZ, RZ, R5 ;  /* 0x000000ffff1a7224 */ /* 0x001fc600078e0005 */
[----:B---3--:R-:W0:Y:S01]  /*102c0*/  LDSM.16.MT88.4 R12, [R29+UR8+0x2100] ;  /* 0x002100081d0c783b */ /* 0x008e220008004200 */
[----:B------:R-:W-:-:S05]  /*102d0*/  IMAD.MOV.U32 R27, RZ, RZ, R4 ;  /* 0x000000ffff1b7224 */ /* 0x000fca00078e0004 */
[----:B------:R-:W-:Y:S04]  /*102e0*/  STL.64 [R1+0xe98], R26 ;  /* 0x000e981a01007387 */ /* 0x000fe80000100a00 */
[----:B------:R-:W2:Y:S04]  /*102f0*/  LDL.64 R6, [R1+0x8] ;  /* 0x0000080001067983 */ /* 0x000ea80000100a00 */
[----:B--2---:R1:W-:Y:S04]  /*10300*/  STL.64 [R1+0xea0], R6 ;  /* 0x000ea00601007387 */ /* 0x0043e80000100a00 */
[----:B------:R-:W2:Y:S04]  /*10310*/  LDL.LU R20, [R1+0x2a0] ;  /* 0x0002a00001147983 */ /* 0x000ea80000300800 */
[----:B------:R-:W2:Y:S04]  /*10320*/  LDL.LU R21, [R1+0x2a4] ;  /* 0x0002a40001157983 */ /* 0x000ea80000300800 */
[----:B------:R-:W2:Y:S04]  /*10330*/  LDL.LU R22, [R1+0x2a8] ;  /* 0x0002a80001167983 */ /* 0x000ea80000300800 */
[----:B------:R-:W2:Y:S04]  /*10340*/  LDL.LU R23, [R1+0x2ac] ;  /* 0x0002ac0001177983 */ /* 0x000ea80000300800 */
[----:B------:R-:W3:Y:S04]  /*10350*/  LDL.LU R4, [R1+0x430] ;  /* 0x0004300001047983 */ /* 0x000ee80000300800 */
[----:B------:R-:W3:Y:S04]  /*10360*/  LDL.LU R5, [R1+0x434] ;  /* 0x0004340001057983 */ /* 0x000ee80000300800 */
[----:B-1----:R-:W3:Y:S04]  /*10370*/  LDL.LU R6, [R1+0x438] ;  /* 0x0004380001067983 */ /* 0x002ee80000300800 */
[----:B------:R-:W3:Y:S04]  /*10380*/  LDL.LU R7, [R1+0x43c] ;  /* 0x00043c0001077983 */ /* 0x000ee80000300800 */
[----:B------:R1:W-:Y:S04]  /*10390*/  STL.64 [R1+0xe30], R18 ;  /* 0x000e301201007387 */ /* 0x0003e80000100a00 */
[----:B------:R-:W4:Y:S04]  /*103a0*/  LDL.LU R16, [R1+0x260] ;  /* 0x0002600001107983 */ /* 0x000f280000300800 */
[----:B------:R-:W4:Y:S04]  /*103b0*/  LDL.LU R17, [R1+0x264] ;  /* 0x0002640001117983 */ /* 0x000f280000300800 */
[----:B-1----:R-:W5:Y:S04]  /*103c0*/  LDL.LU R18, [R1+0x268] ;  /* 0x0002680001127983 */ /* 0x002f680000300800 */
[----:B------:R-:W5:Y:S04]  /*103d0*/  LDL.LU R19, [R1+0x26c] ;  /* 0x00026c0001137983 */ /* 0x000f680000300800 */
[----:B-----5:R-:W-:Y:S04]  /*103e0*/  STL.64 [R1+0xe40], R18 ;  /* 0x000e401201007387 */ /* 0x020fe80000100a00 */
[----:B----4-:R1:W-:Y:S04]  /*103f0*/  STL.64 [R1+0xe38], R16 ;  /* 0x000e381001007387 */ /* 0x0103e80000100a00 */
[----:B-1----:R-:W4:Y:S04]  /*10400*/  LDL.LU R16, [R1+0x270] ;  /* 0x0002700001107983 */ /* 0x002f280000300800 */
[----:B------:R-:W4:Y:S04]  /*10410*/  LDL.LU R17, [R1+0x274] ;  /* 0x0002740001117983 */ /* 0x000f280000300800 */
[----:B------:R-:W5:Y:S04]  /*10420*/  LDL.LU R18, [R1+0x278] ;  /* 0x0002780001127983 */ /* 0x000f680000300800 */
[----:B------:R-:W5:Y:S04]  /*10430*/  LDL.LU R19, [R1+0x27c] ;  /* 0x00027c0001137983 */ /* 0x000f680000300800 */
[----:B-----5:R-:W-:Y:S04]  /*10440*/  STL.64 [R1+0xe58], R18 ;  /* 0x000e581201007387 */ /* 0x020fe80000100a00 */
[----:B----4-:R1:W-:Y:S04]  /*10450*/  STL.64 [R1+0xe50], R16 ;  /* 0x000e501001007387 */ /* 0x0103e80000100a00 */
[----:B-1----:R-:W4:Y:S04]  /*10460*/  LDL.LU R16, [R1+0x280] ;  /* 0x0002800001107983 */ /* 0x002f280000300800 */
[----:B------:R-:W4:Y:S04]  /*10470*/  LDL.LU R17, [R1+0x284] ;  /* 0x0002840001117983 */ /* 0x000f280000300800 */
[----:B------:R-:W5:Y:S04]  /*10480*/  LDL.LU R18, [R1+0x288] ;  /* 0x0002880001127983 */ /* 0x000f680000300800 */
[----:B------:R-:W5:Y:S01]  /*10490*/  LDL.LU R19, [R1+0x28c] ;  /* 0x00028c0001137983 */ /* 0x000f620000300800 */
[----:B------:R-:W-:-:S02]  /*104a0*/  IMAD.MOV.U32 R26, RZ, RZ, R25 ;  /* 0x000000ffff1a7224 */ /* 0x000fc400078e0019 */
[----:B------:R-:W-:-:S07]  /*104b0*/  IMAD.MOV.U32 R27, RZ, RZ, R24 ;  /* 0x000000ffff1b7224 */ /* 0x000fce00078e0018 */
[C---:B---3--:R-:W-:Y:S01]  /*104c0*/  HMMA.16816.F32.BF16 R24, R8.reuse, R26, R4 ;  /* 0x0000001a0818723c */ /* 0x048fe20000041804 */
[----:B-----5:R-:W-:Y:S04]  /*104d0*/  STL.64 [R1+0xe70], R18 ;  /* 0x000e701201007387 */ /* 0x020fe80000100a00 */
[----:B----4-:R1:W-:Y:S04]  /*104e0*/  STL.64 [R1+0xe68], R16 ;  /* 0x000e681001007387 */ /* 0x0103e80000100a00 */
[----:B-1----:R-:W3:Y:S04]  /*104f0*/  LDL.LU R16, [R1+0x290] ;  /* 0x0002900001107983 */ /* 0x002ee80000300800 */
[----:B------:R-:W3:Y:S04]  /*10500*/  LDL.LU R17, [R1+0x294] ;  /* 0x0002940001117983 */ /* 0x000ee80000300800 */
[----:B------:R-:W3:Y:S04]  /*10510*/  LDL.LU R18, [R1+0x298] ;  /* 0x0002980001127983 */ /* 0x000ee80000300800 */
[----:B------:R-:W3:Y:S04]  /*10520*/  LDL.LU R19, [R1+0x29c] ;  /* 0x00029c0001137983 */ /* 0x000ee80000300800 */
[----:B0-----:R-:W-:Y:S04]  /*10530*/  STL [R1+0xd70], R15 ;  /* 0x000d700f01007387 */ /* 0x001fe80000100800 */
[----:B------:R-:W-:Y:S04]  /*10540*/  STL [R1+0xdf8], R14 ;  /* 0x000df80e01007387 */ /* 0x000fe80000100800 */
[----:B------:R0:W-:Y:S04]  /*10550*/  STL.64 [R1+0xdf0], R12 ;  /* 0x000df00c01007387 */ /* 0x0001e80000100a00 */
[----:B0-----:R-:W4:Y:S04]  /*10560*/  LDL.LU R12, [R1+0x420] ;  /* 0x00042000010c7983 */ /* 0x001f280000300800 */
[----:B------:R-:W4:Y:S04]  /*10570*/  LDL.LU R13, [R1+0x424] ;  /* 0x00042400010d7983 */ /* 0x000f280000300800 */
[----:B------:R-:W4:Y:S04]  /*10580*/  LDL.LU R14, [R1+0x428] ;  /* 0x00042800010e7983 */ /* 0x000f280000300800 */
[----:B------:R-:W4:Y:S04]  /*10590*/  LDL.LU R15, [R1+0x42c] ;  /* 0x00042c00010f7983 */ /* 0x000f280000300800 */
[----:B------:R-:W4:Y:S04]  /*105a0*/  LDL.LU.64 R6, [R1+0xea0] ;  /* 0x000ea00001067983 */ /* 0x000f280000300a00 */
[----:B------:R-:W-:Y:S04]  /*105b0*/  STL.64 [R1+0x430], R24 ;  /* 0x0004301801007387 */ /* 0x000fe80000100a00 */
[----:B------:R0:W-:Y:S04]  /*105c0*/  STL.64 [R1+0x438], R26 ;  /* 0x0004381a01007387 */ /* 0x0001e80000100a00 */
[----:B0-----:R-:W3:Y:S01]  /*105d0*/  LDL.LU.64 R26, [R1+0xe98] ;  /* 0x000e9800011a7983 */ /* 0x001ee20000300a00 */
[----:B----4-:R-:W-:-:S15]  /*105e0*/  HMMA.16816.F32.BF16 R12, R8, R6, R12 ;  /* 0x00000006080c723c */ /* 0x010fde000004180c */
[----:B------:R-:W-:-:S04]  /*105f0*/  NOP ;  /* 0x0000000000007918 */ /* 0x000fc80000000000 */
[----:B------:R0:W-:Y:S04]  /*10600*/  STL.64 [R1+0x420], R12 ;  /* 0x0004200c01007387 */ /* 0x0001e80000100a00 */
[----:B------:R-:W-:Y:S01]  /*10610*/  STL.64 [R1+0x428], R14 ;  /* 0x0004280e01007387 */ /* 0x000fe20000100a00 */
[----:B0-----:R-:W-:Y:S02]  /*10620*/  IMAD.MOV.U32 R13, RZ, RZ, R6 ;  /* 0x000000ffff0d7224 */ /* 0x001fe400078e0006 */
[----:B------:R-:W-:Y:S02]  /*10630*/  IMAD.MOV.U32 R12, RZ, RZ, R7 ;  /* 0x000000ffff0c7224 */ /* 0x000fe400078e0007 */
[----:B------:R-:W2:Y:S04]  /*10640*/  LDL.LU.64 R6, [R1+0xe90] ;  /* 0x000e900001067983 */ /* 0x000ea80000300a00 */
[----:B------:R-:W4:Y:S01]  /*10650*/  LDL.LU.64 R4, [R1+0xe88] ;  /* 0x000e880001047983 */ /* 0x000f220000300a00 */
[----:B--2---:R-:W-:Y:S03]  /*10660*/  HMMA.16816.F32.BF16 R8, R8, R6, R20 ;  /* 0x000000060808723c */ /* 0x004fe60000041814 */
[----:B------:R-:W3:Y:S04]  /*10670*/  LDL.LU.64 R22, [R1+0xe80] ;  /* 0x000e800001167983 */ /* 0x000ee80000300a00 */
[----:B------:R-:W3:-:S12]  /*10680*/  LDL.LU.64 R20, [R1+0xe78] ;  /* 0x000e780001147983 */ /* 0x000ed80000300a00 */
[----:B------:R0:W-:Y:S04]  /*10690*/  STL.64 [R1+0x2a0], R8 ;  /* 0x0002a00801007387 */ /* 0x0001e80000100a00 */
[----:B------:R1:W-:Y:S04]  /*106a0*/  STL.64 [R1+0x2a8], R10 ;  /* 0x0002a80a01007387 */ /* 0x0003e80000100a00 */
[----:B0-----:R-:W2:Y:S04]  /*106b0*/  LDL.LU R8, [R1+0x250] ;  /* 0x0002500001087983 */ /* 0x001ea80000300800 */
[----:B------:R-:W2:Y:S04]  /*106c0*/  LDL.LU R9, [R1+0x254] ;  /* 0x0002540001097983 */ /* 0x000ea80000300800 */
[----:B-1----:R-:W2:Y:S04]  /*106d0*/  LDL.LU R10, [R1+0x258] ;  /* 0x00025800010a7983 */ /* 0x002ea80000300800 */
[----:B------:R-:W2:Y:S04]  /*106e0*/  LDL.LU R11, [R1+0x25c] ;  /* 0x00025c00010b7983 */ /* 0x000ea80000300800 */
[----:B------:R-:W-:Y:S04]  /*106f0*/  STL.64 [R1+0xe18], R6 ;  /* 0x000e180601007387 */ /* 0x000fe80000100a00 */
[----:B----4-:R-:W-:Y:S01]  /*10700*/  STL.64 [R1+0xe10], R4 ;  /* 0x000e100401007387 */ /* 0x010fe20000100a00 */
[----:B---3--:R-:W-:Y:S03]  /*10710*/  HMMA.16816.F32.BF16 R24, R20, R26, R16 ;  /* 0x0000001a1418723c */ /* 0x008fe60000041810 */
[----:B------:R-:W3:Y:S04]  /*10720*/  LDL.LU.64 R18, [R1+0xe70] ;  /* 0x000e700001127983 */ /* 0x000ee80000300a00 */
[----:B------:R-:W3:-:S12]  /*10730*/  LDL.LU.64 R16, [R1+0xe68] ;  /* 0x000e680001107983 */ /* 0x000ed80000300a00 */
[----:B------:R-:W-:Y:S04]  /*10740*/  STL.64 [R1+0x290], R24 ;  /* 0x0002901801007387 */ /* 0x000fe80000100a00 */
[----:B------:R0:W-:Y:S04]  /*10750*/  STL.64 [R1+0x298], R26 ;  /* 0x0002981a01007387 */ /* 0x0001e80000100a00 */
[----:B0-----:R-:W3:Y:S01]  /*10760*/  LDL.LU.64 R26, [R1+0xe60] ;  /* 0x000e6000011a7983 */ /* 0x001ee20000300a00 */
[----:B------:R-:W-:Y:S02]  /*10770*/  IMAD.MOV.U32 R6, RZ, RZ, R2 ;  /* 0x000000ffff067224 */ /* 0x000fe400078e0002 */
[----:B------:R-:W-:Y:S01]  /*10780*/  IMAD.MOV.U32 R7, RZ, RZ, R0 ;  /* 0x000000ffff077224 */ /* 0x000fe200078e0000 */
        /* <DEDUP_REMOVED lines=8> */
[----:B------:R-:W3:Y:S02]  /*10810*/  LDL.LU.64 R26, [R1+0xe48] ;  /* 0x000e4800011a7983 */ /* 0x000ee40000300a00 */
[----:B---3--:R-:W-:Y:S02]  /*10820*/  HMMA.16816.F32.BF16 R24, R20, R26, R16 ;  /* 0x0000001a1418723c */ /* 0x008fe40000041810 */
[----:B------:R-:W3:Y:S04]  /*10830*/  LDL.LU.64 R18, [R1+0xe40] ;  /* 0x000e400001127983 */ /* 0x000ee80000300a00 */
[----:B------:R-:W3:-:S13]  /*10840*/  LDL.LU.64 R16, [R1+0xe38] ;  /* 0x000e380001107983 */ /* 0x000eda0000300a00 */
[----:B------:R0:W-:Y:S04]  /*10850*/  STL.64 [R1+0x270], R24 ;  /* 0x0002701801007387 */ /* 0x0001e80000100a00 */
[----:B------:R1:W-:Y:S04]  /*10860*/  STL.64 [R1+0x278], R26 ;  /* 0x0002781a01007387 */ /* 0x0003e80000100a00 */
[----:B0-----:R-:W4:Y:S04]  /*10870*/  LDL.LU R24, [R1+0x410] ;  /* 0x0004100001187983 */ /* 0x001f280000300800 */
[----:B------:R-:W4:Y:S04]  /*10880*/  LDL.LU R25, [R1+0x414] ;  /* 0x0004140001197983 */ /* 0x000f280000300800 */
[----:B-1----:R-:W4:Y:S04]  /*10890*/  LDL.LU R26, [R1+0x418] ;  /* 0x00041800011a7983 */ /* 0x002f280000300800 */
[----:B------:R-:W4:Y:S01]  /*108a0*/  LDL.LU R27, [R1+0x41c] ;  /* 0x00041c00011b7983 */ /* 0x000f220000300800 */
[----:B---3--:R-:W-:Y:S03]  /*108b0*/  HMMA.16816.F32.BF16 R4, R20, R6, R16 ;  /* 0x000000061404723c */ /* 0x008fe60000041810 */
[----:B------:R-:W2:-:S15]  /*108c0*/  LDL.LU.64 R18, [R1+0xe30] ;  /* 0x000e300001127983 */ /* 0x000e9e0000300a00 */
[----:B------:R-:W-:Y:S01]  /*108d0*/  NOP ;  /* 0x0000000000007918 */ /* 0x000fe20000000000 */
[----:B------:R-:W-:Y:S04]  /*108e0*/  STL.64 [R1+0x260], R4 ;  /* 0x0002600401007387 */ /* 0x000fe80000100a00 */
[----:B------:R2:W-:Y:S02]  /*108f0*/  STL.64 [R1+0x268], R6 ;  /* 0x0002680601007387 */ /* 0x0005e40000100a00 */
[----:B--2---:R-:W-:Y:S02]  /*10900*/  HMMA.16816.F32.BF16 R4, R20, R18, R8 ;  /* 0x000000121404723c */ /* 0x004fe40000041808 */
[----:B------:R-:W0:Y:S04]  /*10910*/  LDSM.16.MT88.4 R8, [R3+UR8+0x2180] ;  /* 0x002180080308783b */ /* 0x000e280008004200 */
[----:B0-----:R-:W-:-:S13]  /*10920*/  STL.64 [R1+0xce0], R10 ;  /* 0x000ce00a01007387 */ /* 0x001fda0000100a00 */
[----:B------:R-:W-:Y:S04]  /*10930*/  STL.64 [R1+0x250], R4 ;  /* 0x0002500401007387 */ /* 0x000fe80000100a00 */
[----:B------:R-:W-:Y:S04]  /*10940*/  STL.64 [R1+0x258], R6 ;  /* 0x0002580601007387 */ /* 0x000fe80000100a00 */
[----:B------:R0:W-:Y:S04]  /*10950*/  STL.64 [R1+0xcd8], R8 ;  /* 0x000cd80801007387 */ /* 0x0001e80000100a00 */
[----:B0-----:R-:W2:Y:S04]  /*10960*/  LDL.LU R8, [R1+0x240] ;  /* 0x0002400001087983 */ /* 0x001ea80000300800 */
[----:B------:R-:W2:Y:S04]  /*10970*/  LDL.LU R9, [R1+0x244] ;  /* 0x0002440001097983 */ /* 0x000ea80000300800 */
[----:B------:R-:W3:Y:S04]  /*10980*/  LDL.LU R10, [R1+0x248] ;  /* 0x00024800010a7983 */ /* 0x000ee80000300800 */
[----:B------:R-:W3:Y:S04]  /*10990*/  LDL.LU R11, [R1+0x24c] ;  /* 0x00024c00010b7983 */ /* 0x000ee80000300800 */
[----:B---3--:R-:W-:Y:S04]  /*109a0*/  STL.64 [R1+0xd80], R10 ;  /* 0x000d800a01007387 */ /* 0x008fe80000100a00 */
[----:B--2---:R0:W-:Y:S04]  /*109b0*/  STL.64 [R1+0xd78], R8 ;  /* 0x000d780801007387 */ /* 0x0041e80000100a00 */
[----:B0-----:R-:W2:Y:S04]  /*109c0*/  LDL.LU R8, [R1+0x390] ;  /* 0x0003900001087983 */ /* 0x001ea80000300800 */
[----:B------:R-:W2:Y:S04]  /*109d0*/  LDL.LU R9, [R1+0x394] ;  /* 0x0003940001097983 */ /* 0x000ea80000300800 */
[----:B------:R-:W3:Y:S04]  /*109e0*/  LDL.LU R10, [R1+0x398] ;  /* 0x00039800010a7983 */ /* 0x000ee80000300800 */
[----:B------:R-:W3:Y:S04]  /*109f0*/  LDL.LU R11, [R1+0x39c] ;  /* 0x00039c00010b7983 */ /* 0x000ee80000300800 */
[----:B------:R-:W5:Y:S04]  /*10a00*/  LDL.LU R16, [R1+0x400] ;  /* 0x0004000001107983 */ /* 0x000f680000300800 */
[----:B------:R-:W5:Y:S04]  /*10a10*/  LDL.LU R17, [R1+0x404] ;  /* 0x0004040001117983 */ /* 0x000f680000300800 */
[----:B------:R-:W2:Y:S04]  /*10a20*/  LDL.LU R18, [R1+0x408] ;  /* 0x0004080001127983 */ /* 0x000ea80000300800 */
[----:B------:R-:W2:Y:S04]  /*10a30*/  LDL.LU R19, [R1+0x40c] ;  /* 0x00040c0001137983 */ /* 0x000ea80000300800 */
[----:B--2---:R-:W-:Y:S04]  /*10a40*/  STL.64 [R1+0xe28], R18 ;  /* 0x000e281201007387 */ /* 0x004fe80000100a00 */
[----:B-----5:R0:W-:Y:S04]  /*10a50*/  STL.64 [R1+0xe20], R16 ;  /* 0x000e201001007387 */ /* 0x0201e80000100a00 */
[----:B0-----:R-:W2:Y:S04]  /*10a60*/  LDL.LU R16, [R1+0x460] ;  /* 0x0004600001107983 */ /* 0x001ea80000300800 */
[----:B------:R-:W2:Y:S04]  /*10a70*/  LDL.LU R17, [R1+0x464] ;  /* 0x0004640001117983 */ /* 0x000ea80000300800 */
[----:B------:R-:W2:Y:S04]  /*10a80*/  LDL.LU R18, [R1+0x468] ;  /* 0x0004680001127983 */ /* 0x000ea80000300800 */
[----:B------:R-:W2:Y:S04]  /*10a90*/  LDL.LU R19, [R1+0x46c] ;  /* 0x00046c0001137983 */ /* 0x000ea80000300800 */
[----:B---3--:R0:W-:Y:S04]  /*10aa0*/  STL.64 [R1+0xd90], R10 ;  /* 0x000d900a01007387 */ /* 0x0081e80000100a00 */
[----:B------:R-:W-:Y:S04]  /*10ab0*/  STL.64 [R1+0xd88], R8 ;  /* 0x000d880801007387 */ /* 0x000fe80000100a00 */
[----:B0-----:R-:W4:Y:S01]  /*10ac0*/  LDL.LU.64 R10, [R1+0x18] ;  /* 0x00001800010a7983 */ /* 0x001f220000300a00 */
[----:B------:R-:W-:-:S02]  /*10ad0*/  IMAD.MOV.U32 R6, RZ, RZ, R13 ;  /* 0x000000ffff067224 */ /* 0x000fc400078e000d */
[----:B------:R-:W-:Y:S02]  /*10ae0*/  IMAD.MOV.U32 R7, RZ, RZ, R12 ;  /* 0x000000ffff077224 */ /* 0x000fe400078e000c */
[C---:B----4-:R-:W-:Y:S01]  /*10af0*/  HMMA.16816.F32.BF16 R12, R20.reuse, R10, R24 ;  /* 0x0000000a140c723c */ /* 0x050fe20000041818 */
[----:B------:R0:W-:Y:S04]  /*10b00*/  STL.64 [R1+0xda8], R10 ;  /* 0x000da80a01007387 */ /* 0x0001e80000100a00 */
[----:B------:R-:W1:Y:S04]  /*10b10*/  LDSM.16.MT88.4 R24, [R29+UR8+0x2180] ;  /* 0x002180081d18783b */ /* 0x000e680008004200 */
[----:B0-----:R-:W3:Y:S10]  /*10b20*/  LDL.64 R10, [R1+0x28] ;  /* 0x00002800010a7983 */ /* 0x001ef40000100a00 */
[----:B------:R-:W-:Y:S04]  /*10b30*/  STL.64 [R1+0x410], R12 ;  /* 0x0004100c01007387 */ /* 0x000fe80000100a00 */
[----:B------:R-:W-:Y:S04]  /*10b40*/  STL.64 [R1+0x418], R14 ;  /* 0x0004180e01007387 */ /* 0x000fe80000100a00 */
[----:B---3--:R0:W-:Y:S04]  /*10b50*/  STL.64 [R1+0xdc0], R10 ;  /* 0x000dc00a01007387 */ /* 0x0081e80000100a00 */
[----:B------:R-:W3:Y:S04]  /*10b60*/  LDL.LU R8, [R1+0x3c0] ;  /* 0x0003c00001087983 */ /* 0x000ee80000300800 */
[----:B------:R-:W3:Y:S04]  /*10b70*/  LDL.LU R9, [R1+0x3c4] ;  /* 0x0003c40001097983 */ /* 0x000ee80000300800 */
[----:B0-----:R-:W4:Y:S04]  /*10b80*/  LDL.LU R10, [R1+0x3c8] ;  /* 0x0003c800010a7983 */ /* 0x001f280000300800 */
[----:B------:R-:W4:Y:S04]  /*10b90*/  LDL.LU R11, [R1+0x3cc] ;  /* 0x0003cc00010b7983 */ /* 0x000f280000300800 */
[----:B------:R-:W5:Y:S04]  /*10ba0*/  LDL.LU R12, [R1+0x3f0] ;  /* 0x0003f000010c7983 */ /* 0x000f680000300800 */
[----:B------:R-:W5:Y:S04]  /*10bb0*/  LDL.LU R13, [R1+0x3f4] ;  /* 0x0003f400010d7983 */ /* 0x000f680000300800 */
[----:B------:R-:W5:Y:S04]  /*10bc0*/  LDL.LU R14, [R1+0x3f8] ;  /* 0x0003f800010e7983 */ /* 0x000f680000300800 */
[----:B------:R-:W5:Y:S04]  /*10bd0*/  LDL.LU R15, [R1+0x3fc] ;  /* 0x0003fc00010f7983 */ /* 0x000f680000300800 */
[----:B----4-:R0:W-:Y:S04]  /*10be0*/  STL.64 [R1+0xdd0], R10 ;  /* 0x000dd00a01007387 */ /* 0x0101e80000100a00 */
[----:B---3--:R3:W-:Y:S04]  /*10bf0*/  STL.64 [R1+0xdc8], R8 ;  /* 0x000dc80801007387 */ /* 0x0087e80000100a00 */
[----:B0-----:R-:W4:Y:S01]  /*10c00*/  LDL.64 R10, [R1+0x48] ;  /* 0x00004800010a7983 */ /* 0x001f220000100a00 */
[C---:B--2---:R-:W-:Y:S03]  /*10c10*/  HMMA.16816.F32.BF16 R4, R20.reuse, R6, R16 ;  /* 0x000000061404723c */ /* 0x044fe60000041810 */
[----:B----4-:R0:W-:Y:S04]  /*10c20*/  STL.64 [R1+0xdd8], R10 ;  /* 0x000dd80a01007387 */ /* 0x0101e80000100a00 */
[----:B---3--:R-:W2:Y:S04]  /*10c30*/  LDL.LU R8, [R1+0x3e0] ;  /* 0x0003e00001087983 */ /* 0x008ea80000300800 */
[----:B------:R-:W2:Y:S04]  /*10c40*/  LDL.LU R9, [R1+0x3e4] ;  /* 0x0003e40001097983 */ /* 0x000ea80000300800 */
[----:B0-----:R-:W3:Y:S04]  /*10c50*/  LDL.LU R10, [R1+0x3e8] ;  /* 0x0003e800010a7983 */ /* 0x001ee80000300800 */
[----:B------:R-:W3:Y:S04]  /*10c60*/  LDL.LU R11, [R1+0x3ec] ;  /* 0x0003ec00010b7983 */ /* 0x000ee80000300800 */
[----:B---3--:R0:W-:Y:S04]  /*10c70*/  STL.64 [R1+0xde8], R10 ;  /* 0x000de80a01007387 */ /* 0x0081e80000100a00 */
[----:B--2---:R-:W-:Y:S04]  /*10c80*/  STL.64 [R1+0xde0], R8 ;  /* 0x000de00801007387 */ /* 0x004fe80000100a00 */
[----:B0-----:R-:W2:Y:S04]  /*10c90*/  LDL.64 R10, [R1+0x68] ;  /* 0x00006800010a7983 */ /* 0x001ea80000100a00 */
[----:B-1----:R0:W-:Y:S04]  /*10ca0*/  STL.64 [R1+0xc68], R26 ;  /* 0x000c681a01007387 */ /* 0x0021e80000100a00 */
[----:B------:R-:W-:Y:S04]  /*10cb0*/  STL.64 [R1+0xc60], R24 ;  /* 0x000c601801007387 */ /* 0x000fe80000100a00 */
[----:B0-----:R-:W3:Y:S04]  /*10cc0*/  LDL.LU.64 R26, [R1+0x38] ;  /* 0x00003800011a7983 */ /* 0x001ee80000300a00 */
[----:B------:R-:W4:Y:S04]  /*10cd0*/  LDL.LU.64 R18, [R1+0xe28] ;  /* 0x000e280001127983 */ /* 0x000f280000300a00 */
[----:B------:R-:W4:Y:S04]  /*10ce0*/  LDL.LU.64 R16, [R1+0xe20] ;  /* 0x000e200001107983 */ /* 0x000f280000300a00 */
[----:B------:R-:W-:Y:S04]  /*10cf0*/  STL.64 [R1+0x460], R4 ;  /* 0x0004600401007387 */ /* 0x000fe80000100a00 */
[----:B------:R0:W-:Y:S04]  /*10d00*/  STL.64 [R1+0x468], R6 ;  /* 0x0004680601007387 */ /* 0x0001e80000100a00 */
[----:B0-----:R-:W4:Y:S04]  /*10d10*/  LDL.LU.64 R6, [R1+0xe18] ;  /* 0x000e180001067983 */ /* 0x001f280000300a00 */
[----:B------:R-:W2:Y:S01]  /*10d20*/  LDL.LU.64 R4, [R1+0xe10] ;  /* 0x000e100001047983 */ /* 0x000ea20000300a00 */
[----:B----4-:R-:W-:Y:S03]  /*10d30*/  HMMA.16816.F32.BF16 R20, R20, R6, R16 ;  /* 0x000000061414723c */ /* 0x010fe60000041810 */
[----:B------:R-:W5:Y:S04]  /*10d40*/  LDL.LU.64 R18, [R1+0xe08] ;  /* 0x000e080001127983 */ /* 0x000f680000300a00 */
[----:B------:R-:W5:Y:S04]  /*10d50*/  LDL.LU.64 R16, [R1+0xe00] ;  /* 0x000e000001107983 */ /* 0x000f680000300a00 */
[----:B------:R-:W-:Y:S04]  /*10d60*/  STL.64 [R1+0xda0], R6 ;  /* 0x000da00601007387 */ /* 0x000fe80000100a00 */
[----:B--2---:R0:W-:Y:S04]  /*10d70*/  STL.64 [R1+0xd98], R4 ;  /* 0x000d980401007387 */ /* 0x0041e80000100a00 */
[----:B------:R-:W-:Y:S04]  /*10d80*/  STL.64 [R1+0x400], R20 ;  /* 0x0004001401007387 */ /* 0x000fe80000100a00 */
[----:B------:R1:W-:Y:S04]  /*10d90*/  STL.64 [R1+0x408], R22 ;  /* 0x0004081601007387 */ /* 0x0003e80000100a00 */
[----:B0-----:R-:W2:Y:S04]  /*10da0*/  LDL.LU R4, [R1+0x3a0] ;  /* 0x0003a00001047983 */ /* 0x001ea80000300800 */
[----:B------:R-:W2:Y:S04]  /*10db0*/  LDL.LU R5, [R1+0x3a4] ;  /* 0x0003a40001057983 */ /* 0x000ea80000300800 */
[----:B------:R-:W4:Y:S04]  /*10dc0*/  LDL.LU R6, [R1+0x3a8] ;  /* 0x0003a80001067983 */ /* 0x000f280000300800 */
[----:B------:R-:W4:Y:S01]  /*10dd0*/  LDL.LU R7, [R1+0x3ac] ;  /* 0x0003ac0001077983 */ /* 0x000f220000300800 */
[----:B-1----:R-:W-:-:S02]  /*10de0*/  IMAD.MOV.U32 R23, RZ, RZ, R0 ;  /* 0x000000ffff177224 */ /* 0x002fc400078e0000 */
[----:B------:R-:W-:Y:S01]  /*10df0*/  IMAD.MOV.U32 R0, RZ, RZ, R11 ;  /* 0x000000ffff007224 */ /* 0x000fe200078e000b */
[----:B-----5:R-:W-:Y:S01]  /*10e00*/  HMMA.16816.F32.BF16 R12, R16, R10, R12 ;  /* 0x0000000a100c723c */ /* 0x020fe2000004180c */
[----:B----4-:R-:W-:Y:S04]  /*10e10*/  STL.64 [R1+0xdb8], R6 ;  /* 0x000db80601007387 */ /* 0x010fe80000100a00 */
[----:B--2---:R0:W-:Y:S04]  /*10e20*/  STL.64 [R1+0xdb0], R4 ;  /* 0x000db00401007387 */ /* 0x0041e80000100a00 */
[----:B0-----:R-:W2:Y:S04]  /*10e30*/  LDL.LU R4, [R1+0x3b0] ;  /* 0x0003b00001047983 */ /* 0x001ea80000300800 */
[----:B------:R-:W2:Y:S04]  /*10e40*/  LDL.LU R5, [R1+0x3b4] ;  /* 0x0003b40001057983 */ /* 0x000ea80000300800 */
[----:B------:R-:W2:Y:S04]  /*10e50*/  LDL.LU R6, [R1+0x3b8] ;  /* 0x0003b80001067983 */ /* 0x000ea80000300800 */
[----:B------:R-:W2:Y:S04]  /*10e60*/  LDL.LU R7, [R1+0x3bc] ;  /* 0x0003bc0001077983 */ /* 0x000ea80000300800 */
[----:B------:R-:W-:Y:S04]  /*10e70*/  STL.64 [R1+0x3f0], R12 ;  /* 0x0003f00c01007387 */ /* 0x000fe80000100a00 */
[----:B------:R0:W-:Y:S04]  /*10e80*/  STL.64 [R1+0x3f8], R14 ;  /* 0x0003f80e01007387 */ /* 0x0001e80000100a00 */
[----:B0-----:R-:W4:Y:S01]  /*10e90*/  LDL.LU R14, [R1+0xdf8] ;  /* 0x000df800010e7983 */ /* 0x001f220000300800 */
[----:B------:R-:W-:-:S03]  /*10ea0*/  IMAD.MOV.U32 R15, RZ, RZ, R10 ;  /* 0x000000ffff0f7224 */ /* 0x000fc600078e000a */
[----:B------:R-:W4:Y:S04]  /*10eb0*/  LDL.LU.64 R12, [R1+0xdf0] ;  /* 0x000df000010c7983 */ /* 0x000f280000300a00 */
[----:B------:R-:W5:Y:S04]  /*10ec0*/  LDL.LU.64 R10, [R1+0xde8] ;  /* 0x000de800010a7983 */ /* 0x000f680000300a00 */
[----:B------:R-:W5:Y:S01]  /*10ed0*/  LDL.LU.64 R8, [R1+0xde0] ;  /* 0x000de00001087983 */ /* 0x000f620000300a00 */
[----:B------:R-:W-:-:S07]  /*10ee0*/  IMAD.MOV.U32 R22, RZ, RZ, R2 ;  /* 0x000000ffff167224 */ /* 0x000fce00078e0002 */
[----:B-----5:R-:W-:-:S15]  /*10ef0*/  HMMA.16816.F32.BF16 R8, R16, R22, R8 ;  /* 0x000000161008723c */ /* 0x020fde0000041808 */
[----:B------:R-:W-:-:S04]  /*10f00*/  NOP ;  /* 0x0000000000007918 */ /* 0x000fc80000000000 */
[----:B------:R-:W-:Y:S04]  /*10f10*/  STL.64 [R1+0x3e0], R8 ;  /* 0x0003e00801007387 */ /* 0x000fe80000100a00 */
[----:B------:R0:W-:Y:S04]  /*10f20*/  STL.64 [R1+0x3e8], R10 ;  /* 0x0003e80a01007387 */ /* 0x0001e80000100a00 */
[----:B0-----:R-:W5:Y:S04]  /*10f30*/  LDL.LU.64 R10, [R1+0xdd8] ;  /* 0x000dd800010a7983 */ /* 0x001f680000300a00 */
[----:B------:R0:W-:Y:S04]  /*10f40*/  STL.64 [R1+0xd48], R22 ;  /* 0x000d481601007387 */ /* 0x0001e80000100a00 */
[----:B------:R-:W5:Y:S04]  /*10f50*/  LDL.LU R20, [R1+0x3d0] ;  /* 0x0003d00001147983 */ /* 0x000f680000300800 */
[----:B------:R-:W5:Y:S04]  /*10f60*/  LDL.LU R21, [R1+0x3d4] ;  /* 0x0003d40001157983 */ /* 0x000f680000300800 */
[----:B0-----:R-:W5:Y:S04]  /*10f70*/  LDL.LU R22, [R1+0x3d8] ;  /* 0x0003d80001167983 */ /* 0x001f680000300800 */
[----:B------:R-:W5:Y:S02]  /*10f80*/  LDL.LU R23, [R1+0x3dc] ;  /* 0x0003dc0001177983 */ /* 0x000f640000300800 */
[----:B-----5:R-:W-:-:S15]  /*10f90*/  HMMA.16816.F32.BF16 R20, R16, R10, R20 ;  /* 0x0000000a1014723c */ /* 0x020fde0000041814 */
[----:B------:R-:W-:-:S04]  /*10fa0*/  NOP ;  /* 0x0000000000007918 */ /* 0x000fc80000000000 */
[----:B------:R-:W-:Y:S04]  /*10fb0*/  STL.64 [R1+0x3d0], R20 ;  /* 0x0003d01401007387 */ /* 0x000fe80000100a00 */
[----:B------:R0:W-:Y:S02]  /*10fc0*/  STL.64 [R1+0x3d8], R22 ;  /* 0x0003d81601007387 */ /* 0x0001e40000100a00 */
[----:B0-----:R-:W-:Y:S02]  /*10fd0*/  IMAD.MOV.U32 R23, RZ, RZ, R10 ;  /* 0x000000ffff177224 */ /* 0x001fe400078e000a */
[----:B------:R-:W-:Y:S02]  /*10fe0*/  IMAD.MOV.U32 R22, RZ, RZ, R11 ;  /* 0x000000ffff167224 */ /* 0x000fe400078e000b */
[----:B------:R-:W3:Y:S04]  /*10ff0*/  LDL.LU.64 R10, [R1+0xdd0] ;  /* 0x000dd000010a7983 */ /* 0x000ee80000300a00 */
[----:B------:R-:W3:Y:S02]  /*11000*/  LDL.LU.64 R8, [R1+0xdc8] ;  /* 0x000dc80001087983 */ /* 0x000ee40000300a00 */
[----:B---3--:R-:W-:-:S15]  /*11010*/  HMMA.16816.F32.BF16 R8, R16, R26, R8 ;  /* 0x0000001a1008723c */ /* 0x008fde0000041808 */
[----:B------:R-:W-:-:S04]  /*11020*/  NOP ;  /* 0x0000000000007918 */ /* 0x000fc80000000000 */
[----:B------:R-:W-:Y:S04]  /*11030*/  STL.64 [R1+0x3c0], R8 ;  /* 0x0003c00801007387 */ /* 0x000fe80000100a00 */
[----:B------:R0:W-:Y:S04]  /*11040*/  STL.64 [R1+0x3c8], R10 ;  /* 0x0003c80a01007387 */ /* 0x0001e80000100a00 */
[----:B0-----:R-:W2:Y:S04]  /*11050*/  LDL.LU.64 R10, [R1+0xdc0] ;  /* 0x000dc000010a7983 */ /* 0x001ea80000300a00 */
[----:B------:R0:W-:Y:S04]  /*11060*/  STL.64 [R1+0xd30], R26 ;  /* 0x000d301a01007387 */ /* 0x0001e80000100a00 */
[----:B0-----:R-:W3:Y:S01]  /*11070*/  LDL.64 R26, [R1+0x8] ;  /* 0x00000800011a7983 */ /* 0x001ee20000100a00 */
        /* <DEDUP_REMOVED lines=16> */
[----:B------:R-:W5:Y:S04]  /*11180*/  LDL.LU.64 R4, [R1+0xd98] ;  /* 0x000d980001047983 */ /* 0x000f680000300a00 */
[----:B------:R-:W3:Y:S04]  /*11190*/  LDL.LU.64 R10, [R1+0xd90] ;  /* 0x000d9000010a7983 */ /* 0x000ee80000300a00 */
[----:B------:R-:W3:Y:S02]  /*111a0*/  LDL.LU.64 R8, [R1+0xd88] ;  /* 0x000d880001087983 */ /* 0x000ee40000300a00 */
[----:B---3--:R-:W-:-:S15]  /*111b0*/  HMMA.16816.F32.BF16 R8, R16, R26, R8 ;  /* 0x0000001a1008723c */ /* 0x008fde0000041808 */
[----:B------:R-:W-:-:S04]  /*111c0*/  NOP ;  /* 0x0000000000007918 */ /* 0x000fc80000000000 */
[----:B------:R-:W-:Y:S04]  /*111d0*/  STL.64 [R1+0x390], R8 ;  /* 0x0003900801007387 */ /* 0x000fe80000100a00 */
[----:B------:R0:W-:Y:S04]  /*111e0*/  STL.64 [R1+0x398], R10 ;  /* 0x0003980a01007387 */ /* 0x0001e80000100a00 */
[----:B0-----:R-:W3:Y:S04]  /*111f0*/  LDL.LU.64 R10, [R1+0xd80] ;  /* 0x000d8000010a7983 */ /* 0x001ee80000300a00 */
[----:B------:R-:W3:Y:S01]  /*11200*/  LDL.LU.64 R8, [R1+0xd78] ;  /* 0x000d780001087983 */ /* 0x000ee20000300a00 */
[----:B------:R-:W-:-:S03]  /*11210*/  IMAD.MOV.U32 R29, RZ, RZ, R26 ;  /* 0x000000ffff1d7224 */ /* 0x000fc600078e001a */
[----:B--2---:R-:W-:Y:S01]  /*11220*/  STL.64 [R1+0xcf0], R6 ;  /* 0x000cf00601007387 */ /* 0x004fe20000100a00 */
[----:B------:R-:W-:-:S03]  /*11230*/  IMAD.MOV.U32 R28, RZ, RZ, R27 ;  /* 0x000000ffff1c7224 */ /* 0x000fc600078e001b */
[----:B-----5:R-:W-:Y:S01]  /*11240*/  STL.64 [R1+0xce8], R4 ;  /* 0x000ce80401007387 */ /* 0x020fe20000100a00 */
[----:B------:R-:W-:Y:S02]  /*11250*/  IMAD.MOV.U32 R26, RZ, RZ, R23 ;  /* 0x000000ffff1a7224 */ /* 0x000fe400078e0017 */
[----:B------:R-:W-:Y:S01]  /*11260*/  IMAD.MOV.U32 R27, RZ, RZ, R22 ;  /* 0x000000ffff1b7224 */ /* 0x000fe200078e0016 */
[----:B---3--:R-:W-:-:S15]  /*11270*/  HMMA.16816.F32.BF16 R8, R16, R6, R8 ;  /* 0x000000061008723c */ /* 0x008fde0000041808 */
[----:B------:R-:W-:-:S04]  /*11280*/  NOP ;  /* 0x0000000000007918 */ /* 0x000fc80000000000 */
[----:B------:R0:W-:Y:S04]  /*11290*/  STL.64 [R1+0x240], R8 ;  /* 0x0002400801007387 */ /* 0x0001e80000100a00 */
[----:B------:R1:W-:Y:S04]  /*112a0*/  STL.64 [R1+0x248], R10 ;  /* 0x0002480a01007387 */ /* 0x0003e80000100a00 */
[----:B0-----:R-:W2:Y:S04]  /*112b0*/  LDL.LU R8, [R1+0x170] ;  /* 0x0001700001087983 */ /* 0x001ea80000300800 */
[----:B------:R-:W2:Y:S04]  /*112c0*/  LDL.LU R9, [R1+0x174] ;  /* 0x0001740001097983 */ /* 0x000ea80000300800 */
[----:B-1----:R-:W3:Y:S04]  /*112d0*/  LDL.LU R10, [R1+0x178] ;  /* 0x00017800010a7983 */ /* 0x002ee80000300800 */
[----:B------:R-:W3:Y:S04]  /*112e0*/  LDL.LU R11, [R1+0x17c] ;  /* 0x00017c00010b7983 */ /* 0x000ee80000300800 */
[----:B------:R0:W-:Y:S04]  /*112f0*/  STL.64 [R1+0xd40], R26 ;  /* 0x000d401a01007387 */ /* 0x0001e80000100a00 */
[----:B------:R-:W5:Y:S04]  /*11300*/  LDL.LU R24, [R1+0x220] ;  /* 0x0002200001187983 */ /* 0x000f680000300800 */
[----:B------:R-:W5:Y:S04]  /*11310*/  LDL.LU R25, [R1+0x224] ;  /* 0x0002240001197983 */ /* 0x000f680000300800 */
[----:B0-----:R-:W2:Y:S04]  /*11320*/  LDL.LU R26, [R1+0x228] ;  /* 0x00022800011a7983 */ /* 0x001ea80000300800 */
[----:B------:R-:W2:Y:S01]  /*11330*/  LDL.LU R27, [R1+0x22c] ;  /* 0x00022c00011b7983 */ /* 0x000ea20000300800 */
[----:B------:R-:W-:-:S02]  /*11340*/  IMAD.MOV.U32 R22, RZ, RZ, R15 ;  /* 0x000000ffff167224 */ /* 0x000fc400078e000f */
[----:B------:R-:W-:Y:S02]  /*11350*/  IMAD.MOV.U32 R23, RZ, RZ, R0 ;  /* 0x000000ffff177224 */ /* 0x000fe400078e0000 */
[----:B------:R-:W-:Y:S02]  /*11360*/  IMAD.MOV.U32 R6, RZ, RZ, R29 ;  /* 0x000000ffff067224 */ /* 0x000fe400078e001d */
[----:B------:R-:W-:Y:S01]  /*11370*/  IMAD.MOV.U32 R7, RZ, RZ, R28 ;  /* 0x000000ffff077224 */ /* 0x000fe200078e001c */
[----:B--2---:R-:W-:Y:S04]  /*11380*/  STL.64 [R1+0xd58], R26 ;  /* 0x000d581a01007387 */ /* 0x004fe80000100a00 */
[----:B-----5:R0:W-:Y:S04]  /*11390*/  STL.64 [R1+0xd50], R24 ;  /* 0x000d501801007387 */ /* 0x0201e80000100a00 */
[----:B------:R-:W4:Y:S04]  /*113a0*/  LDL.LU R15, [R1+0xd70] ;  /* 0x000d7000010f7983 */ /* 0x000f280000300800 */
[----:B------:R-:W2:Y:S04]  /*113b0*/  LDL.LU R0, [R1+0xd6c] ;  /* 0x000d6c0001007983 */ /* 0x000ea80000300800 */
[----:B0-----:R-:W4:Y:S04]  /*113c0*/  LDL.LU R24, [R1+0x230] ;  /* 0x0002300001187983 */ /* 0x001f280000300800 */
[----:B------:R-:W4:Y:S04]  /*113d0*/  LDL.LU R25, [R1+0x234] ;  /* 0x0002340001197983 */ /* 0x000f280000300800 */
[----:B------:R-:W4:Y:S04]  /*113e0*/  LDL.LU R26, [R1+0x238] ;  /* 0x00023800011a7983 */ /* 0x000f280000300800 */
[----:B------:R-:W4:Y:S04]  /*113f0*/  LDL.LU R27, [R1+0x23c] ;  /* 0x00023c00011b7983 */ /* 0x000f280000300800 */
[----:B---3--:R-:W-:Y:S04]  /*11400*/  STL.64 [R1+0xd00], R10 ;  /* 0x000d000a01007387 */ /* 0x008fe80000100a00 */
[----:B------:R-:W-:Y:S04]  /*11410*/  STL.64 [R1+0xcf8], R8 ;  /* 0x000cf80801007387 */ /* 0x000fe80000100a00 */
[----:B------:R-:W3:Y:S04]  /*11420*/  LDL.LU R29, [R1+0xd68] ;  /* 0x000d6800011d7983 */ /* 0x000ee80000300800 */
[----:B------:R-:W5:Y:S04]  /*11430*/  LDL.LU R28, [R1+0xd64] ;  /* 0x000d6400011c7983 */ /* 0x000f680000300800 */
[----:B------:R0:W-:Y:S04]  /*11440*/  STL.64 [R1+0xd08], R6 ;  /* 0x000d080601007387 */ /* 0x0001e80000100a00 */
[----:B------:R-:W2:Y:S04]  /*11450*/  LDL.LU R4, [R1+0x1e0] ;  /* 0x0001e00001047983 */ /* 0x000ea80000300800 */
[----:B------:R-:W2:Y:S04]  /*11460*/  LDL.LU R5, [R1+0x1e4] ;  /* 0x0001e40001057983 */ /* 0x000ea80000300800 */
[----:B0-----:R-:W2:Y:S04]  /*11470*/  LDL.LU R6, [R1+0x1e8] ;  /* 0x0001e80001067983 */ /* 0x001ea80000300800 */
[----:B------:R-:W2:Y:S04]  /*11480*/  LDL.LU R7, [R1+0x1ec] ;  /* 0x0001ec0001077983 */ /* 0x000ea80000300800 */
[----:B--2---:R0:W-:Y:S04]  /*11490*/  STL.64 [R1+0xd18], R6 ;  /* 0x000d180601007387 */ /* 0x0041e80000100a00 */
[----:B------:R1:W-:Y:S01]  /*114a0*/  STL.64 [R1+0xd10], R4 ;  /* 0x000d100401007387 */ /* 0x0003e20000100a00 */
[----:B0-----:R-:W-:-:S02]  /*114b0*/  IMAD.MOV.U32 R6, RZ, RZ, R2 ;  /* 0x000000ffff067224 */ /* 0x001fc400078e0002 */
[----:B------:R-:W-:Y:S01]  /*114c0*/  IMAD.MOV.U32 R7, RZ, RZ, R21 ;  /* 0x000000ffff077224 */ /* 0x000fe200078e0015 */
[----:B------:R-:W2:Y:S04]  /*114d0*/  LDL.LU R2, [R1+0xd60] ;  /* 0x000d600001027983 */ /* 0x000ea80000300800 */
[----:B------:R0:W-:Y:S04]  /*114e0*/  STL.64 [R1+0xd38], R6 ;  /* 0x000d380601007387 */ /* 0x0001e80000100a00 */
[----:B-1----:R-:W2:Y:S04]  /*114f0*/  LDL.LU R4, [R1+0x210] ;  /* 0x0002100001047983 */ /* 0x002ea80000300800 */
[----:B------:R-:W2:Y:S04]  /*11500*/  LDL.LU R5, [R1+0x214] ;  /* 0x0002140001057983 */ /* 0x000ea80000300800 */
[----:B0-----:R-:W2:Y:S04]  /*11510*/  LDL.LU R6, [R1+0x218] ;  /* 0x0002180001067983 */ /* 0x001ea80000300800 */
[----:B------:R-:W2:Y:S04]  /*11520*/  LDL.LU R7, [R1+0x21c] ;  /* 0x00021c0001077983 */ /* 0x000ea80000300800 */
[----:B------:R-:W2:Y:S04]  /*11530*/  LDL.LU R8, [R1+0x1d0] ;  /* 0x0001d00001087983 */ /* 0x000ea80000300800 */
[----:B------:R-:W2:Y:S04]  /*11540*/  LDL.LU R9, [R1+0x1d4] ;  /* 0x0001d40001097983 */ /* 0x000ea80000300800 */
[----:B------:R-:W2:Y:S04]  /*11550*/  LDL.LU R10, [R1+0x1d8] ;  /* 0x0001d800010a7983 */ /* 0x000ea80000300800 */
[----:B------:R-:W2:Y:S01]  /*11560*/  LDL.LU R11, [R1+0x1dc] ;  /* 0x0001dc00010b7983 */ /* 0x000ea20000300800 */
[----:B------:R-:W-:-:S02]  /*11570*/  IMAD.MOV.U32 R18, RZ, RZ, R20 ;  /* 0x000000ffff127224 */ /* 0x000fc400078e0014 */
[C---:B----4-:R-:W-:Y:S01]  /*11580*/  HMMA.16816.F32.BF16 R20, R12.reuse, R22, R24 ;  /* 0x000000160c14723c */ /* 0x050fe20000041818 */
[----:B--2---:R-:W-:Y:S04]  /*11590*/  STL.64 [R1+0xd28], R10 ;  /* 0x000d280a01007387 */ /* 0x004fe80000100a00 */
[----:B------:R0:W-:Y:S04]  /*115a0*/  STL.64 [R1+0xd20], R8 ;  /* 0x000d200801007387 */ /* 0x0001e80000100a00 */
[----:B0-----:R-:W2:Y:S04]  /*115b0*/  LDL.LU R8, [R1+0x1f0] ;  /* 0x0001f00001087983 */ /* 0x001ea80000300800 */
[----:B------:R-:W2:Y:S04]  /*115c0*/  LDL.LU R9, [R1+0x1f4] ;  /* 0x0001f40001097983 */ /* 0x000ea80000300800 */
[----:B------:R-:W2:Y:S04]  /*115d0*/  LDL.LU R10, [R1+0x1f8] ;  /* 0x0001f800010a7983 */ /* 0x000ea80000300800 */
[----:B------:R-:W2:Y:S04]  /*115e0*/  LDL.LU R11, [R1+0x1fc] ;  /* 0x0001fc00010b7983 */ /* 0x000ea80000300800 */
[----:B------:R-:W4:Y:S04]  /*115f0*/  LDL.LU.64 R26, [R1+0xd58] ;  /* 0x000d5800011a7983 */ /* 0x000f280000300a00 */
[----:B------:R-:W4:Y:S04]  /*11600*/  LDL.LU.64 R24, [R1+0xd50] ;  /* 0x000d500001187983 */ /* 0x000f280000300a00 */
[----:B------:R-:W-:Y:S04]  /*11610*/  STL.64 [R1+0x230], R20 ;  /* 0x0002301401007387 */ /* 0x000fe80000100a00 */
[----:B------:R0:W-:Y:S04]  /*11620*/  STL.64 [R1+0x238], R22 ;  /* 0x0002381601007387 */ /* 0x0001e80000100a00 */
[----:B0-----:R-:W4:Y:S02]  /*11630*/  LDL.LU.64 R22, [R1+0xd48] ;  /* 0x000d480001167983 */ /* 0x001f240000300a00 */
[----:B----4-:R-:W-:-:S15]  /*11640*/  HMMA.16816.F32.BF16 R24, R12, R22, R24 ;  /* 0x000000160c18723c */ /* 0x010fde0000041818 */
[----:B------:R-:W-:-:S04]  /*11650*/  NOP ;  /* 0x0000000000007918 */ /* 0x000fc80000000000 */
[----:B------:R-:W-:Y:S04]  /*11660*/  STL.64 [R1+0x220], R24 ;  /* 0x0002201801007387 */ /* 0x000fe80000100a00 */
[----:B------:R0:W-:Y:S04]  /*11670*/  STL.64 [R1+0x228], R26 ;  /* 0x0002281a01007387 */ /* 0x0001e80000100a00 */
[----:B0-----:R-:W4:Y:S04]  /*11680*/  LDL.LU.64 R26, [R1+0xd40] ;  /* 0x000d4000011a7983 */ /* 0x001f280000300a00 */
[----:B------:R0:W-:Y:S04]  /*11690*/  STL.64 [R1+0xcb8], R22 ;  /* 0x000cb81601007387 */ /* 0x0001e80000100a00 */
[----:B------:R-:W2:Y:S04]  /*116a0*/  LDL.LU R20, [R1+0x200] ;  /* 0x0002000001147983 */ /* 0x000ea80000300800 */
[----:B------:R-:W2:Y:S04]  /*116b0*/  LDL.LU R21, [R1+0x204] ;  /* 0x0002040001157983 */ /* 0x000ea80000300800 */
[----:B0-----:R-:W2:Y:S04]  /*116c0*/  LDL.LU R22, [R1+0x208] ;  /* 0x0002080001167983 */ /* 0x001ea80000300800 */
[----:B------:R-:W2:Y:S01]  /*116d0*/  LDL.LU R23, [R1+0x20c] ;  /* 0x00020c0001177983 */ /* 0x000ea20000300800 */
[----:B----4-:R-:W-:Y:S03]  /*116e0*/  HMMA.16816.F32.BF16 R24, R12, R26, R4 ;  /* 0x0000001a0c18723c */ /* 0x010fe60000041804 */
[----:B------:R-:W4:-:S15]  /*116f0*/  LDL.LU.64 R6, [R1+0xd38] ;  /* 0x000d380001067983 */ /* 0x000f1e0000300a00 */
[----:B------:R-:W-:Y:S01]  /*11700*/  NOP ;  /* 0x0000000000007918 */ /* 0x000fe20000000000 */
[----:B------:R-:W-:Y:S04]  /*11710*/  STL.64 [R1+0x210], R24 ;  /* 0x0002101801007387 */ /* 0x000fe80000100a00 */
[----:B------:R0:W-:Y:S04]  /*11720*/  STL.64 [R1+0x218], R26 ;  /* 0x0002181a01007387 */ /* 0x0001e80000100a00 */
[----:B0-----:R-:W2:Y:S01]  /*11730*/  LDL.LU.64 R26, [R1+0xd30] ;  /* 0x000d3000011a7983 */ /* 0x001ea20000300a00 */
[----:B------:R-:W-:Y:S01]  /*11740*/  IMAD.MOV.U32 R19, RZ, RZ, R3 ;  /* 0x000000ffff137224 */ /* 0x000fe200078e0003 */
[----:B--2---:R-:W-:Y:S01]  /*11750*/  HMMA.16816.F32.BF16 R20, R12, R26, R20 ;  /* 0x0000001a0c14723c */ /* 0x004fe20000041814 */
[----:B------:R-:W-:-:S02]  /*11760*/  IMAD.MOV.U32 R16, RZ, RZ, R26 ;  /* 0x000000ffff107224 */ /* 0x000fc400078e001a */
[----:B------:R-:W-:-:S15]  /*11770*/  IMAD.MOV.U32 R3, RZ, RZ, R27 ;  /* 0x000000ffff037224 */ /* 0x000fde00078e001b */
[----:B------:R-:W-:Y:S01]  /*11780*/  NOP ;  /* 0x0000000000007918 */ /* 0x000fe20000000000 */
[----:B------:R-:W-:Y:S04]  /*11790*/  STL.64 [R1+0x200], R20 ;  /* 0x0002001401007387 */ /* 0x000fe80000100a00 */
[----:B------:R0:W-:Y:S04]  /*117a0*/  STL.64 [R1+0x208], R22 ;  /* 0x0002081601007387 */ /* 0x0001e80000100a00 */
[----:B------:R-:W2:Y:S04]  /*117b0*/  LDL.LU R24, [R1+0x130] ;  /* 0x0001300001187983 */ /* 0x000ea80000300800 */
[----:B------:R-:W2:Y:S04]  /*117c0*/  LDL.LU R25, [R1+0x134] ;  /* 0x0001340001197983 */ /* 0x000ea80000300800 */
[----:B------:R-:W2:Y:S04]  /*117d0*/  LDL.LU R26, [R1+0x138] ;  /* 0x00013800011a7983 */ /* 0x000ea80000300800 */
[----:B------:R-:W2:Y:S04]  /*117e0*/  LDL.LU R27, [R1+0x13c] ;  /* 0x00013c00011b7983 */ /* 0x000ea80000300800 */
[----:B0-----:R-:W3:Y:S01]  /*117f0*/  LDL.LU.64 R22, [R1+0x68] ;  /* 0x0000680001167983 */ /* 0x001ee20000300a00 */
[C---:B----4-:R-:W-:Y:S03]  /*11800*/  HMMA.16816.F32.BF16 R4, R12.reuse, R6, R8 ;  /* 0x000000060c04723c */ /* 0x050fe60000041808 */
[----:B--2---:R-:W-:Y:S04]  /*11810*/  STL.64 [R1+0xcb0], R26 ;  /* 0x000cb01a01007387 */ /* 0x004fe80000100a00 */
[----:B------:R0:W-:Y:S04]  /*11820*/  STL.64 [R1+0xca8], R24 ;  /* 0x000ca81801007387 */ /* 0x0001e80000100a00 */
[----:B0-----:R-:W2:Y:S04]  /*11830*/  LDL.LU R24, [R1+0x150] ;  /* 0x0001500001187983 */ /* 0x001ea80000300800 */
[----:B------:R-:W2:Y:S04]  /*11840*/  LDL.LU R25, [R1+0x154] ;  /* 0x0001540001197983 */ /* 0x000ea80000300800 */
[----:B------:R-:W4:Y:S04]  /*11850*/  LDL.LU R26, [R1+0x158] ;  /* 0x00015800011a7983 */ /* 0x000f280000300800 */
[----:B------:R-:W4:Y:S04]  /*11860*/  LDL.LU R27, [R1+0x15c] ;  /* 0x00015c00011b7983 */ /* 0x000f280000300800 */
[----:B----4-:R-:W-:Y:S04]  /*11870*/  STL.64 [R1+0xcc8], R26 ;  /* 0x000cc81a01007387 */ /* 0x010fe80000100a00 */
[----:B--2---:R0:W-:Y:S04]  /*11880*/  STL.64 [R1+0xcc0], R24 ;  /* 0x000cc01801007387 */ /* 0x0041e80000100a00 */
        /* <DEDUP_REMOVED lines=16> */
[----:B0-----:R-:W4:Y:S01]  /*11990*/  LDL.LU.64 R18, [R1+0x48] ;  /* 0x0000480001127983 */ /* 0x001f220000300a00 */
[----:B--2---:R-:W-:Y:S03]  /*119a0*/  HMMA.16816.F32.BF16 R4, R12, R6, R8 ;  /* 0x000000060c04723c */ /* 0x004fe60000041808 */
[----:B------:R-:W2:Y:S04]  /*119b0*/  LDL.LU.64 R10, [R1+0xd00] ;  /* 0x000d0000010a7983 */ /* 0x000ea80000300a00 */
[----:B------:R-:W2:-:S12]  /*119c0*/  LDL.LU.64 R8, [R1+0xcf8] ;  /* 0x000cf80001087983 */ /* 0x000e980000300a00 */
[----:B------:R-:W-:Y:S04]  /*119d0*/  STL.64 [R1+0x1d0], R4 ;  /* 0x0001d00401007387 */ /* 0x000fe80000100a00 */
[----:B------:R0:W-:Y:S04]  /*119e0*/  STL.64 [R1+0x1d8], R6 ;  /* 0x0001d80601007387 */ /* 0x0001e80000100a00 */
[----:B0-----:R-:W2:Y:S04]  /*119f0*/  LDL.LU.64 R6, [R1+0xcf0] ;  /* 0x000cf00001067983 */ /* 0x001ea80000300a00 */
[----:B------:R-:W3:Y:S01]  /*11a00*/  LDL.LU.64 R4, [R1+0xce8] ;  /* 0x000ce80001047983 */ /* 0x000ee20000300a00 */
[----:B--2---:R-:W-:Y:S03]  /*11a10*/  HMMA.16816.F32.BF16 R12, R12, R6, R8 ;  /* 0x000000060c0c723c */ /* 0x004fe60000041808 */
[----:B------:R-:W2:Y:S04]  /*11a20*/  LDL.LU.64 R10, [R1+0xce0] ;  /* 0x000ce000010a7983 */ /* 0x000ea80000300a00 */
[----:B------:R-:W2:Y:S04]  /*11a30*/  LDL.LU.64 R8, [R1+0xcd8] ;  /* 0x000cd80001087983 */ /* 0x000ea80000300a00 */
[----:B------:R-:W-:Y:S04]  /*11a40*/  STL.64 [R1+0xc78], R6 ;  /* 0x000c780601007387 */ /* 0x000fe80000100a00 */
[----:B---3--:R0:W-:Y:S04]  /*11a50*/  STL.64 [R1+0xc70], R4 ;  /* 0x000c700401007387 */ /* 0x0081e80000100a00 */
[----:B------:R1:W-:Y:S04]  /*11a60*/  STL.64 [R1+0x170], R12 ;  /* 0x0001700c01007387 */ /* 0x0003e80000100a00 */
[----:B------:R3:W-:Y:S04]  /*11a70*/  STL.64 [R1+0x178], R14 ;  /* 0x0001780e01007387 */ /* 0x0007e80000100a00 */
[----:B0-----:R-:W4:Y:S04]  /*11a80*/  LDL.LU R4, [R1+0x140] ;  /* 0x0001400001047983 */ /* 0x001f280000300800 */
[----:B------:R-:W4:Y:S04]  /*11a90*/  LDL.LU R5, [R1+0x144] ;  /* 0x0001440001057983 */ /* 0x000f280000300800 */
[----:B------:R-:W4:Y:S04]  /*11aa0*/  LDL.LU R6, [R1+0x148] ;  /* 0x0001480001067983 */ /* 0x000f280000300800 */
[----:B------:R-:W4:Y:S04]  /*11ab0*/  LDL.LU R7, [R1+0x14c] ;  /* 0x00014c0001077983 */ /* 0x000f280000300800 */
[----:B-1----:R-:W2:Y:S04]  /*11ac0*/  LDL.LU R12, [R1+0x90] ;  /* 0x00009000010c7983 */ /* 0x002ea80000300800 */
[----:B------:R-:W2:Y:S04]  /*11ad0*/  LDL.LU R13, [R1+0x94] ;  /* 0x00009400010d7983 */ /* 0x000ea80000300800 */
[----:B---3--:R-:W3:Y:S04]  /*11ae0*/  LDL.LU R14, [R1+0x98] ;  /* 0x00009800010e7983 */ /* 0x008ee80000300800 */
[----:B------:R-:W3:Y:S04]  /*11af0*/  LDL.LU R15, [R1+0x9c] ;  /* 0x00009c00010f7983 */ /* 0x000ee80000300800 */
[----:B---3--:R-:W-:Y:S04]  /*11b00*/  STL.64 [R1+0xc00], R14 ;  /* 0x000c000e01007387 */ /* 0x008fe80000100a00 */
[----:B--2---:R0:W-:Y:S04]  /*11b10*/  STL.64 [R1+0xbf8], R12 ;  /* 0x000bf80c01007387 */ /* 0x0041e80000100a00 */
[----:B0-----:R-:W2:Y:S04]  /*11b20*/  LDL.LU R12, [R1+0xa0] ;  /* 0x0000a000010c7983 */ /* 0x001ea80000300800 */
[----:B------:R-:W2:Y:S04]  /*11b30*/  LDL.LU R13, [R1+0xa4] ;  /* 0x0000a400010d7983 */ /* 0x000ea80000300800 */
[----:B------:R-:W3:Y:S01]  /*11b40*/  LDL.LU R14, [R1+0xa8] ;  /* 0x0000a800010e7983 */ /* 0x000ee20000300800 */
[----:B------:R-:W-:Y:S01]  /*11b50*/  HMMA.16816.F32.BF16 R24, R8, R22, R24 ;  /* 0x000000160818723c */ /* 0x000fe20000041818 */
[----:B------:R-:W-:-:S02]  /*11b60*/  IMAD.MOV.U32 R15, RZ, RZ, R2 ;  /* 0x000000ffff0f7224 */ /* 0x000fc400078e0002 */
[----:B------:R-:W2:Y:S04]  /*11b70*/  LDL.LU R2, [R1+0xcd0] ;  /* 0x000cd00001027983 */ /* 0x000ea80000300800 */
[----:B---3--:R0:W-:Y:S04]  /*11b80*/  STL.64 [R1+0xc10], R14 ;  /* 0x000c100e01007387 */ /* 0x0081e80000100a00 */
[----:B--2---:R1:W-:Y:S08]  /*11b90*/  STL.64 [R1+0xc08], R12 ;  /* 0x000c080c01007387 */ /* 0x0043f00000100a00 */
[----:B------:R-:W-:Y:S04]  /*11ba0*/  STL.64 [R1+0x160], R24 ;  /* 0x0001601801007387 */ /* 0x000fe80000100a00 */
[----:B------:R2:W-:Y:S01]  /*11bb0*/  STL.64 [R1+0x168], R26 ;  /* 0x0001681a01007387 */ /* 0x0005e20000100a00 */
[----:B0-----:R-:W-:-:S02]  /*11bc0*/  IMAD.MOV.U32 R15, RZ, RZ, R3 ;  /* 0x000000ffff0f7224 */ /* 0x001fc400078e0003 */
[----:B------:R-:W-:Y:S02]  /*11bd0*/  IMAD.MOV.U32 R3, RZ, RZ, R23 ;  /* 0x000000ffff037224 */ /* 0x000fe400078e0017 */
[----:B-1----:R-:W-:Y:S01]  /*11be0*/  IMAD.MOV.U32 R12, RZ, RZ, R22 ;  /* 0x000000ffff0c7224 */ /* 0x002fe200078e0016 */
[----:B--2---:R-:W2:Y:S04]  /*11bf0*/  LDL.LU.64 R26, [R1+0xcc8] ;  /* 0x000cc800011a7983 */ /* 0x004ea80000300a00 */
[----:B------:R-:W2:Y:S04]  /*11c00*/  LDL.LU.64 R24, [R1+0xcc0] ;  /* 0x000cc00001187983 */ /* 0x000ea80000300a00 */
[----:B------:R-:W2:Y:S02]  /*11c10*/  LDL.LU.64 R22, [R1+0xcb8] ;  /* 0x000cb80001167983 */ /* 0x000ea40000300a00 */
[----:B--2---:R-:W-:-:S15]  /*11c20*/  HMMA.16816.F32.BF16 R24, R8, R22, R24 ;  /* 0x000000160818723c */ /* 0x004fde0000041818 */
[----:B------:R-:W-:-:S04]  /*11c30*/  NOP ;  /* 0x0000000000007918 */ /* 0x000fc80000000000 */
[----:B------:R-:W-:Y:S04]  /*11c40*/  STL.64 [R1+0x150], R24 ;  /* 0x0001501801007387 */ /* 0x000fe80000100a00 */
[----:B------:R0:W-:Y:S04]  /*11c50*/  STL.64 [R1+0x158], R26 ;  /* 0x0001581a01007387 */ /* 0x0001e80000100a00 */
[----:B0-----:R-:W2:Y:S04]  /*11c60*/  LDL.LU.64 R26, [R1+0xcb0] ;  /* 0x000cb000011a7983 */ /* 0x001ea80000300a00 */
[----:B------:R-:W2:Y:S01]  /*11c70*/  LDL.LU.64 R24, [R1+0xca8] ;  /* 0x000ca80001187983 */ /* 0x000ea20000300a00 */
[----:B----4-:R-:W-:Y:S01]  /*11c80*/  HMMA.16816.F32.BF16 R4, R8, R18, R4 ;  /* 0x000000120804723c */ /* 0x010fe20000041804 */
[----:B------:R-:W-:-:S02]  /*11c90*/  IMAD.MOV.U32 R14, RZ, RZ, R16 ;  /* 0x000000ffff0e7224 */ /* 0x000fc400078e0010 */
[----:B------:R0:W-:Y:S02]  /*11ca0*/  STL.64 [R1+0xc48], R22 ;  /* 0x000c481601007387 */ /* 0x0001e40000100a00 */
[----:B0-----:R-:W-:Y:S02]  /*11cb0*/  IMAD.MOV.U32 R22, RZ, RZ, R12 ;  /* 0x000000ffff167224 */ /* 0x001fe400078e000c */
[----:B------:R-:W-:-:S05]  /*11cc0*/  IMAD.MOV.U32 R23, RZ, RZ, R3 ;  /* 0x000000ffff177224 */ /* 0x000fca00078e0003 */
[----:B------:R-:W-:Y:S07]  /*11cd0*/  STL.64 [R1+0xca0], R22 ;  /* 0x000ca01601007387 */ /* 0x000fee0000100a00 */
[----:B------:R-:W-:Y:S04]  /*11ce0*/  STL.64 [R1+0x140], R4 ;  /* 0x0001400401007387 */ /* 0x000fe80000100a00 */
[----:B------:R2:W-:Y:S04]  /*11cf0*/  STL.64 [R1+0x148], R6 ;  /* 0x0001480601007387 */ /* 0x0005e80000100a00 */
[----:B------:R-:W3:Y:S01]  /*11d00*/  LDL.LU R20, [R1+0x120] ;  /* 0x0001200001147983 */ /* 0x000ee20000300800 */
[----:B------:R-:W-:-:S02]  /*11d10*/  IMAD.MOV.U32 R12, RZ, RZ, R18 ;  /* 0x000000ffff0c7224 */ /* 0x000fc400078e0012 */
[----:B------:R-:W-:Y:S01]  /*11d20*/  IMAD.MOV.U32 R3, RZ, RZ, R19 ;  /* 0x000000ffff037224 */ /* 0x000fe200078e0013 */
[----:B--2---:R-:W-:-:S15]  /*11d30*/  HMMA.16816.F32.BF16 R4, R8, R14, R24 ;  /* 0x0000000e0804723c */ /* 0x004fde0000041818 */
[----:B------:R-:W-:-:S04]  /*11d40*/  NOP ;  /* 0x0000000000007918 */ /* 0x000fc80000000000 */
[----:B------:R-:W-:Y:S04]  /*11d50*/  STL.64 [R1+0x130], R4 ;  /* 0x0001300401007387 */ /* 0x000fe80000100a00 */
[----:B------:R0:W-:Y:S04]  /*11d60*/  STL.64 [R1+0x138], R6 ;  /* 0x0001380601007387 */ /* 0x0001e80000100a00 */
[----:B------:R-:W3:Y:S04]  /*11d70*/  LDL.LU R21, [R1+0x124] ;  /* 0x0001240001157983 */ /* 0x000ee80000300800 */
[----:B------:R-:W3:Y:S04]  /*11d80*/  LDL.LU R22, [R1+0x128] ;  /* 0x0001280001167983 */ /* 0x000ee80000300800 */
[----:B------:R-:W3:Y:S04]  /*11d90*/  LDL.LU R23, [R1+0x12c] ;  /* 0x00012c0001177983 */ /* 0x000ee80000300800 */
[----:B------:R-:W3:Y:S04]  /*11da0*/  LDL.LU.64 R18, [R1+0x28] ;  /* 0x0000280001127983 */ /* 0x000ee80000300a00 */
[----:B0-----:R-:W2:Y:S04]  /*11db0*/  LDL.LU.64 R6, [R1+0x8] ;  /* 0x0000080001067983 */ /* 0x001ea80000300a00 */
[----:B--2---:R0:W-:Y:S04]  /*11dc0*/  STL.64 [R1+0xc90], R6 ;  /* 0x000c900601007387 */ /* 0x0041e80000100a00 */
[----:B------:R-:W2:Y:S04]  /*11dd0*/  LDL.LU R4, [R1+0x110] ;  /* 0x0001100001047983 */ /* 0x000ea80000300800 */
[----:B------:R-:W2:Y:S04]  /*11de0*/  LDL.LU R5, [R1+0x114] ;  /* 0x0001140001057983 */ /* 0x000ea80000300800 */
[----:B0-----:R-:W2:Y:S04]  /*11df0*/  LDL.LU R6, [R1+0x118] ;  /* 0x0001180001067983 */ /* 0x001ea80000300800 */
[----:B------:R-:W2:Y:S04]  /*11e00*/  LDL.LU R7, [R1+0x11c] ;  /* 0x00011c0001077983 */ /* 0x000ea80000300800 */
[----:B------:R-:W4:Y:S04]  /*11e10*/  LDL.LU R24, [R1+0xf0] ;  /* 0x0000f00001187983 */ /* 0x000f280000300800 */
[----:B------:R-:W4:Y:S04]  /*11e20*/  LDL.LU R25, [R1+0xf4] ;  /* 0x0000f40001197983 */ /* 0x000f280000300800 */
[----:B------:R-:W2:Y:S04]  /*11e30*/  LDL.LU R26, [R1+0xf8] ;  /* 0x0000f800011a7983 */ /* 0x000ea80000300800 */
[----:B------:R-:W2:Y:S04]  /*11e40*/  LDL.LU R27, [R1+0xfc] ;  /* 0x0000fc00011b7983 */ /* 0x000ea80000300800 */
[----:B--2---:R-:W-:Y:S04]  /*11e50*/  STL.64 [R1+0xc88], R26 ;  /* 0x000c881a01007387 */ /* 0x004fe80000100a00 */
[----:B----4-:R0:W-:Y:S04]  /*11e60*/  STL.64 [R1+0xc80], R24 ;  /* 0x000c801801007387 */ /* 0x0101e80000100a00 */
[----:B0-----:R-:W2:Y:S04]  /*11e70*/  LDL.LU R24, [R1+0x100] ;  /* 0x0001000001187983 */ /* 0x001ea80000300800 */
[----:B------:R-:W2:Y:S04]  /*11e80*/  LDL.LU R25, [R1+0x104] ;  /* 0x0001040001197983 */ /* 0x000ea80000300800 */
[----:B------:R-:W2:Y:S04]  /*11e90*/  LDL.LU R26, [R1+0x108] ;  /* 0x00010800011a7983 */ /* 0x000ea80000300800 */
[----:B------:R-:W2:Y:S04]  /*11ea0*/  LDL.LU R27, [R1+0x10c] ;  /* 0x00010c00011b7983 */ /* 0x000ea80000300800 */
[----:B------:R0:W-:Y:S02]  /*11eb0*/  STL.64 [R1+0xc20], R14 ;  /* 0x000c200e01007387 */ /* 0x0001e40000100a00 */
[----:B0-----:R-:W-:-:S02]  /*11ec0*/  IMAD.MOV.U32 R14, RZ, RZ, R12 ;  /* 0x000000ffff0e7224 */ /* 0x001fc400078e000c */
[----:B------:R-:W-:-:S05]  /*11ed0*/  IMAD.MOV.U32 R15, RZ, RZ, R3 ;  /* 0x000000ffff0f7224 */ /* 0x000fca00078e0003 */
[----:B------:R0:W-:Y:S04]  /*11ee0*/  STL.64 [R1+0xc40], R14 ;  /* 0x000c400e01007387 */ /* 0x0001e80000100a00 */
[----:B------:R-:W4:Y:S04]  /*11ef0*/  LDL.LU R12, [R1+0xd0] ;  /* 0x0000d000010c7983 */ /* 0x000f280000300800 */
[----:B------:R-:W4:Y:S04]  /*11f00*/  LDL.LU R13, [R1+0xd4] ;  /* 0x0000d400010d7983 */ /* 0x000f280000300800 */
[----:B0-----:R-:W2:Y:S04]  /*11f10*/  LDL.LU R14, [R1+0xd8] ;  /* 0x0000d800010e7983 */ /* 0x001ea80000300800 */
[----:B------:R-:W2:Y:S01]  /*11f20*/  LDL.LU R15, [R1+0xdc] ;  /* 0x0000dc00010f7983 */ /* 0x000ea20000300800 */
[----:B---3--:R-:W-:Y:S03]  /*11f30*/  HMMA.16816.F32.BF16 R20, R8, R18, R20 ;  /* 0x000000120814723c */ /* 0x008fe60000041814 */
[----:B--2---:R0:W-:Y:S04]  /*11f40*/  STL.64 [R1+0xc58], R14 ;  /* 0x000c580e01007387 */ /* 0x0041e80000100a00 */
[----:B----4-:R1:W-:Y:S01]  /*11f50*/  STL.64 [R1+0xc50], R12 ;  /* 0x000c500c01007387 */ /* 0x0103e20000100a00 */
[----:B0-----:R-:W-:-:S03]  /*11f60*/  IMAD.MOV.U32 R15, RZ, RZ, R2 ;  /* 0x000000ffff0f7224 */ /* 0x001fc600078e0002 */
[----:B-1----:R-:W2:Y:S04]  /*11f70*/  LDL.LU R12, [R1+0xe0] ;  /* 0x0000e000010c7983 */ /* 0x002ea80000300800 */
[----:B------:R-:W2:Y:S01]  /*11f80*/  LDL.LU R13, [R1+0xe4] ;  /* 0x0000e400010d7983 */ /* 0x000ea20000300800 */
[----:B------:R-:W-:-:S03]  /*11f90*/  IMAD.MOV.U32 R2, RZ, RZ, R18 ;  /* 0x000000ffff027224 */ /* 0x000fc600078e0012 */
[----:B------:R-:W2:Y:S04]  /*11fa0*/  LDL.LU R14, [R1+0xe8] ;  /* 0x0000e800010e7983 */ /* 0x000ea80000300800 */
[----:B------:R0:W-:Y:S04]  /*11fb0*/  STL.64 [R1+0x120], R20 ;  /* 0x0001201401007387 */ /* 0x0001e80000100a00 */
[----:B------:R1:W-:Y:S01]  /*11fc0*/  STL.64 [R1+0x128], R22 ;  /* 0x0001281601007387 */ /* 0x0003e20000100a00 */
[----:B0-----:R-:W-:-:S03]  /*11fd0*/  IMAD.MOV.U32 R21, RZ, RZ, R19 ;  /* 0x000000ffff157224 */ /* 0x001fc600078e0013 */
[----:B-1----:R-:W2:Y:S04]  /*11fe0*/  LDL.LU.64 R22, [R1+0xca0] ;  /* 0x000ca00001167983 */ /* 0x002ea80000300a00 */
[----:B------:R-:W3:Y:S02]  /*11ff0*/  LDL.LU.64 R18, [R1+0xc98] ;  /* 0x000c980001127983 */ /* 0x000ee40000300a00 */
[----:B---3--:R-:W-:-:S15]  /*12000*/  HMMA.16816.F32.BF16 R4, R8, R18, R4 ;  /* 0x000000120804723c */ /* 0x008fde0000041804 */
[----:B------:R-:W-:-:S04]  /*12010*/  NOP ;  /* 0x0000000000007918 */ /* 0x000fc80000000000 */
[----:B------:R-:W-:Y:S04]  /*12020*/  STL.64 [R1+0x110], R4 ;  /* 0x0001100401007387 */ /* 0x000fe80000100a00 */
[----:B------:R0:W-:Y:S04]  /*12030*/  STL.64 [R1+0x118], R6 ;  /* 0x0001180601007387 */ /* 0x0001e80000100a00 */
[----:B0-----:R-:W3:Y:S04]  /*12040*/  LDL.LU.64 R6, [R1+0xc90] ;  /* 0x000c900001067983 */ /* 0x001ee80000300a00 */
[----:B------:R0:W-:Y:S04]  /*12050*/  STL.64 [R1+0xc18], R18 ;  /* 0x000c181201007387 */ /* 0x0001e80000100a00 */
[----:B------:R-:W4:Y:S04]  /*12060*/  LDL.LU R16, [R1+0xb0] ;  /* 0x0000b00001107983 */ /* 0x000f280000300800 */
[----:B------:R-:W4:Y:S04]  /*12070*/  LDL.LU R17, [R1+0xb4] ;  /* 0x0000b40001117983 */ /* 0x000f280000300800 */
[----:B0-----:R-:W2:Y:S04]  /*12080*/  LDL.LU R18, [R1+0xb8] ;  /* 0x0000b80001127983 */ /* 0x001ea80000300800 */
[----:B------:R-:W2:Y:S01]  /*12090*/  LDL.LU R19, [R1+0xbc] ;  /* 0x0000bc0001137983 */ /* 0x000ea20000300800 */
[----:B---3--:R-:W-:Y:S01]  /*120a0*/  HMMA.16816.F32.BF16 R24, R8, R6, R24 ;  /* 0x000000060818723c */ /* 0x008fe20000041818 */
[----:B------:R-:W-:-:S02]  /*120b0*/  IMAD.MOV.U32 R20, RZ, RZ, R6 ;  /* 0x000000ffff147224 */ /* 0x000fc400078e0006 */
[----:B------:R-:W-:Y:S01]  /*120c0*/  IMAD.MOV.U32 R3, RZ, RZ, R7 ;  /* 0x000000ffff037224 */ /* 0x000fe200078e0007 */
[----:B--2---:R-:W-:Y:S04]  /*120d0*/  STL.64 [R1+0xc30], R18 ;  /* 0x000c301201007387 */ /* 0x004fe80000100a00 */
[----:B----4-:R0:W-:Y:S04]  /*120e0*/  STL.64 [R1+0xc28], R16 ;  /* 0x000c281001007387 */ /* 0x0101e80000100a00 */
[----:B0-----:R-:W2:Y:S04]  /*120f0*/  LDL.LU R16, [R1+0xc0] ;  /* 0x0000c00001107983 */ /* 0x001ea80000300800 */
[----:B------:R-:W2:Y:S04]  /*12100*/  LDL.LU R17, [R1+0xc4] ;  /* 0x0000c40001117983 */ /* 0x000ea80000300800 */
[----:B------:R-:W2:Y:S04]  /*12110*/  LDL.LU R18, [R1+0xc8] ;  /* 0x0000c80001127983 */ /* 0x000ea80000300800 */
[----:B------:R-:W2:Y:S04]  /*12120*/  LDL.LU R19, [R1+0xcc] ;  /* 0x0000cc0001137983 */ /* 0x000ea80000300800 */
[----:B------:R-:W-:Y:S04]  /*12130*/  STL.64 [R1+0x100], R24 ;  /* 0x0001001801007387 */ /* 0x000fe80000100a00 */
[----:B------:R0:W-:Y:S04]  /*12140*/  STL.64 [R1+0x108], R26 ;  /* 0x0001081a01007387 */ /* 0x0001e80000100a00 */
[----:B0-----:R-:W3:Y:S04]  /*12150*/  LDL.LU.64 R26, [R1+0xc88] ;  /* 0x000c8800011a7983 */ /* 0x001ee80000300a00 */
[----:B------:R-:W3:Y:S04]  /*12160*/  LDL.LU.64 R24, [R1+0xc80] ;  /* 0x000c800001187983 */ /* 0x000ee80000300a00 */
[----:B------:R-:W3:Y:S04]  /*12170*/  LDL.LU.64 R6, [R1+0xc78] ;  /* 0x000c780001067983 */ /* 0x000ee80000300a00 */
[----:B------:R-:W4:Y:S01]  /*12180*/  LDL.LU.64 R4, [R1+0xc70] ;  /* 0x000c700001047983 */ /* 0x000f220000300a00 */
[----:B---3--:R-:W-:Y:S03]  /*12190*/  HMMA.16816.F32.BF16 R8, R8, R6, R24 ;  /* 0x000000060808723c */ /* 0x008fe60000041818 */
[----:B------:R-:W3:Y:S04]  /*121a0*/  LDL.LU.64 R26, [R1+0xc68] ;  /* 0x000c6800011a7983 */ /* 0x000ee80000300a00 */
[----:B------:R-:W3:-:S12]  /*121b0*/  LDL.LU.64 R24, [R1+0xc60] ;  /* 0x000c600001187983 */ /* 0x000ed80000300a00 */
[----:B------:R-:W-:Y:S04]  /*121c0*/  STL.64 [R1+0xf0], R8 ;  /* 0x0000f00801007387 */ /* 0x000fe80000100a00 */
[----:B------:R0:W-:Y:S04]  /*121d0*/  STL.64 [R1+0xf8], R10 ;  /* 0x0000f80a01007387 */ /* 0x0001e80000100a00 */
[----:B------:R1:W-:Y:S01]  /*121e0*/  STL.64 [R1+0xbe0], R6 ;  /* 0x000be00601007387 */ /* 0x0003e20000100a00 */
[----:B0-----:R-:W-:Y:S02]  /*121f0*/  IMAD.MOV.U32 R11, RZ, RZ, R21 ;  /* 0x000000ffff0b7224 */ /* 0x001fe400078e0015 */
[----:B-1----:R-:W-:-:S02]  /*12200*/  IMAD.MOV.U32 R6, RZ, RZ, R20 ;  /* 0x000000ffff067224 */ /* 0x002fc400078e0014 */
[----:B---3--:R-:W-:Y:S01]  /*12210*/  HMMA.16816.F32.BF16 R20, R24, R22, R12 ;  /* 0x000000161814723c */ /* 0x008fe2000004180c */
[----:B------:R-:W3:Y:S04]  /*12220*/  LDL.LU.64 R14, [R1+0xc58] ;  /* 0x000c5800010e7983 */ /* 0x000ee80000300a00 */
[----:B------:R-:W3:-:S14]  /*12230*/  LDL.LU.64 R12, [R1+0xc50] ;  /* 0x000c5000010c7983 */ /* 0x000edc0000300a00 */
[----:B------:R-:W-:Y:S04]  /*12240*/  STL.64 [R1+0xe0], R20 ;  /* 0x0000e01401007387 */ /* 0x000fe80000100a00 */
[----:B------:R0:W-:Y:S04]  /*12250*/  STL.64 [R1+0xe8], R22 ;  /* 0x0000e81601007387 */ /* 0x0001e80000100a00 */
[----:B0-----:R-:W3:Y:S02]  /*12260*/  LDL.LU.64 R22, [R1+0xc48] ;  /* 0x000c480001167983 */ /* 0x001ee40000300a00 */
[----:B---3--:R-:W-:Y:S02]  /*12270*/  HMMA.16816.F32.BF16 R20, R24, R22, R12 ;  /* 0x000000161814723c */ /* 0x008fe4000004180c */
[----:B------:R-:W2:-:S15]  /*12280*/  LDL.LU.64 R14, [R1+0xc40] ;  /* 0x000c4000010e7983 */ /* 0x000e9e0000300a00 */
[----:B------:R-:W-:Y:S02]  /*12290*/  NOP ;  /* 0x0000000000007918 */ /* 0x000fe40000000000 */
[----:B------:R0:W-:Y:S04]  /*122a0*/  STL.64 [R1+0xd0], R20 ;  /* 0x0000d01401007387 */ /* 0x0001e80000100a00 */
[----:B------:R4:W-:Y:S04]  /*122b0*/  STL.64 [R1+0xd8], R22 ;  /* 0x0000d81601007387 */ /* 0x0009e80000100a00 */
[----:B0-----:R-:W3:Y:S04]  /*122c0*/  LDL.LU R20, [R1+0x70] ;  /* 0x0000700001147983 */ /* 0x001ee80000300800 */
[----:B------:R-:W3:Y:S01]  /*122d0*/  LDL.LU R21, [R1+0x74] ;  /* 0x0000740001157983 */ /* 0x000ee20000300800 */
[----:B----4-:R-:W-:-:S02]  /*122e0*/  IMAD.MOV.U32 R22, RZ, RZ, R5 ;  /* 0x000000ffff167224 */ /* 0x010fc400078e0005 */
[----:B------:R-:W-:-:S05]  /*122f0*/  IMAD.MOV.U32 R23, RZ, RZ, R4 ;  /* 0x000000ffff177224 */ /* 0x000fca00078e0004 */
[----:B------:R0:W-:Y:S02]  /*12300*/  STL.64 [R1+0xbf0], R22 ;  /* 0x000bf01601007387 */ /* 0x0001e40000100a00 */
[----:B0-----:R-:W-:Y:S01]  /*12310*/  IMAD.MOV.U32 R22, RZ, RZ, R29 ;  /* 0x000000ffff167224 */ /* 0x001fe200078e001d */
[----:B--2---:R-:W-:Y:S01]  /*12320*/  HMMA.16816.F32.BF16 R12, R24, R14, R16 ;  /* 0x0000000e180c723c */ /* 0x004fe20000041810 */
[----:B---3--:R0:W-:Y:S04]  /*12330*/  STL.64 [R1+0xbe8], R20 ;  /* 0x000be81401007387 */ /* 0x0081e80000100a00 */
[----:B0-----:R-:W2:Y:S01]  /*12340*/  LDL.LU R20, [R1+0x80] ;  /* 0x0000800001147983 */ /* 0x001ea20000300800 */
[----:B-----5:R-:W-:-:S03]  /*12350*/  IMAD.MOV.U32 R21, RZ, RZ, R28 ;  /* 0x000000ffff157224 */ /* 0x020fc600078e001c */
[----:B------:R-:W3:Y:S04]  /*12360*/  LDL.LU R28, [R1+0xc3c] ;  /* 0x000c3c00011c7983 */ /* 0x000ee80000300800 */
[----:B------:R-:W3:Y:S04]  /*12370*/  LDL.LU R29, [R1+0xc38] ;  /* 0x000c3800011d7983 */ /* 0x000ee80000300800 */
[----:B------:R-:W4:Y:S04]  /*12380*/  LDL.LU.64 R18, [R1+0xc30] ;  /* 0x000c300001127983 */ /* 0x000f280000300a00 */
[----:B------:R-:W4:Y:S04]  /*12390*/  LDL.LU.64 R16, [R1+0xc28] ;  /* 0x000c280001107983 */ /* 0x000f280000300a00 */
[----:B------:R-:W-:Y:S04]  /*123a0*/  STL.64 [R1+0xc0], R12 ;  /* 0x0000c00c01007387 */ /* 0x000fe80000100a00 */
[----:B------:R0:W-:Y:S04]  /*123b0*/  STL.64 [R1+0xc8], R14 ;  /* 0x0000c80e01007387 */ /* 0x0001e80000100a00 */
[----:B0-----:R-:W4:Y:S02]  /*123c0*/  LDL.LU.64 R14, [R1+0xc20] ;  /* 0x000c2000010e7983 */ /* 0x001f240000300a00 */
[----:B----4-:R-:W-:Y:S02]  /*123d0*/  HMMA.16816.F32.BF16 R12, R24, R14, R16 ;  /* 0x0000000e180c723c */ /* 0x010fe40000041810 */
[----:B------:R-:W4:-:S15]  /*123e0*/  LDL.LU.64 R18, [R1+0xc18] ;  /* 0x000c180001127983 */ /* 0x000f1e0000300a00 */
[----:B------:R-:W-:Y:S02]  /*123f0*/  NOP ;  /* 0x0000000000007918 */ /* 0x000fe40000000000 */
[----:B------:R-:W-:Y:S04]  /*12400*/  STL.64 [R1+0xb0], R12 ;  /* 0x0000b00c01007387 */ /* 0x000fe80000100a00 */
[----:B------:R0:W-:Y:S04]  /*12410*/  STL.64 [R1+0xb8], R14 ;  /* 0x0000b80e01007387 */ /* 0x0001e80000100a00 */
[----:B0-----:R-:W5:Y:S04]  /*12420*/  LDL.LU.64 R14, [R1+0xc10] ;  /* 0x000c1000010e7983 */ /* 0x001f680000300a00 */
[----:B------:R-:W5:Y:S01]  /*12430*/  LDL.LU.64 R12, [R1+0xc08] ;  /* 0x000c0800010c7983 */ /* 0x000f620000300a00 */
[----:B------:R-:W-:-:S02]  /*12440*/  IMAD.MOV.U32 R10, RZ, RZ, R2 ;  /* 0x000000ffff0a7224 */ /* 0x000fc400078e0002 */
[----:B------:R-:W-:Y:S01]  /*12450*/  IMAD.MOV.U32 R7, RZ, RZ, R3 ;  /* 0x000000ffff077224 */ /* 0x000fe200078e0003 */
[----:B------:R-:W0:Y:S04]  /*12460*/  LDC R2, c[0x0][0x3ac] ;  /* 0x0000eb00ff027b82 */ /* 0x000e280000000800 */
[----:B-----5:R-:W-:Y:S01]  /*12470*/  HMMA.16816.F32.BF16 R8, R24, R10, R12 ;  /* 0x0000000a1808723c */ /* 0x020fe2000004180c */
[----:B------:R-:W4:Y:S04]  /*12480*/  LDL.LU.64 R14, [R1+0xc00] ;  /* 0x000c0000010e7983 */ /* 0x000f280000300a00 */
[----:B------:R-:W4:-:S14]  /*12490*/  LDL.LU.64 R12, [R1+0xbf8] ;  /* 0x000bf800010c7983 */ /* 0x000f1c0000300a00 */
[----:B------:R-:W-:Y:S04]  /*124a0*/  STL.64 [R1+0xa0], R8 ;  /* 0x0000a00801007387 */ /* 0x000fe80000100a00 */
[----:B------:R1:W-:Y:S04]  /*124b0*/  STL.64 [R1+0xa8], R10 ;  /* 0x0000a80a01007387 */ /* 0x0003e80000100a00 */
[----:B-1----:R-:W5:Y:S01]  /*124c0*/  LDL.LU.64 R10, [R1+0x4c0] ;  /* 0x0004c000010a7983 */ /* 0x002f620000300a00 */
[----:B----4-:R-:W-:Y:S03]  /*124d0*/  HMMA.16816.F32.BF16 R12, R24, R18, R12 ;  /* 0x00000012180c723c */ /* 0x010fe6000004180c */
[----:B-----5:R1:W-:-:S15]  /*124e0*/  STL.64 [R1+0xbd0], R10 ;  /* 0x000bd00a01007387 */ /* 0x0203de0000100a00 */
[----:B------:R-:W-:Y:S01]  /*124f0*/  NOP ;  /* 0x0000000000007918 */ /* 0x000fe20000000000 */
[----:B------:R-:W-:Y:S04]  /*12500*/  STL.64 [R1+0x90], R12 ;  /* 0x0000900c01007387 */ /* 0x000fe80000100a00 */
[----:B------:R-:W-:Y:S04]  /*12510*/  STL.64 [R1+0x98], R14 ;  /* 0x0000980e01007387 */ /* 0x000fe80000100a00 */
[----:B-1----:R-:W4:Y:S04]  /*12520*/  LDL.LU.64 R10, [R1+0x4b8] ;  /* 0x0004b800010a7983 */ /* 0x002f280000300a00 */
[----:B----4-:R1:W-:Y:S04]  /*12530*/  STL.64 [R1+0xbd8], R10 ;  /* 0x000bd80a01007387 */ /* 0x0103e80000100a00 */
[----:B-1----:R-:W4:Y:S04]  /*12540*/  LDL.LU.64 R10, [R1+0x4b0] ;  /* 0x0004b000010a7983 */ /* 0x002f280000300a00 */
[----:B------:R-:W5:Y:S04]  /*12550*/  LDL.LU.64 R12, [R1+0x4d8] ;  /* 0x0004d800010c7983 */ /* 0x000f680000300a00 */
[----:B-----5:R1:W-:Y:S04]  /*12560*/  STL.64 [R1+0xbc0], R12 ;  /* 0x000bc00c01007387 */ /* 0x0203e80000100a00 */
[----:B-1----:R-:W5:Y:S04]  /*12570*/  LDL.LU.64 R12, [R1+0x4d0] ;  /* 0x0004d000010c7983 */ /* 0x002f680000300a00 */
[----:B-----5:R1:W-:Y:S04]  /*12580*/  STL.64 [R1+0xbc8], R12 ;  /* 0x000bc80c01007387 */ /* 0x0203e80000100a00 */
[----:B-1----:R-:W5:Y:S04]  /*12590*/  LDL.LU.64 R12, [R1+0x4c8] ;  /* 0x0004c800010c7983 */ /* 0x002f680000300a00 */
[----:B------:R-:W3:Y:S01]  /*125a0*/  LDL.LU.64 R14, [R1+0x4e8] ;  /* 0x0004e800010e7983 */ /* 0x000ee20000300a00 */
[----:B------:R-:W-:-:S07]  /*125b0*/  IMAD.MOV.U32 R23, RZ, RZ, R0 ;  /* 0x000000ffff177224 */ /* 0x000fce00078e0000 */
[C---:B--2---:R-:W-:Y:S01]  /*125c0*/  HMMA.16816.F32.BF16 R4, R24.reuse, R6, R20 ;  /* 0x000000061804723c */ /* 0x044fe20000041814 */
[----:B---3--:R1:W-:Y:S04]  /*125d0*/  STL.64 [R1+0xbb8], R14 ;  /* 0x000bb80e01007387 */ /* 0x0083e80000100a00 */
[----:B-1----:R-:W2:Y:S04]  /*125e0*/  LDL.LU.64 R14, [R1+0x4e0] ;  /* 0x0004e000010e7983 */ /* 0x002ea80000300a00 */
[----:B------:R-:W3:Y:S04]  /*125f0*/  LDL.LU.64 R16, [R1+0x4f8] ;  /* 0x0004f80001107983 */ /* 0x000ee80000300a00 */
[----:B---3--:R1:W-:Y:S04]  /*12600*/  STL.64 [R1+0xbb0], R16 ;  /* 0x000bb01001007387 */ /* 0x0083e80000100a00 */
[----:B-1----:R-:W3:Y:S04]  /*12610*/  LDL.LU.64 R16, [R1+0x4f0] ;  /* 0x0004f00001107983 */ /* 0x002ee80000300a00 */
[----:B------:R-:W2:Y:S04]  /*12620*/  LDL.LU.64 R22, [R1+0xbf0] ;  /* 0x000bf00001167983 */ /* 0x000ea80000300a00 */
[----:B------:R-:W2:Y:S04]  /*12630*/  LDL.LU.64 R20, [R1+0xbe8] ;  /* 0x000be80001147983 */ /* 0x000ea80000300a00 */
[----:B------:R-:W-:Y:S04]  /*12640*/  STL.64 [R1+0x480], R4 ;  /* 0x0004800401007387 */ /* 0x000fe80000100a00 */
[----:B------:R1:W-:Y:S04]  /*12650*/  STL.64 [R1+0x488], R6 ;  /* 0x0004880601007387 */ /* 0x0003e80000100a00 */
[----:B-1----:R-:W2:Y:S04]  /*12660*/  LDL.LU.64 R6, [R1+0xbe0] ;  /* 0x000be00001067983 */ /* 0x002ea80000300a00 */
[----:B------:R-:W2:Y:S04]  /*12670*/  LDL.LU.64 R18, [R1+0x500] ;  /* 0x0005000001127983 */ /* 0x000ea80000300a00 */
[----:B------:R-:W2:Y:S04]  /*12680*/  LDL.LU.64 R8, [R1+0x580] ;  /* 0x0005800001087983 */ /* 0x000ea80000300a00 */
[----:B--2---:R1:W-:Y:S04]  /*12690*/  STL.64 [R1+0xba0], R8 ;  /* 0x000ba00801007387 */ /* 0x0043e80000100a00 */
[----:B-1----:R-:W2:Y:S01]  /*126a0*/  LDL.LU.64 R8, [R1+0x510] ;  /* 0x0005100001087983 */ /* 0x002ea20000300a00 */
[----:B------:R-:W-:Y:S01]  /*126b0*/  HMMA.16816.F32.BF16 R20, R24, R6, R20 ;  /* 0x000000061814723c */ /* 0x000fe20000041814 */
[----:B0-----:R-:W-:-:S04]  /*126c0*/  IMAD.SHL.U32 R0, R2, 0x20, RZ ;  /* 0x0000002002007824 */ /* 0x001fc800078e00ff */
[C---:B----4-:R-:W-:Y:S01]  /*126d0*/  IMAD.WIDE R10, R0.reuse, 0x2, R10 ;  /* 0x00000002000a7825 */ /* 0x050fe200078e020a */
[----:B--2---:R0:W-:Y:S04]  /*126e0*/  STL.64 [R1+0xba8], R8 ;  /* 0x000ba80801007387 */ /* 0x0041e80000100a00 */
[----:B0-----:R-:W2:Y:S04]  /*126f0*/  LDL.LU.64 R8, [R1+0x508] ;  /* 0x0005080001087983 */ /* 0x001ea80000300a00 */
[----:B------:R-:W4:Y:S04]  /*12700*/  LDL.LU.64 R4, [R1+0x578] ;  /* 0x0005780001047983 */ /* 0x000f280000300a00 */
[----:B------:R-:W2:Y:S04]  /*12710*/  LDL.LU.64 R2, [R1+0x588] ;  /* 0x0005880001027983 */ /* 0x000ea80000300a00 */
[----:B------:R-:W2:Y:S04]  /*12720*/  LDL.LU.64 R24, [R1+0x5a0] ;  /* 0x0005a00001187983 */ /* 0x000ea80000300a00 */
[----:B------:R-:W2:Y:S04]  /*12730*/  LDL.LU.64 R26, [R1+0x598] ;  /* 0x00059800011a7983 */ /* 0x000ea80000300a00 */
[----:B------:R0:W-:Y:S04]  /*12740*/  STL.64 [R1+0x470], R20 ;  /* 0x0004701401007387 */ /* 0x0001e80000100a00 */
[----:B------:R1:W-:Y:S04]  /*12750*/  STL.64 [R1+0x478], R22 ;  /* 0x0004781601007387 */ /* 0x0003e80000100a00 */
[----:B------:R-:W2:Y:S04]  /*12760*/  LDL.LU.64 R6, [R1+0x590] ;  /* 0x0005900001067983 */ /* 0x000ea80000300a00 */
[----:B0-----:R-:W2:Y:S01]  /*12770*/  LDL.LU.64 R20, [R1+0x570] ;  /* 0x0005700001147983 */ /* 0x001ea20000300a00 */
[----:B-1----:R-:W-:-:S03]  /*12780*/  IMAD.WIDE R22, R0, 0x2, R28 ;  /* 0x0000000200167825 */ /* 0x002fc600078e021c */
[----:B------:R-:W2:Y:S04]  /*12790*/  LDL.LU.64 R28, [R1+0x518] ;  /* 0x00051800011c7983 */ /* 0x000ea80000300a00 */
[----:B------:R0:W-:Y:S04]  /*127a0*/  STL.64 [R1+0x88], R22 ;  /* 0x0000881601007387 */ /* 0x0001e80000100a00 */
[----:B0-----:R-:W2:Y:S04]  /*127b0*/  LDL.LU.64 R22, [R1+0x568] ;  /* 0x0005680001167983 */ /* 0x001ea80000300a00 */
[----:B------:R0:W-:Y:S04]  /*127c0*/  STL.64 [R1+0x80], R10 ;  /* 0x0000800a01007387 */ /* 0x0001e80000100a00 */
[----:B0-----:R-:W2:Y:S02]  /*127d0*/  LDL.LU.64 R10, [R1+0xbd8] ;  /* 0x000bd800010a7983 */ /* 0x001ea40000300a00 */
[----:B--2---:R-:W-:-:S05]  /*127e0*/  IMAD.WIDE R10, R0, 0x2, R10 ;  /* 0x00000002000a7825 */ /* 0x004fca00078e020a */
[----:B------:R0:W-:Y:S04]  /*127f0*/  STL.64 [R1+0x78], R10 ;  /* 0x0000780a01007387 */ /* 0x0001e80000100a00 */
[----:B0-----:R-:W2:Y:S01]  /*12800*/  LDL.LU.64 R10, [R1+0xbd0] ;  /* 0x000bd000010a7983 */ /* 0x001ea20000300a00 */
[----:B-----5:R-:W-:-:S04]  /*12810*/  IMAD.WIDE R12, R0, 0x2, R12 ;  /* 0x00000002000c7825 */ /* 0x020fc800078e020c */
[----:B--2---:R-:W-:-:S05]  /*12820*/  IMAD.WIDE R10, R0, 0x2, R10 ;  /* 0x00000002000a7825 */ /* 0x004fca00078e020a */
[----:B------:R0:W-:Y:S04]  /*12830*/  STL.64 [R1+0x70], R10 ;  /* 0x0000700a01007387 */ /* 0x0001e80000100a00 */
[----:B0-----:R-:W2:Y:S04]  /*12840*/  LDL.LU.64 R10, [R1+0x560] ;  /* 0x00056000010a7983 */ /* 0x001ea80000300a00 */
[----:B------:R0:W-:Y:S04]  /*12850*/  STL.64 [R1+0x68], R12 ;  /* 0x0000680c01007387 */ /* 0x0001e80000100a00 */
[----:B0-----:R-:W5:Y:S02]  /*12860*/  LDL.LU.64 R12, [R1+0xbc8] ;  /* 0x000bc800010c7983 */ /* 0x001f640000300a00 */
[----:B-----5:R-:W-:-:S05]  /*12870*/  IMAD.WIDE R12, R0, 0x2, R12 ;  /* 0x00000002000c7825 */ /* 0x020fca00078e020c */
[----:B------:R0:W-:Y:S04]  /*12880*/  STL.64 [R1+0x60], R12 ;  /* 0x0000600c01007387 */ /* 0x0001e80000100a00 */
[----:B0-----:R-:W5:Y:S01]  /*12890*/  LDL.LU.64 R12, [R1+0xbc0] ;  /* 0x000bc000010c7983 */ /* 0x001f620000300a00 */
[----:B------:R-:W-:-:S04]  /*128a0*/  IMAD.WIDE R14, R0, 0x2, R14 ;  /* 0x00000002000e7825 */ /* 0x000fc800078e020e */
[----:B-----5:R-:W-:-:S05]  /*128b0*/  IMAD.WIDE R12, R0, 0x2, R12 ;  /* 0x00000002000c7825 */ /* 0x020fca00078e020c */
[----:B------:R0:W-:Y:S04]  /*128c0*/  STL.64 [R1+0x58], R12 ;  /* 0x0000580c01007387 */ /* 0x0001e80000100a00 */
[----:B0-----:R-:W5:Y:S04]  /*128d0*/  LDL.LU.64 R12, [R1+0x558] ;  /* 0x00055800010c7983 */ /* 0x001f680000300a00 */
[----:B------:R0:W-:Y:S04]  /*128e0*/  STL.64 [R1+0x50], R14 ;  /* 0x0000500e01007387 */ /* 0x0001e80000100a00 */
[----:B0-----:R-:W2:Y:S01]  /*128f0*/  LDL.LU.64 R14, [R1+0xbb8] ;  /* 0x000bb800010e7983 */ /* 0x001ea20000300a00 */
[----:B---3--:R-:W-:-:S04]  /*12900*/  IMAD.WIDE R16, R0, 0x2, R16 ;  /* 0x0000000200107825 */ /* 0x008fc800078e0210 */
[----:B--2---:R-:W-:-:S05]  /*12910*/  IMAD.WIDE R14, R0, 0x2, R14 ;  /* 0x00000002000e7825 */ /* 0x004fca00078e020e */
[----:B------:R0:W-:Y:S04]  /*12920*/  STL.64 [R1+0x48], R14 ;  /* 0x0000480e01007387 */ /* 0x0001e80000100a00 */
[----:B0-----:R-:W2:Y:S04]  /*12930*/  LDL.LU.64 R14, [R1+0x550] ;  /* 0x00055000010e7983 */ /* 0x001ea80000300a00 */
[----:B------:R0:W-:Y:S04]  /*12940*/  STL.64 [R1+0x40], R16 ;  /* 0x0000401001007387 */ /* 0x0001e80000100a00 */
[----:B0-----:R-:W3:Y:S01]  /*12950*/  LDL.LU.64 R16, [R1+0xbb0] ;  /* 0x000bb00001107983 */ /* 0x001ee20000300a00 */
[----:B------:R-:W-:-:S04]  /*12960*/  IMAD.WIDE R18, R0, 0x2, R18 ;  /* 0x0000000200127825 */ /* 0x000fc800078e0212 */
[----:B------:R-:W-:-:S04]  /*12970*/  IMAD.WIDE R8, R0, 0x2, R8 ;  /* 0x0000000200087825 */ /* 0x000fc800078e0208 */
[----:B---3--:R-:W-:-:S05]  /*12980*/  IMAD.WIDE R16, R0, 0x2, R16 ;  /* 0x0000000200107825 */ /* 0x008fca00078e0210 */
[----:B------:R0:W-:Y:S04]  /*12990*/  STL.64 [R1+0x38], R16 ;  /* 0x0000381001007387 */ /* 0x0001e80000100a00 */
[----:B0-----:R-:W3:Y:S04]  /*129a0*/  LDL.LU.64 R16, [R1+0x548] ;  /* 0x0005480001107983 */ /* 0x001ee80000300a00 */
[----:B------:R0:W-:Y:S04]  /*129b0*/  STL.64 [R1+0x30], R18 ;  /* 0x0000301201007387 */ /* 0x0001e80000100a00 */
[----:B0-----:R-:W2:Y:S04]  /*129c0*/  LDL.LU.64 R18, [R1+0x540] ;  /* 0x0005400001127983 */ /* 0x001ea80000300a00 */
[----:B------:R0:W-:Y:S04]  /*129d0*/  STL.64 [R1+0x28], R8 ;  /* 0x0000280801007387 */ /* 0x0001e80000100a00 */
[----:B0-----:R-:W2:Y:S01]  /*129e0*/  LDL.LU.64 R8, [R1+0xba8] ;  /* 0x000ba80001087983 */ /* 0x001ea20000300a00 */
[----:B------:R-:W-:-:S04]  /*129f0*/  IMAD.WIDE R28, R0, 0x2, R28 ;  /* 0x00000002001c7825 */ /* 0x000fc800078e021c */
[----:B--2---:R-:W-:-:S05]  /*12a00*/  IMAD.WIDE R8, R0, 0x2, R8 ;  /* 0x0000000200087825 */ /* 0x004fca00078e0208 */
[----:B------:R0:W-:Y:S04]  /*12a10*/  STL.64 [R1+0x20], R8 ;  /* 0x0000200801007387 */ /* 0x0001e80000100a00 */
[----:B0-----:R-:W2:Y:S04]  /*12a20*/  LDL.LU.64 R8, [R1+0xba0] ;  /* 0x000ba00001087983 */ /* 0x001ea80000300a00 */
[----:B------:R0:W-:Y:S01]  /*12a30*/  STL.64 [R1+0x18], R28 ;  /* 0x0000181c01007387 */ /* 0x0001e20000100a00 */
[----:B------:R-:W-:-:S04]  /*12a40*/  IMAD.WIDE R6, R0, 0x2, R6 ;  /* 0x0000000200067825 */ /* 0x000fc800078e0206 */
[----:B0-----:R-:W-:-:S04]  /*12a50*/  IMAD.WIDE R28, R0, 0x2, R24 ;  /* 0x00000002001c7825 */ /* 0x001fc800078e0218 */
[C---:B------:R-:W-:Y:S01]  /*12a60*/  IMAD.WIDE R24, R0.reuse, 0x2, R26 ;  /* 0x0000000200187825 */ /* 0x040fe200078e021a */
[----:B------:R0:W-:Y:S04]  /*12a70*/  STL.64 [R1+0x10], R28 ;  /* 0x0000101c01007387 */ /* 0x0001e80000100a00 */
[----:B------:R-:W-:Y:S01]  /*12a80*/  STL.64 [R1+0x8], R24 ;  /* 0x0000081801007387 */ /* 0x000fe20000100a00 */
[----:B----4-:R-:W-:-:S04]  /*12a90*/  IMAD.WIDE R4, R0, 0x2, R4 ;  /* 0x0000000200047825 */ /* 0x010fc800078e0204 */
[----:B0-----:R-:W-:-:S05]  /*12aa0*/  IMAD.WIDE R28, R0, 0x2, R2 ;  /* 0x00000002001c7825 */ /* 0x001fca00078e0202 */
[----:B------:R-:W-:Y:S04]  /*12ab0*/  STL.64 [R1+0xb20], R28 ;  /* 0x000b201c01007387 */ /* 0x000fe80000100a00 */
[----:B------:R0:W-:Y:S01]  /*12ac0*/  STL.64 [R1], R6 ;  /* 0x0000000601007387 */ /* 0x0001e20000100a00 */
[----:B------:R-:W-:-:S04]  /*12ad0*/  IMAD.WIDE R10, R0, 0x2, R10 ;  /* 0x00000002000a7825 */ /* 0x000fc800078e020a */
[----:B0-----:R-:W-:-:S04]  /*12ae0*/  IMAD.WIDE R6, R0, 0x2, R20 ;  /* 0x0000000200067825 */ /* 0x001fc800078e0214 */
[----:B-----5:R-:W-:-:S04]  /*12af0*/  IMAD.WIDE R12, R0, 0x2, R12 ;  /* 0x00000002000c7825 */ /* 0x020fc800078e020c */
[----:B------:R-:W-:-:S04]  /*12b00*/  IMAD.WIDE R14, R0, 0x2, R14 ;  /* 0x00000002000e7825 */ /* 0x000fc800078e020e */
[----:B---3--:R-:W-:-:S04]  /*12b10*/  IMAD.WIDE R16, R0, 0x2, R16 ;  /* 0x0000000200107825 */ /* 0x008fc800078e0210 */
[----:B------:R-:W-:-:S04]  /*12b20*/  IMAD.WIDE R18, R0, 0x2, R18 ;  /* 0x0000000200127825 */ /* 0x000fc800078e0212 */
[----:B--2---:R-:W-:-:S04]  /*12b30*/  IMAD.WIDE R2, R0, 0x2, R8 ;  /* 0x0000000200027825 */ /* 0x004fc800078e0208 */
[C---:B------:R-:W-:Y:S01]  /*12b40*/  IMAD.WIDE R8, R0.reuse, 0x2, R22 ;  /* 0x0000000200087825 */ /* 0x040fe200078e0216 */
[----:B------:R0:W-:Y:S04]  /*12b50*/  STL.64 [R1+0xb28], R2 ;  /* 0x000b280201007387 */ /* 0x0001e80000100a00 */
[----:B------:R-:W-:Y:S04]  /*12b60*/  STL.64 [R1+0xb30], R4 ;  /* 0x000b300401007387 */ /* 0x000fe80000100a00 */
[----:B------:R-:W-:Y:S04]  /*12b70*/  STL.64 [R1+0xb38], R6 ;  /* 0x000b380601007387 */ /* 0x000fe80000100a00 */
[----:B------:R-:W2:Y:S04]  /*12b80*/  LDL.LU.64 R20, [R1+0x538] ;  /* 0x0005380001147983 */ /* 0x000ea80000300a00 */
[----:B------:R-:W3:Y:S04]  /*12b90*/  LDL.LU.64 R22, [R1+0x530] ;  /* 0x0005300001167983 */ /* 0x000ee80000300a00 */
[----:B------:R-:W-:Y:S04]  /*12ba0*/  STL.64 [R1+0xb40], R8 ;  /* 0x000b400801007387 */ /* 0x000fe80000100a00 */
[----:B------:R-:W4:Y:S04]  /*12bb0*/  LDL.LU.64 R24, [R1+0x528] ;  /* 0x0005280001187983 */ /* 0x000f280000300a00 */
[----:B------:R-:W5:Y:S04]  /*12bc0*/  LDL.LU.64 R26, [R1+0x520] ;  /* 0x00052000011a7983 */ /* 0x000f680000300a00 */
[----:B------:R-:W-:Y:S04]  /*12bd0*/  STL.64 [R1+0xb48], R10 ;  /* 0x000b480a01007387 */ /* 0x000fe80000100a00 */
[----:B0-----:R-:W2:Y:S04]  /*12be0*/  LDL.LU.64 R2, [R1+0x88] ;  /* 0x0000880001027983 */ /* 0x001ea80000300a00 */
[----:B------:R-:W-:Y:S04]  /*12bf0*/  STL.64 [R1+0xb50], R12 ;  /* 0x000b500c01007387 */ /* 0x000fe80000100a00 */
[----:B------:R-:W2:Y:S04]  /*12c00*/  LDL.LU.64 R28, [R1+0x80] ;  /* 0x00008000011c7983 */ /* 0x000ea80000300a00 */
[----:B------:R-:W-:Y:S04]  /*12c10*/  STL.64 [R1+0xb58], R14 ;  /* 0x000b580e01007387 */ /* 0x000fe80000100a00 */
[----:B------:R-:W-:Y:S04]  /*12c20*/  STL.64 [R1+0xb60], R16 ;  /* 0x000b601001007387 */ /* 0x000fe80000100a00 */
[----:B------:R0:W-:Y:S04]  /*12c30*/  STL.64 [R1+0xb68], R18 ;  /* 0x000b681201007387 */ /* 0x0001e80000100a00 */
[----:B0-----:R-:W2:Y:S04]  /*12c40*/  LDL.LU.64 R18, [R1+0x48] ;  /* 0x0000480001127983 */ /* 0x001ea80000300a00 */
[----:B--2---:R0:W-:Y:S04]  /*12c50*/  STL.64 [R1+0xb70], R18 ;  /* 0x000b701201007387 */ /* 0x0041e80000100a00 */
        /* <DEDUP_REMOVED lines=8> */
[----:B0-----:R-:W2:Y:S01]  /*12ce0*/  LDL.LU.64 R18, [R1+0x70] ;  /* 0x0000700001127983 */ /* 0x001ea20000300a00 */
[----:B------:R-:W-:-:S04]  /*12cf0*/  IMAD.WIDE R20, R0, 0x2, R20 ;  /* 0x0000000200147825 */ /* 0x000fc800078e0214 */
[----:B---3--:R-:W-:-:S04]  /*12d00*/  IMAD.WIDE R22, R0, 0x2, R22 ;  /* 0x0000000200167825 */ /* 0x008fc800078e0216 */
[C---:B----4-:R-:W-:Y:S01]  /*12d10*/  IMAD.WIDE R24, R0.reuse, 0x2, R24 ;  /* 0x0000000200187825 */ /* 0x050fe200078e0218 */
[----:B--2---:R0:W-:Y:S04]  /*12d20*/  STL.64 [R1+0xb98], R18 ;  /* 0x000b981201007387 */ /* 0x0041e80000100a00 */
[----:B0-----:R-:W2:Y:S01]  /*12d30*/  LDL.LU.64 R18, [R1+0x78] ;  /* 0x0000780001127983 */ /* 0x001ea20000300a00 */
[----:B-----5:R-:W-:-:S03]  /*12d40*/  IMAD.WIDE R26, R0, 0x2, R26 ;  /* 0x00000002001a7825 */ /* 0x020fc600078e021a */
[----:B------:R-:W3:Y:S01]  /*12d50*/  LDL.LU.64 R16, [R1+0x40] ;  /* 0x0000400001107983 */ /* 0x000ee20000300a00 */
[----:B------:R-:W-:-:S03]  /*12d60*/  IMAD.MOV.U32 R0, RZ, RZ, R3 ;  /* 0x000000ffff007224 */ /* 0x000fc600078e0003 */
[----:B------:R-:W4:Y:S04]  /*12d70*/  LDL.LU.64 R14, [R1+0x38] ;  /* 0x00003800010e7983 */ /* 0x000f280000300a00 */
[----:B------:R-:W5:Y:S04]  /*12d80*/  LDL.LU.64 R12, [R1+0x30] ;  /* 0x00003000010c7983 */ /* 0x000f680000300a00 */
[----:B------:R-:W3:Y:S04]  /*12d90*/  LDL.LU.64 R10, [R1+0x28] ;  /* 0x00002800010a7983 */ /* 0x000ee80000300a00 */
[----:B------:R-:W3:Y:S04]  /*12da0*/  LDL.LU.64 R8, [R1+0x20] ;  /* 0x0000200001087983 */ /* 0x000ee80000300a00 */
[----:B------:R0:W-:Y:S04]  /*12db0*/  STL [R1+0xb14], R2 ;  /* 0x000b140201007387 */ /* 0x0001e80000100800 */
[----:B------:R-:W3:Y:S04]  /*12dc0*/  LDL.LU.64 R6, [R1+0x18] ;  /* 0x0000180001067983 */ /* 0x000ee80000300a00 */
[----:B------:R-:W3:Y:S04]  /*12dd0*/  LDL.LU.64 R4, [R1+0x10] ;  /* 0x0000100001047983 */ /* 0x000ee80000300a00 */
[----:B------:R1:W-:Y:S04]  /*12de0*/  STL [R1+0xb10], R0 ;  /* 0x000b100001007387 */ /* 0x0003e80000100800 */
[----:B------:R1:W-:Y:S04]  /*12df0*/  STL [R1+0xb0c], R28 ;  /* 0x000b0c1c01007387 */ /* 0x0003e80000100800 */
[----:B0-----:R-:W3:Y:S01]  /*12e00*/  LDL.LU.64 R2, [R1+0x8] ;  /* 0x0000080001027983 */ /* 0x001ee20000300a00 */
[----:B-1----:R-:W-:-:S03]  /*12e10*/  IMAD.MOV.U32 R0, RZ, RZ, R29 ;  /* 0x000000ffff007224 */ /* 0x002fc600078e001d */
[----:B------:R-:W3:Y:S04]  /*12e20*/  LDL.LU.64 R28, [R1] ;  /* 0x00000000011c7983 */ /* 0x000ee80000300a00 */
[----:B------:R0:W-:Y:S04]  /*12e30*/  STL [R1+0xb08], R0 ;  /* 0x000b080001007387 */ /* 0x0001e80000100800 */
[----:B--2---:R1:W-:Y:S01]  /*12e40*/  STL [R1+0xb04], R18 ;  /* 0x000b041201007387 */ /* 0x0043e20000100800 */
[----:B0-----:R-:W-:-:S03]  /*12e50*/  IMAD.MOV.U32 R0, RZ, RZ, R19 ;  /* 0x000000ffff007224 */ /* 0x001fc600078e0013 */
[----:B-1----:R-:W2:Y:S04]  /*12e60*/  LDL.LU.64 R18, [R1+0xb98] ;  /* 0x000b980001127983 */ /* 0x002ea80000300a00 */
[----:B--2---:R-:W-:Y:S04]  /*12e70*/  STL [R1+0xafc], R18 ;  /* 0x000afc1201007387 */ /* 0x004fe80000100800 */
[----:B------:R0:W-:Y:S02]  /*12e80*/  STL [R1+0xb00], R0 ;  /* 0x000b000001007387 */ /* 0x0001e40000100800 */
[----:B0-----:R-:W-:-:S02]  /*12e90*/  IMAD.MOV.U32 R0, RZ, RZ, R19 ;  /* 0x000000ffff007224 */ /* 0x001fc400078e0013 */
[----:B------:R-:W2:Y:S04]  /*12ea0*/  LDL.LU.64 R18, [R1+0xb90] ;  /* 0x000b900001127983 */ /* 0x000ea80000300a00 */
        /* <DEDUP_REMOVED lines=20> */
[----:B---3--:R-:W-:Y:S04]  /*12ff0*/  STL [R1+0xad0], R16 ;  /* 0x000ad01001007387 */ /* 0x008fe80000100800 */
[----:B------:R0:W-:Y:S02]  /*13000*/  STL [R1+0xacc], R0 ;  /* 0x000acc0001007387 */ /* 0x0001e40000100800 */
[----:B0-----:R-:W-:-:S02]  /*13010*/  IMAD.MOV.U32 R0, RZ, RZ, R17 ;  /* 0x000000ffff007224 */ /* 0x001fc400078e0011 */
[----:B------:R-:W3:Y:S04]  /*13020*/  LDL.LU.64 R16, [R1+0xb60] ;  /* 0x000b600001107983 */ /* 0x000ee80000300a00 */
[----:B----4-:R-:W-:Y:S04]  /*13030*/  STL [R1+0xac8], R14 ;  /* 0x000ac80e01007387 */ /* 0x010fe80000100800 */
[----:B------:R0:W-:Y:S02]  /*13040*/  STL [R1+0xac4], R0 ;  /* 0x000ac40001007387 */ /* 0x0001e40000100800 */
[----:B0-----:R-:W-:-:S02]  /*13050*/  IMAD.MOV.U32 R0, RZ, RZ, R15 ;  /* 0x000000ffff007224 */ /* 0x001fc400078e000f */
[----:B------:R-:W4:Y:S04]  /*13060*/  LDL.LU.64 R14, [R1+0xb58] ;  /* 0x000b5800010e7983 */ /* 0x000f280000300a00 */
[----:B-----5:R-:W-:Y:S04]  /*13070*/  STL [R1+0xac0], R12 ;  /* 0x000ac00c01007387 */ /* 0x020fe80000100800 */
[----:B------:R0:W-:Y:S02]  /*13080*/  STL [R1+0xabc], R0 ;  /* 0x000abc0001007387 */ /* 0x0001e40000100800 */
[----:B0-----:R-:W-:-:S02]  /*13090*/  IMAD.MOV.U32 R0, RZ, RZ, R13 ;  /* 0x000000ffff007224 */ /* 0x001fc400078e000d */
[----:B------:R-:W5:Y:S04]  /*130a0*/  LDL.LU.64 R12, [R1+0xb50] ;  /* 0x000b5000010c7983 */ /* 0x000f680000300a00 */
[----:B------:R-:W-:Y:S04]  /*130b0*/  STL [R1+0xab8], R10 ;  /* 0x000ab80a01007387 */ /* 0x000fe80000100800 */
[----:B------:R0:W-:Y:S02]  /*130c0*/  STL [R1+0xab4], R0 ;  /* 0x000ab40001007387 */ /* 0x0001e40000100800 */
[----:B0-----:R-:W-:-:S02]  /*130d0*/  IMAD.MOV.U32 R0, RZ, RZ, R11 ;  /* 0x000000ffff007224 */ /* 0x001fc400078e000b */
[----:B------:R-:W2:Y:S04]  /*130e0*/  LDL.LU.64 R10, [R1+0xb48] ;  /* 0x000b4800010a7983 */ /* 0x000ea80000300a00 */
        /* <DEDUP_REMOVED lines=20> */
[----:B------:R0:W-:Y:S04]  /*13230*/  STL [R1], R0 ;  /* 0x0000000001007387 */ /* 0x0001e80000100800 */
[----:B0-----:R-:W3:Y:S01]  /*13240*/  LDL.LU R0, [R1+0xb18] ;  /* 0x000b180001007983 */ /* 0x001ee20000300800 */
[----:B------:R-:W-:-:S04]  /*13250*/  UIADD3 UR7, UPT, UPT, UR7, -0x1, URZ ;  /* 0xffffffff07077890 */ /* 0x000fc8000fffe0ff */
[----:B------:R-:W-:Y:S02]  /*13260*/  UISETP.NE.U32.AND UP0, UPT, UR7, URZ, UPT ;  /* 0x000000ff0700728c */ /* 0x000fe4000bf05070 */
[----:B------:R-:W-:-:S04]  /*13270*/  USHF.L.U32 UR6, UR12, 0x5, URZ ;  /* 0x000000050c067899 */ /* 0x000fc800080006ff */
[----:B------:R-:W-:Y:S01]  /*13280*/  UIMAD.WIDE UR4, UR6, 0x2, UR4 ;  /* 0x00000002060478a5 */ /* 0x000fe2000f8e0204 */
[----:B--2---:R1:W-:Y:S04]  /*13290*/  STL [R1+0x1c], R28 ;  /* 0x00001c1c01007387 */ /* 0x0043e80000100800 */
[----:B------:R1:W-:Y:S04]  /*132a0*/  STL [R1+0x4], R29 ;  /* 0x0000041d01007387 */ /* 0x0003e80000100800 */
        /* <DEDUP_REMOVED lines=10> */
[----:B-----5:R1:W-:Y:S04]  /*13350*/  STL [R1+0x4f0], R12 ;  /* 0x0004f00c01007387 */ /* 0x0203e80000100800 */
[----:B------:R1:W-:Y:S04]  /*13360*/  STL [R1+0x4ec], R13 ;  /* 0x0004ec0d01007387 */ /* 0x0003e80000100800 */
[----:B----4-:R1:W-:Y:S04]  /*13370*/  STL [R1+0x4f8], R14 ;  /* 0x0004f80e01007387 */ /* 0x0103e80000100800 */
[----:B------:R1:W-:Y:S04]  /*13380*/  STL [R1+0x4f4], R15 ;  /* 0x0004f40f01007387 */ /* 0x0003e80000100800 */
[----:B---3--:R1:W-:Y:S04]  /*13390*/  STL [R1+0x500], R16 ;  /* 0x0005001001007387 */ /* 0x0083e80000100800 */
        /* <DEDUP_REMOVED lines=10> */
[----:B------:R1:W-:Y:S01]  /*13440*/  STL [R1+0x520], R27 ;  /* 0x0005201b01007387 */ /* 0x0003e20000100800 */
[----:B------:R-:W-:Y:S01]  /*13450*/  VIADD R0, R0, 0xffffffe0 ;  /* 0xffffffe000007836 */ /* 0x000fe20000000000 */
[----:B------:R-:W-:Y:S06]  /*13460*/  BRA.U UP0, `(.L_x_1) ;  /* 0xffffff2900387547 */ /* 0x000fec000b83ffff */
[----:B-1----:R-:W2:Y:S04]  /*13470*/  LDL.LU R22, [R1+0x47c] ;  /* 0x00047c0001167983 */ /* 0x002ea80000300800 */
[----:B------:R-:W2:Y:S04]  /*13480*/  LDL.LU R23, [R1+0x17c] ;  /* 0x00017c0001177983 */ /* 0x000ea80000300800 */
[----:B------:R-:W3:Y:S04]  /*13490*/  LDL.LU R20, [R1+0x474] ;  /* 0x0004740001147983 */ /* 0x000ee80000300800 */
[----:B------:R-:W3:Y:S04]  /*134a0*/  LDL.LU R21, [R1+0x174] ;  /* 0x0001740001157983 */ /* 0x000ee80000300800 */
[----:B------:R-:W4:Y:S04]  /*134b0*/  LDL.LU R18, [R1+0xfc] ;  /* 0x0000fc0001127983 */ /* 0x000f280000300800 */
        /* <DEDUP_REMOVED lines=18> */
[----:B------:R-:W4:Y:S01]  /*135e0*/  LDL.LU R29, [R1+0x240] ;  /* 0x00024000011d7983 */ /* 0x000f220000300800 */
[----:B--2---:R-:W-:-:S05]  /*135f0*/  F2FP.BF16.F32.PACK_AB R0, R22, R23 ;  /* 0x000000171600723e */ /* 0x004fca00000010ff */
[----:B------:R0:W-:Y:S01]  /*13600*/  STL [R1+0x4cc], R0 ;  /* 0x0004cc0001007387 */ /* 0x0001e20000100800 */
[----:B---3--:R-:W-:-:S05]  /*13610*/  F2FP.BF16.F32.PACK_AB R20, R20, R21 ;  /* 0x000000151414723e */ /* 0x008fca00000010ff */
[----:B------:R-:W-:Y:S01]  /*13620*/  STL [R1+0x4c8], R20 ;  /* 0x0004c81401007387 */ /* 0x000fe20000100800 */
[----:B----4-:R-:W-:-:S05]  /*13630*/  F2FP.BF16.F32.PACK_AB R18, R18, R19 ;  /* 0x000000131212723e */ /* 0x010fca00000010ff */
[----:B------:R-:W-:Y:S01]  /*13640*/  STL [R1+0x4c4], R18 ;  /* 0x0004c41201007387 */ /* 0x000fe20000100800 */
[----:B0-----:R-:W-:-:S05]  /*13650*/  F2FP.BF16.F32.PACK_AB R0, R16, R17 ;  /* 0x000000111000723e */ /* 0x001fca00000010ff */
[----:B------:R0:W-:Y:S01]  /*13660*/  STL [R1+0x4c0], R0 ;  /* 0x0004c00001007387 */ /* 0x0001e20000100800 */
[----:B------:R-:W-:-:S05]  /*13670*/  F2FP.BF16.F32.PACK_AB R14, R14, R15 ;  /* 0x0000000f0e0e723e */ /* 0x000fca00000010ff */
[----:B------:R-:W-:Y:S01]  /*13680*/  STL [R1+0x4bc], R14 ;  /* 0x0004bc0e01007387 */ /* 0x000fe20000100800 */
[----:B------:R-:W-:-:S05]  /*13690*/  F2FP.BF16.F32.PACK_AB R12, R12, R13 ;  /* 0x0000000d0c0c723e */ /* 0x000fca00000010ff */
        /* <DEDUP_REMOVED lines=9> */
[----:B------:R-:W-:-:S03]  /*13730*/  F2FP.BF16.F32.PACK_AB R3, R2, R3 ;  /* 0x000000030203723e */ /* 0x000fc600000010ff */
[----:B0-----:R-:W2:Y:S01]  /*13740*/  LDL.LU R0, [R1+0x2c0] ;  /* 0x0002c00001007983 */ /* 0x001ea20000300800 */
[----:B------:R-:W-:-:S03]  /*13750*/  F2FP.BF16.F32.PACK_AB R2, R28, R29 ;  /* 0x0000001d1c02723e */ /* 0x000fc600000010ff */
[----:B------:R-:W-:Y:S04]  /*13760*/  STL [R1+0x4a4], R3 ;  /* 0x0004a40301007387 */ /* 0x000fe80000100800 */
[----:B--2---:R0:W-:Y:S04]  /*13770*/  STL [R1+0xc8c], R0 ;  /* 0x000c8c0001007387 */ /* 0x0041e80000100800 */
[----:B------:R-:W-:Y:S04]  /*13780*/  STL [R1+0x4a0], R2 ;  /* 0x0004a00201007387 */ /* 0x000fe80000100800 */
[----:B0-----:R-:W2:Y:S04]  /*13790*/  LDL.LU R0, [R1+0x2c8] ;  /* 0x0002c80001007983 */ /* 0x001ea80000300800 */
[----:B--2---:R0:W-:Y:S04]  /*137a0*/  STL [R1+0xc94], R0 ;  /* 0x000c940001007387 */ /* 0x0041e80000100800 */
        /* <DEDUP_REMOVED lines=31> */
[----:B------:R-:W3:Y:S04]  /*139a0*/  LDL.LU R26, [R1+0x428] ;  /* 0x00042800011a7983 */ /* 0x000ee80000300800 */
[----:B---3--:R0:W-:Y:S04]  /*139b0*/  STL [R1+0xc88], R26 ;  /* 0x000c881a01007387 */ /* 0x0081e80000100800 */
[----:B0-----:R-:W3:Y:S04]  /*139c0*/  LDL.LU R26, [R1+0x460] ;  /* 0x00046000011a7983 */ /* 0x001ee80000300800 */
        /* <DEDUP_REMOVED lines=33> */
[----:B0-----:R-:W2:Y:S04]  /*13be0*/  LDL.LU R26, [R1+0x408] ;  /* 0x00040800011a7983 */ /* 0x001ea80000300800 */
[----:B------:R-:W3:Y:S04]  /*13bf0*/  LDL.LU R27, [R1+0x448] ;  /* 0x00044800011b7983 */ /* 0x000ee80000300800 */
[----:B------:R-:W4:Y:S04]  /*13c00*/  LDL.LU R24, [R1+0x420] ;  /* 0x0004200001187983 */ /* 0x000f280000300800 */
[----:B------:R-:W4:Y:S04]  /*13c10*/  LDL.LU R25, [R1+0x440] ;  /* 0x0004400001197983 */ /* 0x000f280000300800 */
        /* <DEDUP_REMOVED lines=23> */
[----:B------:R-:W3:Y:S01]  /*13d90*/  LDL.LU R29, [R1+0x3a0] ;  /* 0x0003a000011d7983 */ /* 0x000ee20000300800 */
[----:B--2---:R-:W-:-:S03]  /*13da0*/  F2FP.BF16.F32.PACK_AB R0, R26, R0 ;  /* 0x000000001a00723e */ /* 0x004fc600000010ff */
[----:B------:R-:W2:Y:S04]  /*13db0*/  LDL.LU R26, [R1+0xd10] ;  /* 0x000d1000011a7983 */ /* 0x000ea80000300800 */
[----:B------:R0:W-:Y:S04]  /*13dc0*/  STL [R1+0x49c], R0 ;  /* 0x00049c0001007387 */ /* 0x0001e80000100800 */
[----:B0-----:R-:W2:Y:S02]  /*13dd0*/  LDL.LU R0, [R1+0xd0c] ;  /* 0x000d0c0001007983 */ /* 0x001ea40000300800 */
[----:B--2---:R-:W-:-:S02]  /*13de0*/  F2FP.BF16.F32.PACK_AB R0, R26, R0 ;  /* 0x000000001a00723e */ /* 0x004fc400000010ff */
        /* <DEDUP_REMOVED lines=64> */
[----:B------:R-:W2:Y:S01]  /*141f0*/  LDL.LU R26, [R1+0xc88] ;  /* 0x000c8800011a7983 */ /* 0x000ea20000300800 */
[----:B----4-:R-:W-:-:S03]  /*14200*/  F2FP.BF16.F32.PACK_AB R24, R24, R25 ;  /* 0x000000191818723e */ /* 0x010fc600000010ff */
[----:B------:R0:W-:Y:S01]  /*14210*/  STL [R1+0x2a8], R0 ;  /* 0x0002a80001007387 */ /* 0x0001e20000100800 */
[----:B---3--:R-:W-:Y:S02]  /*14220*/  F2FP.BF16.F32.PACK_AB R20, R20, R21 ;  /* 0x000000151414723e */ /* 0x008fe400000010ff */
[----:B------:R-:W-:Y:S02]  /*14230*/  F2FP.BF16.F32.PACK_AB R18, R18, R19 ;  /* 0x000000131212723e */ /* 0x000fe400000010ff */
[----:B0-----:R-:W-:Y:S02]  /*14240*/  F2FP.BF16.F32.PACK_AB R0, R22, R23 ;  /* 0x000000171600723e */ /* 0x001fe400000010ff */
[----:B------:R-:W-:Y:S02]  /*14250*/  F2FP.BF16.F32.PACK_AB R14, R14, R15 ;  /* 0x0000000f0e0e723e */ /* 0x000fe400000010ff */
[----:B------:R-:W-:Y:S02]  /*14260*/  F2FP.BF16.F32.PACK_AB R12, R12, R13 ;  /* 0x0000000d0c0c723e */ /* 0x000fe400000010ff */
[----:B------:R-:W-:-:S02]  /*14270*/  F2FP.BF16.F32.PACK_AB R8, R8, R9 ;  /* 0x000000090808723e */ /* 0x000fc400000010ff */
[----:B------:R-:W-:Y:S02]  /*14280*/  F2FP.BF16.F32.PACK_AB R6, R6, R7 ;  /* 0x000000070606723e */ /* 0x000fe400000010ff */
[----:B--2---:R-:W-:-:S05]  /*14290*/  F2FP.BF16.F32.PACK_AB R26, R26, R27 ;  /* 0x0000001b1a1a723e */ /* 0x004fca00000010ff */
[----:B------:R-:W-:Y:S04]  /*142a0*/  STL [R1+0x2a4], R26 ;  /* 0x0002a41a01007387 */ /* 0x000fe80000100800 */
[----:B------:R-:W-:Y:S04]  /*142b0*/  STL [R1+0x2a0], R24 ;  /* 0x0002a01801007387 */ /* 0x000fe80000100800 */
[----:B------:R0:W-:Y:S04]  /*142c0*/  STL [R1+0x1dc], R0 ;  /* 0x0001dc0001007387 */ /* 0x0001e80000100800 */
[----:B------:R-:W-:Y:S01]  /*142d0*/  STL [R1+0x1d8], R20 ;  /* 0x0001d81401007387 */ /* 0x000fe20000100800 */
[----:B0-----:R-:W-:-:S03]  /*142e0*/  F2FP.BF16.F32.PACK_AB R0, R16, R17 ;  /* 0x000000111000723e */ /* 0x001fc600000010ff */
        /* <DEDUP_REMOVED lines=10> */
[----:B0-----:R-:W2:Y:S01]  /*14390*/  LDL.LU R0, [R1+0x2e0] ;  /* 0x0002e00001007983 */ /* 0x001ea20000300800 */
[----:B------:R-:W-:Y:S02]  /*143a0*/  F2FP.BF16.F32.PACK_AB R3, R2, R3 ;  /* 0x000000030203723e */ /* 0x000fe400000010ff */
        /* <DEDUP_REMOVED lines=171> */
[----:B------:R4:W-:Y:S01]  /*14e60*/  STL [R1+0xa8], R0 ;  /* 0x0000a80001007387 */ /* 0x0009e20000100800 */
[----:B---3--:R-:W-:Y:S02]  /*14e70*/  F2FP.BF16.F32.PACK_AB R22, R22, R23 ;  /* 0x000000171616723e */ /* 0x008fe400000010ff */
[----:B------:R-:W-:Y:S02]  /*14e80*/  F2FP.BF16.F32.PACK_AB R20, R20, R21 ;  /* 0x000000151414723e */ /* 0x000fe400000010ff */
[----:B----4-:R-:W-:Y:S02]  /*14e90*/  F2FP.BF16.F32.PACK_AB R0, R24, R25 ;  /* 0x000000191800723e */ /* 0x010fe400000010ff */
[----:B------:R-:W-:-:S02]  /*14ea0*/  F2FP.BF16.F32.PACK_AB R16, R16, R17 ;  /* 0x000000111010723e */ /* 0x000fc400000010ff */
[----:B------:R-:W-:Y:S02]  /*14eb0*/  F2FP.BF16.F32.PACK_AB R14, R14, R15 ;  /* 0x0000000f0e0e723e */ /* 0x000fe400000010ff */
[----:B------:R-:W-:Y:S02]  /*14ec0*/  F2FP.BF16.F32.PACK_AB R10, R10, R11 ;  /* 0x0000000b0a0a723e */ /* 0x000fe400000010ff */
[----:B------:R-:W-:Y:S02]  /*14ed0*/  F2FP.BF16.F32.PACK_AB R8, R8, R9 ;  /* 0x000000090808723e */ /* 0x000fe400000010ff */
[----:B------:R-:W-:Y:S02]  /*14ee0*/  F2FP.BF16.F32.PACK_AB R4, R4, R5 ;  /* 0x000000050404723e */ /* 0x000fe400000010ff */
[----:B--2---:R-:W-:-:S05]  /*14ef0*/  F2FP.BF16.F32.PACK_AB R26, R26, R27 ;  /* 0x0000001b1a1a723e */ /* 0x004fca00000010ff */
        /* <DEDUP_REMOVED lines=14> */
[----:B------:R-:W-:Y:S04]  /*14fe0*/  STL [R1+0x78], R4 ;  /* 0x0000780401007387 */ /* 0x000fe80000100800 */
[----:B------:R-:W2:Y:S01]  /*14ff0*/  LDL.LU R7, [R1+0x21c] ;  /* 0x00021c0001077983 */ /* 0x000ea20000300800 */
[----:B------:R-:W-:-:S02]  /*15000*/  F2FP.BF16.F32.PACK_AB R2, R2, R3 ;  /* 0x000000030202723e */ /* 0x000fc400000010ff */
[----:B0-----:R-:W-:-:S03]  /*15010*/  F2FP.BF16.F32.PACK_AB R0, R28, R29 ;  /* 0x0000001d1c00723e */ /* 0x001fc600000010ff */
        /* <DEDUP_REMOVED lines=22> */
[----:B---3--:R0:W-:Y:S04]  /*15180*/  STL [R1+0xbd4], R5 ;  /* 0x000bd40501007387 */ /* 0x0081e80000100800 */
[----:B0-----:R-:W3:Y:S04]  /*15190*/  LDL.LU R5, [R1+0xc4] ;  /* 0x0000c40001057983 */ /* 0x001ee80000300800 */
        /* <DEDUP_REMOVED lines=43> */
[----:B------:R-:W3:Y:S04]  /*15450*/  LDL.LU R6, [R1+0xbd8] ;  /* 0x000bd80001067983 */ /* 0x000ee80000300800 */
[----:B------:R0:W-:Y:S04]  /*15460*/  STL [R1+0xb18], R7 ;  /* 0x000b180701007387 */ /* 0x0001e80000100800 */
[----:B0-----:R-:W2:Y:S01]  /*15470*/  LDL.LU R7, [R1+0x14c] ;  /* 0x00014c0001077983 */ /* 0x001ea20000300800 */
[----:B---3--:R-:W-:-:S03]  /*15480*/  F2FP.BF16.F32.PACK_AB R6, R5, R6 ;  /* 0x000000060506723e */ /* 0x008fc600000010ff */
[----:B------:R-:W2:Y:S01]  /*15490*/  LDL.LU R5, [R1+0xbd4] ;  /* 0x000bd40001057983 */ /* 0x000ea20000300800 */
[----:B----4-:R-:W-:Y:S02]  /*154a0*/  F2FP.BF16.F32.PACK_AB R4, R0, R4 ;  /* 0x000000040004723e */ /* 0x010fe400000010ff */
[----:B------:R-:W-:Y:S01]  /*154b0*/  F2FP.BF16.F32.PACK_AB R0, R26, R27 ;  /* 0x0000001b1a00723e */ /* 0x000fe200000010ff */
[----:B------:R-:W-:Y:S01]  /*154c0*/  STL [R1+0xb1c], R6 ;  /* 0x000b1c0601007387 */ /* 0x000fe20000100800 */
[----:B------:R-:W-:Y:S02]  /*154d0*/  F2FP.BF16.F32.PACK_AB R11, R18, R11 ;  /* 0x0000000b120b723e */ /* 0x000fe400000010ff */
[----:B------:R-:W-:Y:S02]  /*154e0*/  F2FP.BF16.F32.PACK_AB R10, R19, R10 ;  /* 0x0000000a130a723e */ /* 0x000fe400000010ff */
[----:B------:R-:W-:Y:S02]  /*154f0*/  F2FP.BF16.F32.PACK_AB R9, R16, R9 ;  /* 0x000000091009723e */ /* 0x000fe400000010ff */
[----:B------:R-:W-:-:S02]  /*15500*/  F2FP.BF16.F32.PACK_AB R8, R17, R8 ;  /* 0x000000081108723e */ /* 0x000fc400000010ff */
[----:B------:R-:W-:Y:S02]  /*15510*/  F2FP.BF16.F32.PACK_AB R15, R14, R15 ;  /* 0x0000000f0e0f723e */ /* 0x000fe400000010ff */
[----:B------:R-:W-:Y:S02]  /*15520*/  F2FP.BF16.F32.PACK_AB R14, R12, R13 ;  /* 0x0000000d0c0e723e */ /* 0x000fe400000010ff */
[----:B------:R-:W-:Y:S02]  /*15530*/  F2FP.BF16.F32.PACK_AB R13, R2, R3 ;  /* 0x00000003020d723e */ /* 0x000fe400000010ff */
[----:B--2---:R-:W-:-:S05]  /*15540*/  F2FP.BF16.F32.PACK_AB R5, R7, R5 ;  /* 0x000000050705723e */ /* 0x004fca00000010ff */
[----:B------:R0:W-:Y:S04]  /*15550*/  STL [R1+0xb20], R5 ;  /* 0x000b200501007387 */ /* 0x0001e80000100800 */
[----:B------:R1:W-:Y:S04]  /*15560*/  STL [R1+0xb24], R4 ;  /* 0x000b240401007387 */ /* 0x0003e80000100800 */
[----:B------:R2:W-:Y:S01]  /*15570*/  STL [R1+0x5c], R0 ;  /* 0x00005c0001007387 */ /* 0x0005e20000100800 */
[----:B0-----:R-:W-:Y:S02]  /*15580*/  F2FP.BF16.F32.PACK_AB R5, R24, R25 ;  /* 0x000000191805723e */ /* 0x001fe400000010ff */
[----:B-1----:R-:W-:-:S03]  /*15590*/  F2FP.BF16.F32.PACK_AB R4, R22, R23 ;  /* 0x000000171604723e */ /* 0x002fc600000010ff */
[----:B------:R-:W-:Y:S01]  /*155a0*/  STL [R1+0x58], R5 ;  /* 0x0000580501007387 */ /* 0x000fe20000100800 */
[----:B--2---:R-:W-:-:S03]  /*155b0*/  F2FP.BF16.F32.PACK_AB R0, R20, R21 ;  /* 0x000000151400723e */ /* 0x004fc600000010ff */
[----:B------:R-:W-:Y:S04]  /*155c0*/  STL [R1+0x54], R4 ;  /* 0x0000540401007387 */ /* 0x000fe80000100800 */
        /* <DEDUP_REMOVED lines=8> */
[----:B------:R-:W2:Y:S04]  /*15650*/  LDL.LU R19, [R1+0x22c] ;  /* 0x00022c0001137983 */ /* 0x000ea80000300800 */
[----:B------:R-:W3:Y:S04]  /*15660*/  LDL.LU R18, [R1+0x224] ;  /* 0x0002240001127983 */ /* 0x000ee80000300800 */
[----:B---3--:R0:W-:Y:S04]  /*15670*/  STL [R1+0xbd0], R18 ;  /* 0x000bd01201007387 */ /* 0x0081e80000100800 */
[----:B0-----:R-:W2:Y:S04]  /*15680*/  LDL.LU R18, [R1+0xdc] ;  /* 0x0000dc0001127983 */ /* 0x001ea80000300800 */
[----:B------:R-:W3:Y:S04]  /*15690*/  LDL.LU R17, [R1+0x3ec] ;  /* 0x0003ec0001117983 */ /* 0x000ee80000300800 */
[----:B---3--:R0:W-:Y:S04]  /*156a0*/  STL [R1+0xbcc], R17 ;  /* 0x000bcc1101007387 */ /* 0x0081e80000100800 */
[----:B0-----:R-:W3:Y:S04]  /*156b0*/  LDL.LU R17, [R1+0xd4] ;  /* 0x0000d40001117983 */ /* 0x001ee80000300800 */
[----:B------:R-:W4:Y:S04]  /*156c0*/  LDL.LU R16, [R1+0x3e4] ;  /* 0x0003e40001107983 */ /* 0x000f280000300800 */
[----:B----4-:R0:W-:Y:S04]  /*156d0*/  STL [R1+0xbc8], R16 ;  /* 0x000bc81001007387 */ /* 0x0101e80000100800 */
[----:B0-----:R-:W4:Y:S04]  /*156e0*/  LDL.LU R16, [R1+0x15c] ;  /* 0x00015c0001107983 */ /* 0x001f280000300800 */
[----:B------:R-:W2:Y:S04]  /*156f0*/  LDL.LU R23, [R1+0x31c] ;  /* 0x00031c0001177983 */ /* 0x000ea80000300800 */
[----:B--2---:R0:W-:Y:S04]  /*15700*/  STL [R1+0xbc4], R23 ;  /* 0x000bc41701007387 */ /* 0x0041e80000100800 */
[----:B0-----:R-:W2:Y:S04]  /*15710*/  LDL.LU R23, [R1+0x154] ;  /* 0x0001540001177983 */ /* 0x001ea80000300800 */
        /* <DEDUP_REMOVED lines=15> */
[----:B------:R-:W2:Y:S01]  /*15810*/  LDL.LU R25, [R1+0x3e8] ;  /* 0x0003e80001197983 */ /* 0x000ea20000300800 */
[----:B------:R-:W-:-:S03]  /*15820*/  F2FP.BF16.F32.PACK_AB R12, R28, R29 ;  /* 0x0000001d1c0c723e */ /* 0x000fc600000010ff */
[----:B--2---:R0:W-:Y:S04]  /*15830*/  STL [R1+0xbac], R25 ;  /* 0x000bac1901007387 */ /* 0x0041e80000100800 */
[----:B0-----:R-:W2:Y:S04]  /*15840*/  LDL.LU R25, [R1+0xd0] ;  /* 0x0000d00001197983 */ /* 0x001ea80000300800 */
[----:B------:R-:W2:Y:S04]  /*15850*/  LDL.LU R24, [R1+0x3e0] ;  /* 0x0003e00001187983 */ /* 0x000ea80000300800 */
[----:B--2---:R0:W-:Y:S04]  /*15860*/  STL [R1+0xba8], R24 ;  /* 0x000ba81801007387 */ /* 0x0041e80000100800 */
[----:B0-----:R-:W2:Y:S04]  /*15870*/  LDL.LU R24, [R1+0x158] ;  /* 0x0001580001187983 */ /* 0x001ea80000300800 */
[----:B------:R0:W-:Y:S04]  /*15880*/  STL [R1+0xb44], R12 ;  /* 0x000b440c01007387 */ /* 0x0001e80000100800 */
        /* <DEDUP_REMOVED lines=25> */
[----:B------:R-:W2:Y:S04]  /*15a20*/  LDL.LU R13, [R1+0xe8] ;  /* 0x0000e800010d7983 */ /* 0x000ea80000300800 */
        /* <DEDUP_REMOVED lines=21> */
[----:B0-----:R-:W2:Y:S01]  /*15b80*/  LDL.LU R13, [R1+0x280] ;  /* 0x00028000010d7983 */ /* 0x001ea20000300800 */
[----:B------:R-:W-:-:S03]  /*15b90*/  F2FP.BF16.F32.PACK_AB R19, R18, R19 ;  /* 0x000000131213723e */ /* 0x000fc600000010ff */
[----:B--2---:R0:W-:Y:S04]  /*15ba0*/  STL [R1+0xba0], R13 ;  /* 0x000ba00d01007387 */ /* 0x0041e80000100800 */
[----:B0-----:R-:W2:Y:S04]  /*15bb0*/  LDL.LU R13, [R1+0x288] ;  /* 0x00028800010d7983 */ /* 0x001ea80000300800 */
        /* <DEDUP_REMOVED lines=15> */
[----:B------:R-:W3:Y:S02]  /*15cb0*/  LDL.LU R18, [R1+0xbd0] ;  /* 0x000bd00001127983 */ /* 0x000ee40000300800 */
[----:B---3--:R-:W-:-:S02]  /*15cc0*/  F2FP.BF16.F32.PACK_AB R18, R17, R18 ;  /* 0x000000121112723e */ /* 0x008fc400000010ff */
[----:B------:R-:W4:Y:S02]  /*15cd0*/  LDL.LU R17, [R1+0xbcc] ;  /* 0x000bcc0001117983 */ /* 0x000f240000300800 */
[----:B----4-:R-:W-:Y:S02]  /*15ce0*/  F2FP.BF16.F32.PACK_AB R17, R16, R17 ;  /* 0x000000111011723e */ /* 0x010fe400000010ff */
[----:B------:R-:W3:Y:S02]  /*15cf0*/  LDL.LU R16, [R1+0xbc8] ;  /* 0x000bc80001107983 */ /* 0x000ee40000300800 */
[----:B---3--:R-:W-:Y:S02]  /*15d00*/  F2FP.BF16.F32.PACK_AB R16, R23, R16 ;  /* 0x000000101710723e */ /* 0x008fe400000010ff */
[----:B------:R-:W3:Y:S02]  /*15d10*/  LDL.LU R23, [R1+0xbc4] ;  /* 0x000bc40001177983 */ /* 0x000ee40000300800 */
[----:B---3--:R-:W-:-:S02]  /*15d20*/  F2FP.BF16.F32.PACK_AB R23, R22, R23 ;  /* 0x000000171617723e */ /* 0x008fc400000010ff */
[----:B------:R-:W3:Y:S02]  /*15d30*/  LDL.LU R22, [R1+0xbc0] ;  /* 0x000bc00001167983 */ /* 0x000ee40000300800 */
[----:B---3--:R-:W-:Y:S02]  /*15d40*/  F2FP.BF16.F32.PACK_AB R22, R21, R22 ;  /* 0x000000161516723e */ /* 0x008fe400000010ff */
        /* <DEDUP_REMOVED lines=12> */
[----:B------:R-:W2:Y:S02]  /*15e10*/  LDL.LU R12, [R1+0xba4] ;  /* 0x000ba400010c7983 */ /* 0x000ea40000300800 */
[----:B--2---:R-:W-:Y:S02]  /*15e20*/  F2FP.BF16.F32.PACK_AB R12, R13, R12 ;  /* 0x0000000c0d0c723e */ /* 0x004fe400000010ff */
        /* <DEDUP_REMOVED lines=13> */
[----:B------:R0:W-:Y:S04]  /*15f00*/  STL [R1], R12 ;  /* 0x0000000c01007387 */ /* 0x0001e80000100800 */
        /* <DEDUP_REMOVED lines=31> */
[----:B------:R-:W-:-:S03]  /*16100*/  F2FP.BF16.F32.PACK_AB R8, R15, R8 ;  /* 0x000000080f08723e */ /* 0x000fc600000010ff */
[----:B------:R0:W-:Y:S01]  /*16110*/  STL [R1+0x20], R12 ;  /* 0x0000200c01007387 */ /* 0x0001e20000100800 */
[----:B------:R-:W-:Y:S02]  /*16120*/  F2FP.BF16.F32.PACK_AB R10, R9, R10 ;  /* 0x0000000a090a723e */ /* 0x000fe400000010ff */
[----:B------:R-:W-:Y:S01]  /*16130*/  F2FP.BF16.F32.PACK_AB R4, R11, R4 ;  /* 0x000000040b04723e */ /* 0x000fe200000010ff */
[----:B0-----:R0:W5:Y:S01]  /*16140*/  LDL.LU R12, [R1+0xb44] ;  /* 0x000b4400010c7983 */ /* 0x0011620000300800 */
[----:B------:R-:W-:Y:S02]  /*16150*/  F2FP.BF16.F32.PACK_AB R6, R5, R6 ;  /* 0x000000060506723e */ /* 0x000fe400000010ff */
[----:B------:R-:W-:Y:S02]  /*16160*/  F2FP.BF16.F32.PACK_AB R0, R7, R0 ;  /* 0x000000000700723e */ /* 0x000fe400000010ff */
[----:B------:R-:W-:Y:S02]  /*16170*/  F2FP.BF16.F32.PACK_AB R2, R2, R3 ;  /* 0x000000030202723e */ /* 0x000fe400000010ff */
[----:B--2---:R-:W-:-:S02]  /*16180*/  F2FP.BF16.F32.PACK_AB R14, R13, R14 ;  /* 0x0000000e0d0e723e */ /* 0x004fc400000010ff */
[----:B------:R0:W5:Y:S04]  /*16190*/  LDL.LU R13, [R1+0xb40] ;  /* 0x000b4000010d7983 */ /* 0x0001680000300800 */
[----:B------:R1:W-:Y:S04]  /*161a0*/  STL [R1+0x3c], R14 ;  /* 0x00003c0e01007387 */ /* 0x0003e80000100800 */
[----:B-1----:R0:W5:Y:S04]  /*161b0*/  LDL.LU R14, [R1+0xb3c] ;  /* 0x000b3c00010e7983 */ /* 0x0021680000300800 */
        /* <DEDUP_REMOVED lines=13> */
[----:B------:R1:W-:Y:S02]  /*16290*/  STL [R1+0x48], R0 ;  /* 0x0000480001007387 */ /* 0x0003e40000100800 */
[----:B-1----:R-:W-:-:S05]  /*162a0*/  F2FP.BF16.F32.PACK_AB R0, R28, R29 ;  /* 0x0000001d1c00723e */ /* 0x002fca00000010ff */
[----:B------:R0:W-:Y:S04]  /*162b0*/  STL [R1+0x40], R0 ;  /* 0x0000400001007387 */ /* 0x0001e80000100800 */
[----:B------:R0:W-:Y:S02]  /*162c0*/  STL [R1+0x44], R2 ;  /* 0x0000440201007387 */ /* 0x0001e40000100800 */
.L_x_0:
[----:B------:R-:W-:Y:S01]  /*162d0*/  STL [R1+0xbc8], R27 ;  /* 0x000bc81b01007387 */ /* 0x000fe20000100800 */
[----:B------:R-:W1:Y:S03]  /*162e0*/  LDCU UR21, c[0x0][0x39c] ;  /* 0x00007380ff1577ac */ /* 0x000e660008000800 */
[----:B------:R-:W-:Y:S01]  /*162f0*/  STL.64 [R1+0xbc0], R22 ;  /* 0x000bc01601007387 */ /* 0x000fe20000100a00 */
[----:B------:R-:W-:Y:S01]  /*16300*/  UMOV UR19, 0x400 ;  /* 0x0000040000137882 */ /* 0x000fe20000000000 */
[----:B------:R-:W2:Y:S02]  /*16310*/  LDCU UR23, c[0x0][0x39c] ;  /* 0x00007380ff1777ac */ /* 0x000ea40008000800 */
[----:B------:R-:W-:Y:S01]  /*16320*/  STL.64 [R1+0xbb8], R20 ;  /* 0x000bb81401007387 */ /* 0x000fe20000100a00 */
[----:B------:R-:W3:Y:S03]  /*16330*/  LDCU UR4, c[0x0][0x3b8] ;  /* 0x00007700ff0477ac */ /* 0x000ee60008000800 */
[----:B------:R-:W-:Y:S01]  /*16340*/  STL.64 [R1+0xbb0], R18 ;  /* 0x000bb01201007387 */ /* 0x000fe20000100a00 */
[----:B------:R-:W4:Y:S03]  /*16350*/  LDCU UR8, c[0x0][0x398] ;  /* 0x00007300ff0877ac */ /* 0x000f260008000800 */
[----:B------:R-:W-:Y:S01]  /*16360*/  STL.64 [R1+0xba8], R16 ;  /* 0x000ba81001007387 */ /* 0x000fe20000100a00 */
[----:B------:R-:W0:Y:S03]  /*16370*/  LDCU UR7, c[0x0][0x398] ;  /* 0x00007300ff0777ac */ /* 0x000e260008000800 */
[----:B-----5:R-:W-:Y:S01]  /*16380*/  STL.64 [R1+0xba0], R14 ;  /* 0x000ba00e01007387 */ /* 0x020fe20000100a00 */
[----:B------:R-:W0:Y:S03]  /*16390*/  LDCU UR6, c[0x0][0x398] ;  /* 0x00007300ff0677ac */ /* 0x000e260008000800 */
[----:B------:R-:W-:Y:S01]  /*163a0*/  STL.64 [R1+0xb98], R12 ;  /* 0x000b980c01007387 */ /* 0x000fe20000100a00 */
[----:B------:R-:W0:Y:S01]  /*163b0*/  S2R R3, SR_TID.X ;  /* 0x0000000000037919 */ /* 0x000e220000002100 */
[----:B------:R-:W0:Y:S01]  /*163c0*/  S2UR UR20, SR_CgaCtaId ;  /* 0x00000000001479c3 */ /* 0x000e220000008800 */
[----:B------:R-:W0:Y:S01]  /*163d0*/  LDCU.64 UR42, c[0x0][0x398] ;  /* 0x00007300ff2a77ac */ /* 0x000e220008000a00 */
[----:B------:R-:W-:Y:S01]  /*163e0*/  STL.64 [R1+0xb90], R10 ;  /* 0x000b900a01007387 */ /* 0x000fe20000100a00 */
[----:B------:R-:W0:Y:S03]  /*163f0*/  LDCU.128 UR24, c[0x0][0x390] ;  /* 0x00007200ff1877ac */ /* 0x000e260008000c00 */
[----:B------:R-:W-:Y:S01]  /*16400*/  STL.64 [R1+0xb88], R8 ;  /* 0x000b880801007387 */ /* 0x000fe20000100a00 */
[----:B------:R-:W0:Y:S03]  /*16410*/  LDCU.64 UR44, c[0x0][0x398] ;  /* 0x00007300ff2c77ac */ /* 0x000e260008000a00 */
[----:B------:R-:W-:Y:S01]  /*16420*/  STL.64 [R1+0xb80], R6 ;  /* 0x000b800601007387 */ /* 0x000fe20000100a00 */
[----:B------:R-:W0:Y:S03]  /*16430*/  LDCU.64 UR36, c[0x0][0x398] ;  /* 0x00007300ff2477ac */ /* 0x000e260008000a00 */
[----:B------:R1:W-:Y:S01]  /*16440*/  STL.64 [R1+0xb78], R4 ;  /* 0x000b780401007387 */ /* 0x0003e20000100a00 */
[----:B------:R-:W0:Y:S01]  /*16450*/  LDCU.64 UR34, c[0x0][0x398] ;  /* 0x00007300ff2277ac */ /* 0x000e220008000a00 */
[----:B------:R-:W0:Y:S01]  /*16460*/  LDCU.64 UR38, c[0x0][0x398] ;  /* 0x00007300ff2677ac */ /* 0x000e220008000a00 */
[----:B------:R-:W0:Y:S01]  /*16470*/  LDCU.64 UR32, c[0x0][0x398] ;  /* 0x00007300ff2077ac */ /* 0x000e220008000a00 */
[----:B-1----:R-:W2:Y:S01]  /*16480*/  LDL.LU R4, [R1] ;  /* 0x0000000001047983 */ /* 0x002ea20000300800 */
[----:B------:R-:W1:Y:S03]  /*16490*/  LDCU.64 UR46, c[0x0][0x398] ;  /* 0x00007300ff2e77ac */ /* 0x000e660008000a00 */
[----:B------:R-:W2:Y:S01]  /*164a0*/  LDL.LU R5, [R1+0x4] ;  /* 0x0000040001057983 */ /* 0x000ea20000300800 */
[----:B------:R-:W0:Y:S03]  /*164b0*/  LDCU.64 UR48, c[0x0][0x398] ;  /* 0x00007300ff3077ac */ /* 0x000e260008000a00 */
[----:B------:R-:W2:Y:S01]  /*164c0*/  LDL.LU R6, [R1+0x8] ;  /* 0x0000080001067983 */ /* 0x000ea20000300800 */
[----:B------:R-:W0:Y:S03]  /*164d0*/  LDCU.64 UR50, c[0x0][0x398] ;  /* 0x00007300ff3277ac */ /* 0x000e260008000a00 */
[----:B------:R-:W2:Y:S01]  /*164e0*/  LDL.LU R7, [R1+0xc] ;  /* 0x00000c0001077983 */ /* 0x000ea20000300800 */
[----:B------:R-:W0:Y:S03]  /*164f0*/  LDCU.64 UR52, c[0x0][0x398] ;  /* 0x00007300ff3477ac */ /* 0x000e260008000a00 */
[----:B------:R-:W2:Y:S01]  /*16500*/  LDL.LU R8, [R1+0x10] ;  /* 0x0000100001087983 */ /* 0x000ea20000300800 */
[----:B------:R-:W0:Y:S03]  /*16510*/  LDCU UR77, c[0x0][0x398] ;  /* 0x00007300ff4d77ac */ /* 0x000e260008000800 */
        /* <DEDUP_REMOVED lines=23> */
[----:B------:R-:W1:Y:S03]  /*16690*/  LDCU UR5, c[0x0][0x398] ;  /* 0x00007300ff0577ac */ /* 0x000e660008000800 */
[----:B------:R-:W2:Y:S01]  /*166a0*/  LDL.LU R21, [R1+0x44] ;  /* 0x0000440001157983 */ /* 0x000ea20000300800 */
[----:B------:R-:W1:Y:S03]  /*166b0*/  LDCU UR13, c[0x0][0x398] ;  /* 0x00007300ff0d77ac */ /* 0x000e660008000800 */
[----:B------:R-:W2:Y:S01]  /*166c0*/  LDL.LU R22, [R1+0x48] ;  /* 0x0000480001167983 */ /* 0x000ea20000300800 */
[----:B------:R-:W1:Y:S03]  /*166d0*/  LDCU UR14, c[0x0][0x398] ;  /* 0x00007300ff0e77ac */ /* 0x000e660008000800 */
[----:B------:R-:W2:Y:S01]  /*166e0*/  LDL.LU R23, [R1+0x4c] ;  /* 0x00004c0001177983 */ /* 0x000ea20000300800 */
[----:B------:R-:W1:Y:S03]  /*166f0*/  LDCU UR31, c[0x0][0x39c] ;  /* 0x00007380ff1f77ac */ /* 0x000e660008000800 */
[----:B------:R-:W2:Y:S01]  /*16700*/  LDL R27, [R1+0xa88] ;  /* 0x000a8800011b7983 */ /* 0x000ea20000100800 */
[C---:B0-----:R-:W-:Y:S01]  /*16710*/  IMAD.SHL.U32 R29, R3.reuse, 0x10, RZ ;  /* 0x00000010031d7824 */ /* 0x041fe200078e00ff */
[----:B------:R-:W-:Y:S01]  /*16720*/  ULEA UR22, UR20, UR19, 0x18 ;  /* 0x0000001314167291 */ /* 0x000fe2000f8ec0ff */
[----:B------:R-:W-:Y:S01]  /*16730*/  IMAD.SHL.U32 R28, R3, 0x20, RZ ;  /* 0x00000020031c7824 */ /* 0x000fe200078e00ff */
[----:B------:R-:W0:Y:S02]  /*16740*/  LDCU UR19, c[0x0][0x398] ;  /* 0x00007300ff1377ac */ /* 0x000e240008000800 */
[----:B------:R-:W-:-:S02]  /*16750*/  LOP3.LUT R29, R29, 0xf0, RZ, 0xc0, !PT ;  /* 0x000000f01d1d7812 */ /* 0x000fc400078ec0ff */
[----:B------:R-:W-:Y:S01]  /*16760*/  LOP3.LUT R28, R28, 0x200, RZ, 0xc0, !PT ;  /* 0x000002001c1c7812 */ /* 0x000fe200078ec0ff */
[----:B------:R-:W0:Y:S01]  /*16770*/  LDCU UR20, c[0x0][0x398] ;  /* 0x00007300ff1477ac */ /* 0x000e220008000800 */
        /* <DEDUP_REMOVED lines=23> */
[----:B--2---:R-:W-:-:S02]  /*168f0*/  VIADD R0, R27, 0x1 ;  /* 0x000000011b007836 */ /* 0x004fc40000000000 */
[----:B------:R-:W-:Y:S01]  /*16900*/  VIADD R2, R27, 0x3f ;  /* 0x0000003f1b027836 */ /* 0x000fe20000000000 */
[----:B------:R-:W-:Y:S02]  /*16910*/  BAR.SYNC.DEFER_BLOCKING 0x0 ;  /* 0x0000000000007b1d */ /* 0x000fe40000010000 */
[----:B------:R-:W-:Y:S02]  /*16920*/  ISETP.GE.AND P2, PT, R0, UR21, PT ;  /* 0x0000001500007c0c */ /* 0x000fe4000bf46270 */
[----:B------:R-:W-:Y:S02]  /*16930*/  IADD3 R0, PT, PT, R28, UR22, R29 ;  /* 0x000000161c007c10 */ /* 0x000fe4000fffe01d */
[----:B------:R-:W-:Y:S01]  /*16940*/  LOP3.LUT R28, R3, 0x20, RZ, 0xc0, !PT ;  /* 0x00000020031c7812 */ /* 0x000fe200078ec0ff */
[----:B------:R-:W2:Y:S01]  /*16950*/  LDCU UR21, c[0x0][0x398] ;  /* 0x00007300ff1577ac */ /* 0x000ea20008000800 */
[----:B------:R-:W-:Y:S01]  /*16960*/  ISETP.GE.AND P0, PT, R2, UR43, PT ;  /* 0x0000002b02007c0c */ /* 0x000fe2000bf06270 */
[----:B------:R-:W-:-:S02]  /*16970*/  VIADD R2, R27, 0x2 ;  /* 0x000000021b027836 */ /* 0x000fc40000000000 */
[----:B------:R-:W-:Y:S01]  /*16980*/  IMAD R0, R28, 0x8, R0 ;  /* 0x000000081c007824 */ /* 0x000fe200078e0200 */
[----:B------:R-:W-:Y:S01]  /*16990*/  LOP3.LUT R3, R3, 0x3f, RZ, 0xc0, !PT ;  /* 0x0000003f03037812 */ /* 0x000fe200078ec0ff */
[----:B------:R-:W2:Y:S01]  /*169a0*/  LDL.LU R27, [R1+0xbc8] ;  /* 0x000bc800011b7983 */ /* 0x000ea20000300800 */
[----:B------:R-:W-:Y:S01]  /*169b0*/  ISETP.GE.AND P3, PT, R2, UR23, PT ;  /* 0x0000001702007c0c */ /* 0x000fe2000bf66270 */
[----:B------:R-:W0:Y:S01]  /*169c0*/  LDCU UR23, c[0x0][0x398] ;  /* 0x00007300ff1777ac */ /* 0x000e220008000800 */
[----:B------:R-:W-:Y:S01]  /*169d0*/  LEA R2, R3, UR22, 0x4 ;  /* 0x0000001603027c11 */ /* 0x000fe2000f8e20ff */
[----:B------:R-:W0:Y:S01]  /*169e0*/  LDCU UR22, c[0x0][0x39c] ;  /* 0x00007380ff1677ac */ /* 0x000e220008000800 */
[----:B------:R-:W0:Y:S01]  /*169f0*/  LDCU UR43, c[0x0][0x398] ;  /* 0x00007300ff2b77ac */ /* 0x000e220008000800 */
[----:B------:R-:W-:Y:S01]  /*16a00*/  STSM.16.M88.4 [R0], R20 ;  /* 0x0000001400007844 */ /* 0x000fe20000000200 */
[----:B------:R-:W-:Y:S06]  /*16a10*/  BAR.SYNC.DEFER_BLOCKING 0x0 ;  /* 0x0000000000007b1d */ /* 0x000fec0000010000 */
[----:B------:R-:W0:Y:S02]  /*16a20*/  LDS.128 R20, [R2] ;  /* 0x0000000002147984 */ /* 0x000e240000000c00 */
[----:B------:R-:W-:Y:S06]  /*16a30*/  BAR.SYNC.DEFER_BLOCKING 0x0 ;  /* 0x0000000000007b1d */ /* 0x000fec0000010000 */
[----:B------:R-:W-:Y:S02]  /*16a40*/  STSM.16.M88.4 [R0], R16 ;  /* 0x0000001000007844 */ /* 0x000fe40000000200 */
[----:B------:R-:W-:Y:S06]  /*16a50*/  BAR.SYNC.DEFER_BLOCKING 0x0 ;  /* 0x0000000000007b1d */ /* 0x000fec0000010000 */
[----:B0-----:R-:W-:Y:S04]  /*16a60*/  STL.64 [R1+0x40], R20 ;  /* 0x0000401401007387 */ /* 0x001fe80000100a00 */
[----:B------:R0:W-:Y:S04]  /*16a70*/  STL.64 [R1+0x48], R22 ;  /* 0x0000481601007387 */ /* 0x0001e80000100a00 */
[----:B0-----:R-:W3:Y:S04]  /*16a80*/  LDL.LU.64 R22, [R1+0xbc0] ;  /* 0x000bc00001167983 */ /* 0x001ee80000300a00 */
[----:B------:R-:W3:Y:S04]  /*16a90*/  LDL.LU.64 R20, [R1+0xbb8] ;  /* 0x000bb80001147983 */ /* 0x000ee80000300a00 */
[----:B------:R-:W0:Y:S01]  /*16aa0*/  LDS.128 R16, [R2] ;  /* 0x0000000002107984 */ /* 0x000e220000000c00 */
[----:B------:R-:W-:Y:S06]  /*16ab0*/  BAR.SYNC.DEFER_BLOCKING 0x0 ;  /* 0x0000000000007b1d */ /* 0x000fec0000010000 */
[----:B------:R-:W-:Y:S02]  /*16ac0*/  STSM.16.M88.4 [R0], R12 ;  /* 0x0000000c00007844 */ /* 0x000fe40000000200 */
[----:B------:R-:W-:Y:S06]  /*16ad0*/  BAR.SYNC.DEFER_BLOCKING 0x0 ;  /* 0x0000000000007b1d */ /* 0x000fec0000010000 */
[----:B0-----:R-:W-:Y:S04]  /*16ae0*/  STL.64 [R1+0x30], R16 ;  /* 0x0000301001007387 */ /* 0x001fe80000100a00 */
[----:B------:R0:W-:Y:S04]  /*16af0*/  STL.64 [R1+0x38], R18 ;  /* 0x0000381201007387 */ /* 0x0001e80000100a00 */
[----:B0-----:R-:W4:Y:S04]  /*16b00*/  LDL.LU.64 R18, [R1+0xbb0] ;  /* 0x000bb00001127983 */ /* 0x001f280000300a00 */
[----:B------:R-:W4:Y:S04]  /*16b10*/  LDL.LU.64 R16, [R1+0xba8] ;  /* 0x000ba80001107983 */ /* 0x000f280000300a00 */
[----:B------:R-:W0:Y:S01]  /*16b20*/  LDS.128 R12, [R2] ;  /* 0x00000000020c7984 */ /* 0x000e220000000c00 */
[----:B------:R-:W-:Y:S06]  /*16b30*/  BAR.SYNC.DEFER_BLOCKING 0x0 ;  /* 0x0000000000007b1d */ /* 0x000fec0000010000 */
[----:B0-----:R-:W-:Y:S04]  /*16b40*/  STL.64 [R1+0x20], R12 ;  /* 0x0000200c01007387 */ /* 0x001fe80000100a00 */
[----:B------:R0:W-:Y:S04]  /*16b50*/  STL.64 [R1+0x28], R14 ;  /* 0x0000280e01007387 */ /* 0x0001e80000100a00 */
[----:B0-----:R-:W4:Y:S04]  /*16b60*/  LDL.LU.64 R14, [R1+0xba0] ;  /* 0x000ba000010e7983 */ /* 0x001f280000300a00 */
[----:B------:R-:W4:Y:S04]  /*16b70*/  LDL.LU.64 R12, [R1+0xb98] ;  /* 0x000b9800010c7983 */ /* 0x000f280000300a00 */
        /* <DEDUP_REMOVED lines=8> */
[----:B------:R-:W1:Y:S01]  /*16c00*/  LDS.128 R4, [R2] ;  /* 0x0000000002047984 */ /* 0x000e620000000c00 */
[----:B------:R-:W-:Y:S06]  /*16c10*/  BAR.SYNC.DEFER_BLOCKING 0x0 ;  /* 0x0000000000007b1d */ /* 0x000fec0000010000 */
[----:B0-----:R-:W4:Y:S04]  /*16c20*/  LDL.LU.64 R10, [R1+0xb90] ;  /* 0x000b9000010a7983 */ /* 0x001f280000300a00 */
[----:B------:R-:W4:Y:S04]  /*16c30*/  LDL.LU.64 R8, [R1+0xb88] ;  /* 0x000b880001087983 */ /* 0x000f280000300a00 */
[----:B--2---:R-:W-:Y:S01]  /*16c40*/  STSM.16.M88.4 [R0], R24 ;  /* 0x0000001800007844 */ /* 0x004fe20000000200 */
[----:B------:R-:W-:Y:S06]  /*16c50*/  BAR.SYNC.DEFER_BLOCKING 0x0 ;  /* 0x0000000000007b1d */ /* 0x000fec0000010000 */
[----:B-1----:R-:W-:Y:S04]  /*16c60*/  STL.64 [R1+0xc0], R4 ;  /* 0x0000c00401007387 */ /* 0x002fe80000100a00 */
[----:B------:R0:W-:Y:S04]  /*16c70*/  STL.64 [R1+0xc8], R6 ;  /* 0x0000c80601007387 */ /* 0x0001e80000100a00 */
[----:B------:R-:W1:Y:S01]  /*16c80*/  LDS.128 R24, [R2] ;  /* 0x0000000002187984 */ /* 0x000e620000000c00 */
[----:B------:R-:W-:Y:S06]  /*16c90*/  BAR.SYNC.DEFER_BLOCKING 0x0 ;  /* 0x0000000000007b1d */ /* 0x000fec0000010000 */
[----:B0-----:R-:W2:Y:S04]  /*16ca0*/  LDL.LU.64 R6, [R1+0xb80] ;  /* 0x000b800001067983 */ /* 0x001ea80000300a00 */
[----:B------:R-:W2:Y:S04]  /*16cb0*/  LDL.LU.64 R4, [R1+0xb78] ;  /* 0x000b780001047983 */ /* 0x000ea80000300a00 */
[----:B---3--:R0:W-:Y:S04]  /*16cc0*/  STSM.16.M88.4 [R0], R20 ;  /* 0x0000001400007844 */ /* 0x0081e80000000200 */
[----:B-1----:R-:W-:Y:S04]  /*16cd0*/  STL.64 [R1+0xb0], R24 ;  /* 0x0000b01801007387 */ /* 0x002fe80000100a00 */
[----:B------:R-:W-:Y:S01]  /*16ce0*/  STL.64 [R1+0xb8], R26 ;  /* 0x0000b81a01007387 */ /* 0x000fe20000100a00 */
[----:B------:R-:W-:Y:S06]  /*16cf0*/  BAR.SYNC.DEFER_BLOCKING 0x0 ;  /* 0x0000000000007b1d */ /* 0x000fec0000010000 */
[----:B0-----:R-:W3:Y:S04]  /*16d00*/  LDL.LU R20, [R1+0x50] ;  /* 0x0000500001147983 */ /* 0x001ee80000300800 */
[----:B------:R-:W0:Y:S01]  /*16d10*/  LDS.128 R24, [R2] ;  /* 0x0000000002187984 */ /* 0x000e220000000c00 */
[----:B------:R-:W-:Y:S06]  /*16d20*/  BAR.SYNC.DEFER_BLOCKING 0x0 ;  /* 0x0000000000007b1d */ /* 0x000fec0000010000 */
[----:B----4-:R-:W-:Y:S02]  /*16d30*/  STSM.16.M88.4 [R0], R16 ;  /* 0x0000001000007844 */ /* 0x010fe40000000200 */
[----:B------:R-:W-:Y:S06]  /*16d40*/  BAR.SYNC.DEFER_BLOCKING 0x0 ;  /* 0x0000000000007b1d */ /* 0x000fec0000010000 */
[----:B0-----:R-:W-:Y:S04]  /*16d50*/  STL.64 [R1], R24 ;  /* 0x0000001801007387 */ /* 0x001fe80000100a00 */
[----:B------:R-:W-:Y:S04]  /*16d60*/  STL.64 [R1+0x8], R26 ;  /* 0x0000081a01007387 */ /* 0x000fe80000100a00 */
[----:B------:R-:W3:Y:S04]  /*16d70*/  LDL.LU R21, [R1+0x54] ;  /* 0x0000540001157983 */ /* 0x000ee80000300800 */
[----:B------:R-:W3:Y:S04]  /*16d80*/  LDL.LU R22, [R1+0x58] ;  /* 0x0000580001167983 */ /* 0x000ee80000300800 */
[----:B------:R-:W3:Y:S04]  /*16d90*/  LDL.LU R23, [R1+0x5c] ;  /* 0x00005c0001177983 */ /* 0x000ee80000300800 */
[----:B------:R-:W0:Y:S01]  /*16da0*/  LDS.128 R16, [R2] ;  /* 0x0000000002107984 */ /* 0x000e220000000c00 */
[----:B------:R-:W-:Y:S06]  /*16db0*/  BAR.SYNC.DEFER_BLOCKING 0x0 ;  /* 0x0000000000007b1d */ /* 0x000fec0000010000 */
[----:B------:R-:W-:Y:S02]  /*16dc0*/  STSM.16.M88.4 [R0], R12 ;  /* 0x0000000c00007844 */ /* 0x000fe40000000200 */
[----:B------:R-:W-:Y:S06]  /*16dd0*/  BAR.SYNC.DEFER_BLOCKING 0x0 ;  /* 0x0000000000007b1d */ /* 0x000fec0000010000 */
[----:B------:R-:W1:Y:S04]  /*16de0*/  LDS.128 R12, [R2] ;  /* 0x00000000020c7984 */ /* 0x000e680000000c00 */
[----:B0-----:R-:W-:Y:S04]  /*16df0*/  STL [R1+0xb38], R16 ;  /* 0x000b381001007387 */ /* 0x001fe80000100800 */
[----:B------:R-:W-:Y:S04]  /*16e00*/  STL [R1+0xb34], R17 ;  /* 0x000b341101007387 */ /* 0x000fe80000100800 */
[----:B------:R-:W-:Y:S04]  /*16e10*/  STL [R1+0xb30], R18 ;  /* 0x000b301201007387 */ /* 0x000fe80000100800 */
[----:B------:R-:W-:Y:S04]  /*16e20*/  STL [R1+0xb3c], R18 ;  /* 0x000b3c1201007387 */ /* 0x000fe80000100800 */
[----:B------:R-:W-:Y:S04]  /*16e30*/  STL [R1+0xb28], R19 ;  /* 0x000b281301007387 */ /* 0x000fe80000100800 */
[----:B------:R-:W4:Y:S01]  /*16e40*/  LDL.LU R24, [R1+0x70] ;  /* 0x0000700001187983 */ /* 0x000f220000300800 */
[----:B------:R-:W-:Y:S06]  /*16e50*/  BAR.SYNC.DEFER_BLOCKING 0x0 ;  /* 0x0000000000007b1d */ /* 0x000fec0000010000 */
[----:B-1----:R0:W-:Y:S04]  /*16e60*/  STL.64 [R1+0xd0], R12 ;  /* 0x0000d00c01007387 */ /* 0x0021e80000100a00 */
[----:B------:R1:W-:Y:S04]  /*16e70*/  STL.64 [R1+0xd8], R14 ;  /* 0x0000d80e01007387 */ /* 0x0003e80000100a00 */
[----:B------:R-:W4:Y:S04]  /*16e80*/  LDL.LU R25, [R1+0x74] ;  /* 0x0000740001197983 */ /* 0x000f280000300800 */
[----:B------:R-:W4:Y:S04]  /*16e90*/  LDL.LU R26, [R1+0x78] ;  /* 0x00007800011a7983 */ /* 0x000f280000300800 */
[----:B------:R-:W4:Y:S04]  /*16ea0*/  LDL.LU R27, [R1+0x7c] ;  /* 0x00007c00011b7983 */ /* 0x000f280000300800 */
[----:B0-----:R-:W4:Y:S04]  /*16eb0*/  LDL.LU R12, [R1+0x60] ;  /* 0x00006000010c7983 */ /* 0x001f280000300800 */
[----:B------:R-:W4:Y:S04]  /*16ec0*/  LDL.LU R13, [R1+0x64] ;  /* 0x00006400010d7983 */ /* 0x000f280000300800 */
[----:B-1----:R-:W4:Y:S04]  /*16ed0*/  LDL.LU R14, [R1+0x68] ;  /* 0x00006800010e7983 */ /* 0x002f280000300800 */
[----:B------:R-:W4:Y:S04]  /*16ee0*/  LDL.LU R15, [R1+0x6c] ;  /* 0x00006c00010f7983 */ /* 0x000f280000300800 */
[----:B------:R-:W-:Y:S01]  /*16ef0*/  STSM.16.M88.4 [R0], R8 ;  /* 0x0000000800007844 */ /* 0x000fe20000000200 */
[----:B------:R-:W-:Y:S06]  /*16f00*/  BAR.SYNC.DEFER_BLOCKING 0x0 ;  /* 0x0000000000007b1d */ /* 0x000fec0000010000 */
[----:B------:R-:W0:Y:S02]  /*16f10*/  LDS.128 R8, [R2] ;  /* 0x0000000002087984 */ /* 0x000e240000000c00 */
[----:B------:R-:W-:Y:S06]  /*16f20*/  BAR.SYNC.DEFER_BLOCKING 0x0 ;  /* 0x0000000000007b1d */ /* 0x000fec0000010000 */
[----:B0-----:R-:W-:Y:S04]  /*16f30*/  STL [R1+0xb2c], R8 ;  /* 0x000b2c0801007387 */ /* 0x001fe80000100800 */
[----:B------:R-:W-:Y:S04]  /*16f40*/  STL [R1+0xb24], R9 ;  /* 0x000b240901007387 */ /* 0x000fe80000100800 */
[----:B------:R-:W-:Y:S04]  /*16f50*/  STL [R1+0xb1c], R10 ;  /* 0x000b1c0a01007387 */ /* 0x000fe80000100800 */
[----:B------:R-:W-:Y:S04]  /*16f60*/  STL [R1+0xb18], R11 ;  /* 0x000b180b01007387 */ /* 0x000fe80000100800 */
[----:B---3--:R-:W-:Y:S01]  /*16f70*/  STSM.16.M88.4 [R0], R20 ;  /* 0x0000001400007844 */ /* 0x008fe20000000200 */
[----:B------:R-:W-:Y:S06]  /*16f80*/  BAR.SYNC.DEFER_BLOCKING 0x0 ;  /* 0x0000000000007b1d */ /* 0x000fec0000010000 */
[----:B------:R-:W0:Y:S02]  /*16f90*/  LDS.128 R8, [R2] ;  /* 0x0000000002087984 */ /* 0x000e240000000c00 */
[----:B------:R-:W-:Y:S06]  /*16fa0*/  BAR.SYNC.DEFER_BLOCKING 0x0 ;  /* 0x0000000000007b1d */ /* 0x000fec0000010000 */
[----:B--2---:R-:W-:Y:S02]  /*16fb0*/  STSM.16.M88.4 [R0], R4 ;  /* 0x0000000400007844 */ /* 0x004fe40000000200 */
[----:B------:R-:W-:Y:S06]  /*16fc0*/  BAR.SYNC.DEFER_BLOCKING 0x0 ;  /* 0x0000000000007b1d */ /* 0x000fec0000010000 */
[----:B0-----:R-:W-:Y:S04]  /*16fd0*/  STL.64 [R1+0x50], R8 ;  /* 0x0000500801007387 */ /* 0x001fe80000100a00 */
[----:B------:R0:W-:Y:S04]  /*16fe0*/  STL [R1+0x5c], R11 ;  /* 0x00005c0b01007387 */ /* 0x0001e80000100800 */
[----:B------:R-:W2:Y:S04]  /*16ff0*/  LDL.LU R20, [R1+0x80] ;  /* 0x0000800001147983 */ /* 0x000ea80000300800 */
[----:B------:R-:W2:Y:S04]  /*17000*/  LDL.LU R21, [R1+0x84] ;  /* 0x0000840001157983 */ /* 0x000ea80000300800 */
[----:B------:R-:W2:Y:S04]  /*17010*/  LDL.LU R22, [R1+0x88] ;  /* 0x0000880001167983 */ /* 0x000ea80000300800 */
[----:B------:R-:W2:Y:S04]  /*17020*/  LDL.LU R23, [R1+0x8c] ;  /* 0x00008c0001177983 */ /* 0x000ea80000300800 */
[----:B------:R-:W3:Y:S04]  /*17030*/  LDL.LU R16, [R1+0x90] ;  /* 0x0000900001107983 */ /* 0x000ee80000300800 */
[----:B------:R-:W3:Y:S04]  /*17040*/  LDL.LU R17, [R1+0x94] ;  /* 0x0000940001117983 */ /* 0x000ee80000300800 */
[----:B------:R-:W3:Y:S04]  /*17050*/  LDL.LU R18, [R1+0x98] ;  /* 0x0000980001127983 */ /* 0x000ee80000300800 */
[----:B------:R-:W3:Y:S04]  /*17060*/  LDL.LU R19, [R1+0x9c] ;  /* 0x00009c0001137983 */ /* 0x000ee80000300800 */
[----:B------:R-:W1:Y:S01]  /*17070*/  LDS.128 R4, [R2] ;  /* 0x0000000002047984 */ /* 0x000e620000000c00 */
[----:B------:R-:W-:Y:S01]  /*17080*/  BAR.SYNC.DEFER_BLOCKING 0x0 ;  /* 0x0000000000007b1d */ /* 0x000fe20000010000 */
[----:B0-----:R-:W-:-:S05]  /*17090*/  IMAD.MOV.U32 R11, RZ, RZ, R10 ;  /* 0x000000ffff0b7224 */ /* 0x001fca00078e000a */
[----:B----4-:R-:W-:Y:S04]  /*170a0*/  STSM.16.M88.4 [R0], R12 ;  /* 0x0000000c00007844 */ /* 0x010fe80000000200 */
[----:B------:R-:W-:Y:S04]  /*170b0*/  STL [R1+0xb20], R11 ;  /* 0x000b200b01007387 */ /* 0x000fe80000100800 */
[----:B-1----:R-:W-:Y:S04]  /*170c0*/  STL [R1+0xb40], R7 ;  /* 0x000b400701007387 */ /* 0x002fe80000100800 */
[----:B------:R-:W-:Y:S04]  /*170d0*/  STL [R1+0xb50], R6 ;  /* 0x000b500601007387 */ /* 0x000fe80000100800 */
[----:B------:R-:W-:Y:S01]  /*170e0*/  STL.64 [R1+0xb48], R4 ;  /* 0x000b480401007387 */ /* 0x000fe20000100a00 */
[----:B------:R-:W-:Y:S06]  /*170f0*/  BAR.SYNC.DEFER_BLOCKING 0x0 ;  /* 0x0000000000007b1d */ /* 0x000fec0000010000 */
[----:B------:R-:W0:Y:S02]  /*17100*/  LDS.128 R4, [R2] ;  /* 0x0000000002047984 */ /* 0x000e240000000c00 */
[----:B------:R-:W-:Y:S06]  /*17110*/  BAR.SYNC.DEFER_BLOCKING 0x0 ;  /* 0x0000000000007b1d */ /* 0x000fec0000010000 */
[----:B0-----:R-:W-:Y:S04]  /*17120*/  STL.64 [R1+0x120], R4 ;  /* 0x0001200401007387 */ /* 0x001fe80000100a00 */
[----:B------:R-:W-:Y:S04]  /*17130*/  STL.64 [R1+0x128], R6 ;  /* 0x0001280601007387 */ /* 0x000fe80000100a00 */
        /* <DEDUP_REMOVED lines=8> */
[----:B------:R0:W-:Y:S01]  /*171c0*/  STSM.16.M88.4 [R0], R24 ;  /* 0x0000001800007844 */ /* 0x0001e20000000200 */
[----:B------:R-:W-:Y:S06]  /*171d0*/  BAR.SYNC.DEFER_BLOCKING 0x0 ;  /* 0x0000000000007b1d */ /* 0x000fec0000010000 */
[----:B0-----:R-:W4:Y:S04]  /*171e0*/  LDL.LU R24, [R1+0x110] ;  /* 0x0001100001187983 */ /* 0x001f280000300800 */
[----:B------:R-:W4:Y:S04]  /*171f0*/  LDL.LU R25, [R1+0x114] ;  /* 0x0001140001197983 */ /* 0x000f280000300800 */
[----:B------:R-:W4:Y:S04]  /*17200*/  LDL.LU R26, [R1+0x118] ;  /* 0x00011800011a7983 */ /* 0x000f280000300800 */
[----:B------:R-:W0:Y:S01]  /*17210*/  LDS.128 R4, [R2] ;  /* 0x0000000002047984 */ /* 0x000e220000000c00 */
[----:B------:R-:W-:Y:S06]  /*17220*/  BAR.SYNC.DEFER_BLOCKING 0x0 ;  /* 0x0000000000007b1d */ /* 0x000fec0000010000 */
[----:B------:R-:W4:Y:S04]  /*17230*/  LDL.LU R27, [R1+0x11c] ;  /* 0x00011c00011b7983 */ /* 0x000f280000300800 */
[----:B0-----:R-:W-:Y:S04]  /*17240*/  STL.64 [R1+0xe0], R4 ;  /* 0x0000e00401007387 */ /* 0x001fe80000100a00 */
[----:B------:R-:W-:Y:S04]  /*17250*/  STL.64 [R1+0xe8], R6 ;  /* 0x0000e80601007387 */ /* 0x000fe80000100a00 */
[----:B---3--:R-:W-:Y:S01]  /*17260*/  STSM.16.M88.4 [R0], R16 ;  /* 0x0000001000007844 */ /* 0x008fe20000000200 */
[----:B------:R-:W-:Y:S06]  /*17270*/  BAR.SYNC.DEFER_BLOCKING 0x0 ;  /* 0x0000000000007b1d */ /* 0x000fec0000010000 */
[----:B------:R-:W0:Y:S02]  /*17280*/  LDS.128 R4, [R2] ;  /* 0x0000000002047984 */ /* 0x000e240000000c00 */
[----:B------:R-:W-:Y:S06]  /*17290*/  BAR.SYNC.DEFER_BLOCKING 0x0 ;  /* 0x0000000000007b1d */ /* 0x000fec0000010000 */
[----:B--2---:R1:W-:Y:S04]  /*172a0*/  STSM.16.M88.4 [R0], R20 ;  /* 0x0000001400007844 */ /* 0x0043e80000000200 */
[----:B0-----:R-:W-:Y:S04]  /*172b0*/  STL.64 [R1+0x70], R4 ;  /* 0x0000700401007387 */ /* 0x001fe80000100a00 */
[----:B------:R-:W-:Y:S01]  /*172c0*/  STL.64 [R1+0x78], R6 ;  /* 0x0000780601007387 */ /* 0x000fe20000100a00 */
[----:B------:R-:W-:Y:S06]  /*172d0*/  BAR.SYNC.DEFER_BLOCKING 0x0 ;  /* 0x0000000000007b1d */ /* 0x000fec0000010000 */
[----:B------:R-:W2:Y:S04]  /*172e0*/  LDL.LU R16, [R1+0x100] ;  /* 0x0001000001107983 */ /* 0x000ea80000300800 */
[----:B------:R-:W2:Y:S04]  /*172f0*/  LDL.LU R17, [R1+0x104] ;  /* 0x0001040001117983 */ /* 0x000ea80000300800 */
[----:B------:R-:W2:Y:S04]  /*17300*/  LDL.LU R18, [R1+0x108] ;  /* 0x0001080001127983 */ /* 0x000ea80000300800 */
[----:B------:R-:W2:Y:S04]  /*17310*/  LDL.LU R19, [R1+0x10c] ;  /* 0x00010c0001137983 */ /* 0x000ea80000300800 */
[----:B------:R-:W0:Y:S01]  /*17320*/  LDS.128 R4, [R2] ;  /* 0x0000000002047984 */ /* 0x000e220000000c00 */
[----:B------:R-:W-:Y:S06]  /*17330*/  BAR.SYNC.DEFER_BLOCKING 0x0 ;  /* 0x0000000000007b1d */ /* 0x000fec0000010000 */
[----:B-1----:R-:W3:Y:S04]  /*17340*/  LDL.LU R20, [R1+0x170] ;  /* 0x0001700001147983 */ /* 0x002ee80000300800 */
[----:B------:R-:W3:Y:S04]  /*17350*/  LDL.LU R21, [R1+0x174] ;  /* 0x0001740001157983 */ /* 0x000ee80000300800 */
[----:B------:R-:W3:Y:S04]  /*17360*/  LDL.LU R22, [R1+0x178] ;  /* 0x0001780001167983 */ /* 0x000ee80000300800 */
[----:B------:R-:W3:Y:S04]  /*17370*/  LDL.LU R23, [R1+0x17c] ;  /* 0x00017c0001177983 */ /* 0x000ee80000300800 */
[----:B----4-:R-:W-:Y:S04]  /*17380*/  STSM.16.M88.4 [R0], R8 ;  /* 0x0000000800007844 */ /* 0x010fe80000000200 */
[----:B0-----:R-:W-:Y:S04]  /*17390*/  STL.64 [R1+0x60], R4 ;  /* 0x0000600401007387 */ /* 0x001fe80000100a00 */
[----:B------:R-:W-:Y:S01]  /*173a0*/  STL.64 [R1+0x68], R6 ;  /* 0x0000680601007387 */ /* 0x000fe20000100a00 */
[----:B------:R-:W-:Y:S06]  /*173b0*/  BAR.SYNC.DEFER_BLOCKING 0x0 ;  /* 0x0000000000007b1d */ /* 0x000fec0000010000 */
[----:B------:R-:W0:Y:S02]  /*173c0*/  LDS.128 R4, [R2] ;  /* 0x0000000002047984 */ /* 0x000e240000000c00 */
[----:B------:R-:W-:Y:S06]  /*173d0*/  BAR.SYNC.DEFER_BLOCKING 0x0 ;  /* 0x0000000000007b1d */ /* 0x000fec0000010000 */
[----:B------:R-:W-:Y:S04]  /*173e0*/  STSM.16.M88.4 [R0], R12 ;  /* 0x0000000c00007844 */ /* 0x000fe80000000200 */
[----:B0-----:R-:W-:Y:S04]  /*173f0*/  STL.64 [R1+0xa0], R4 ;  /* 0x0000a00401007387 */ /* 0x001fe80000100a00 */
        /* <DEDUP_REMOVED lines=18> */
[----:B--2---:R-:W-:Y:S04]  /*17520*/  STSM.16.M88.4 [R0], R16 ;  /* 0x0000001000007844 */ /* 0x004fe80000000200 */
[----:B0-----:R-:W-:Y:S04]  /*17530*/  STL.64 [R1+0xf0], R4 ;  /* 0x0000f00401007387 */ /* 0x001fe80000100a00 */
[----:B------:R-:W-:Y:S01]  /*17540*/  STL.64 [R1+0xf8], R6 ;  /* 0x0000f80601007387 */ /* 0x000fe20000100a00 */
[----:B------:R-:W-:Y:S06]  /*17550*/  BAR.SYNC.DEFER_BLOCKING 0x0 ;  /* 0x0000000000007b1d */ /* 0x000fec0000010000 */
[----:B------:R-:W0:Y:S02]  /*17560*/  LDS.128 R4, [R2] ;  /* 0x0000000002047984 */ /* 0x000e240000000c00 */
[----:B------:R-:W-:Y:S06]  /*17570*/  BAR.SYNC.DEFER_BLOCKING 0x0 ;  /* 0x0000000000007b1d */ /* 0x000fec0000010000 */
[----:B---3--:R1:W-:Y:S04]  /*17580*/  STSM.16.M88.4 [R0], R20 ;  /* 0x0000001400007844 */ /* 0x0083e80000000200 */
[----:B0-----:R-:W-:Y:S04]  /*17590*/  STL.64 [R1+0x80], R4 ;  /* 0x0000800401007387 */ /* 0x001fe80000100a00 */
[----:B------:R-:W-:Y:S04]  /*175a0*/  STL.64 [R1+0x88], R6 ;  /* 0x0000880601007387 */ /* 0x000fe80000100a00 */
[----:B-1----:R-:W2:Y:S04]  /*175b0*/  LDL.LU R20, [R1+0x1d0] ;  /* 0x0001d00001147983 */ /* 0x002ea80000300800 */
[----:B------:R-:W2:Y:S04]  /*175c0*/  LDL.LU R21, [R1+0x1d4] ;  /* 0x0001d40001157983 */ /* 0x000ea80000300800 */
[----:B------:R-:W2:Y:S04]  /*175d0*/  LDL.LU R22, [R1+0x1d8] ;  /* 0x0001d80001167983 */ /* 0x000ea80000300800 */
[----:B------:R-:W2:Y:S01]  /*175e0*/  LDL.LU R23, [R1+0x1dc] ;  /* 0x0001dc0001177983 */ /* 0x000ea20000300800 */
[----:B------:R-:W-:Y:S06]  /*175f0*/  BAR.SYNC.DEFER_BLOCKING 0x0 ;  /* 0x0000000000007b1d */ /* 0x000fec0000010000 */
[----:B------:R-:W3:Y:S04]  /*17600*/  LDL.LU R16, [R1+0x2a0] ;  /* 0x0002a00001107983 */ /* 0x000ee80000300800 */
[----:B------:R-:W3:Y:S04]  /*17610*/  LDL.LU R17, [R1+0x2a4] ;  /* 0x0002a40001117983 */ /* 0x000ee80000300800 */
[----:B------:R-:W3:Y:S04]  /*17620*/  LDL.LU R18, [R1+0x2a8] ;  /* 0x0002a80001127983 */ /* 0x000ee80000300800 */
[----:B------:R-:W3:Y:S04]  /*17630*/  LDL.LU R19, [R1+0x2ac] ;  /* 0x0002ac0001137983 */ /* 0x000ee80000300800 */
[----:B------:R-:W0:Y:S01]  /*17640*/  LDS.128 R4, [R2] ;  /* 0x0000000002047984 */ /* 0x000e220000000c00 */
[----:B------:R-:W-:Y:S06]  /*17650*/  BAR.SYNC.DEFER_BLOCKING 0x0 ;  /* 0x0000000000007b1d */ /* 0x000fec0000010000 */
[----:B------:R-:W3:Y:S04]  /*17660*/  LDL.LU R12, [R1+0x330] ;  /* 0x00033000010c7983 */ /* 0x000ee80000300800 */
[----:B0-----:R-:W-:Y:S04]  /*17670*/  STL.64 [R1+0x140], R4 ;  /* 0x0001400401007387 */ /* 0x001fe80000100a00 */
[----:B------:R-:W-:Y:S04]  /*17680*/  STL.64 [R1+0x148], R6 ;  /* 0x0001480601007387 */ /* 0x000fe80000100a00 */
[----:B------:R-:W3:Y:S04]  /*17690*/  LDL.LU R13, [R1+0x334] ;  /* 0x00033400010d7983 */ /* 0x000ee80000300800 */
[----:B------:R-:W3:Y:S04]  /*176a0*/  LDL.LU R14, [R1+0x338] ;  /* 0x00033800010e7983 */ /* 0x000ee80000300800 */
[----:B------:R-:W3:Y:S04]  /*176b0*/  LDL.LU R15, [R1+0x33c] ;  /* 0x00033c00010f7983 */ /* 0x000ee80000300800 */
[----:B----4-:R-:W-:Y:S01]  /*176c0*/  STSM.16.M88.4 [R0], R8 ;  /* 0x0000000800007844 */ /* 0x010fe20000000200 */
[----:B------:R-:W-:Y:S06]  /*176d0*/  BAR.SYNC.DEFER_BLOCKING 0x0 ;  /* 0x0000000000007b1d */ /* 0x000fec0000010000 */
[----:B------:R-:W0:Y:S02]  /*176e0*/  LDS.128 R4, [R2] ;  /* 0x0000000002047984 */ /* 0x000e240000000c00 */
[----:B------:R-:W-:Y:S06]  /*176f0*/  BAR.SYNC.DEFER_BLOCKING 0x0 ;  /* 0x0000000000007b1d */ /* 0x000fec0000010000 */
[----:B0-----:R0:W-:Y:S04]  /*17700*/  STL.64 [R1+0x130], R4 ;  /* 0x0001300401007387 */ /* 0x0011e80000100a00 */
[----:B------:R1:W-:Y:S04]  /*17710*/  STL.64 [R1+0x138], R6 ;  /* 0x0001380601007387 */ /* 0x0003e80000100a00 */
[----:B0-----:R-:W4:Y:S04]  /*17720*/  LDL.LU R4, [R1+0x470] ;  /* 0x0004700001047983 */ /* 0x001f280000300800 */
[----:B------:R-:W4:Y:S04]  /*17730*/  LDL.LU R5, [R1+0x474] ;  /* 0x0004740001057983 */ /* 0x000f280000300800 */
[----:B-1----:R-:W4:Y:S04]  /*17740*/  LDL.LU R6, [R1+0x478] ;  /* 0x0004780001067983 */ /* 0x002f280000300800 */
        /* <DEDUP_REMOVED lines=9> */
[----:B--2---:R1:W-:Y:S04]  /*177e0*/  STSM.16.M88.4 [R0], R20 ;  /* 0x0000001400007844 */ /* 0x0043e80000000200 */
[----:B0-----:R-:W-:Y:S04]  /*177f0*/  STL.64 [R1+0x110], R8 ;  /* 0x0001100801007387 */ /* 0x001fe80000100a00 */
[----:B------:R-:W-:Y:S01]  /*17800*/  STL.64 [R1+0x118], R10 ;  /* 0x0001180a01007387 */ /* 0x000fe20000100a00 */
[----:B------:R-:W-:Y:S08]  /*17810*/  BAR.SYNC.DEFER_BLOCKING 0x0 ;  /* 0x0000000000007b1d */ /* 0x000ff00000010000 */
[----:B-1----:R-:W0:Y:S01]  /*17820*/  LDC R23, c[0x0][0x3b4] ;  /* 0x0000ed00ff177b82 */ /* 0x002e220000000800 */
[----:B------:R-:W1:Y:S07]  /*17830*/  LDS.128 R8, [R2] ;  /* 0x0000000002087984 */ /* 0x000e6e0000000c00 */
[----:B------:R-:W-:Y:S06]  /*17840*/  BAR.SYNC.DEFER_BLOCKING 0x0 ;  /* 0x0000000000007b1d */ /* 0x000fec0000010000 */
[----:B---3--:R2:W-:Y:S04]  /*17850*/  STSM.16.M88.4 [R0], R16 ;  /* 0x0000001000007844 */ /* 0x0085e80000000200 */
[----:B-1----:R-:W-:Y:S04]  /*17860*/  STL.64 [R1+0x100], R8 ;  /* 0x0001000801007387 */ /* 0x002fe80000100a00 */
[----:B------:R-:W-:Y:S01]  /*17870*/  STL.64 [R1+0x108], R10 ;  /* 0x0001080a01007387 */ /* 0x000fe20000100a00 */
[----:B------:R-:W-:Y:S06]  /*17880*/  BAR.SYNC.DEFER_BLOCKING 0x0 ;  /* 0x0000000000007b1d */ /* 0x000fec0000010000 */
[----:B--2---:R-:W2:Y:S04]  /*17890*/  LDL R19, [R1+0xa88] ;  /* 0x000a880001137983 */ /* 0x004ea80000100800 */
[----:B------:R-:W1:Y:S01]  /*178a0*/  LDS.128 R8, [R2] ;  /* 0x0000000002087984 */ /* 0x000e620000000c00 */
[----:B------:R-:W-:Y:S06]  /*178b0*/  BAR.SYNC.DEFER_BLOCKING 0x0 ;  /* 0x0000000000007b1d */ /* 0x000fec0000010000 */
[----:B------:R-:W-:Y:S02]  /*178c0*/  STSM.16.M88.4 [R0], R12 ;  /* 0x0000000c00007844 */ /* 0x000fe40000000200 */
[----:B------:R-:W-:Y:S06]  /*178d0*/  BAR.SYNC.DEFER_BLOCKING 0x0 ;  /* 0x0000000000007b1d */ /* 0x000fec0000010000 */
[----:B------:R-:W3:Y:S02]  /*178e0*/  LDS.128 R12, [R2] ;  /* 0x00000000020c7984 */ /* 0x000ee40000000c00 */
[----:B------:R-:W-:Y:S06]  /*178f0*/  BAR.SYNC.DEFER_BLOCKING 0x0 ;  /* 0x0000000000007b1d */ /* 0x000fec0000010000 */
[----:B----4-:R-:W-:Y:S02]  /*17900*/  STSM.16.M88.4 [R0], R4 ;  /* 0x0000000400007844 */ /* 0x010fe40000000200 */
[----:B------:R-:W-:Y:S06]  /*17910*/  BAR.SYNC.DEFER_BLOCKING 0x0 ;  /* 0x0000000000007b1d */ /* 0x000fec0000010000 */
[----:B------:R-:W4:Y:S04]  /*17920*/  LDS.128 R4, [R2] ;  /* 0x0000000002047984 */ /* 0x000f280000000c00 */
[----:B-1----:R-:W-:Y:S04]  /*17930*/  STL.64 [R1+0x160], R8 ;  /* 0x0001600801007387 */ /* 0x002fe80000100a00 */
[----:B------:R1:W-:Y:S01]  /*17940*/  STL.64 [R1+0x168], R10 ;  /* 0x0001680a01007387 */ /* 0x0003e20000100a00 */
[----:B------:R-:W-:Y:S06]  /*17950*/  BAR.SYNC.DEFER_BLOCKING 0x0 ;  /* 0x0000000000007b1d */ /* 0x000fec0000010000 */
[----:B-1----:R-:W0:Y:S04]  /*17960*/  LDL R11, [R1+0xa8c] ;  /* 0x000a8c00010b7983 */ /* 0x002e280000100800 */
[----:B---3--:R1:W-:Y:S04]  /*17970*/  STL.64 [R1+0x180], R12 ;  /* 0x0001800c01007387 */ /* 0x0083e80000100a00 */
[----:B------:R3:W-:Y:S04]  /*17980*/  STL.64 [R1+0x188], R14 ;  /* 0x0001880e01007387 */ /* 0x0007e80000100a00 */
[----:B-1----:R-:W2:Y:S04]  /*17990*/  LDL.LU R12, [R1+0x4a0] ;  /* 0x0004a000010c7983 */ /* 0x002ea80000300800 */
[----:B------:R-:W2:Y:S04]  /*179a0*/  LDL.LU R13, [R1+0x4a4] ;  /* 0x0004a400010d7983 */ /* 0x000ea80000300800 */
[----:B---3--:R-:W2:Y:S04]  /*179b0*/  LDL.LU R14, [R1+0x4a8] ;  /* 0x0004a800010e7983 */ /* 0x008ea80000300800 */
[----:B------:R-:W2:Y:S04]  /*179c0*/  LDL.LU R15, [R1+0x4ac] ;  /* 0x0004ac00010f7983 */ /* 0x000ea80000300800 */
[----:B----4-:R1:W-:Y:S04]  /*179d0*/  STL.64 [R1+0x170], R4 ;  /* 0x0001700401007387 */ /* 0x0103e80000100a00 */
[----:B------:R3:W-:Y:S04]  /*179e0*/  STL.64 [R1+0x178], R6 ;  /* 0x0001780601007387 */ /* 0x0007e80000100a00 */
[----:B-1----:R-:W4:Y:S04]  /*179f0*/  LDL.LU R4, [R1+0x4c0] ;  /* 0x0004c00001047983 */ /* 0x002f280000300800 */
[----:B------:R-:W4:Y:S04]  /*17a00*/  LDL.LU R5, [R1+0x4c4] ;  /* 0x0004c40001057983 */ /* 0x000f280000300800 */
[----:B---3--:R-:W3:Y:S04]  /*17a10*/  LDL.LU R6, [R1+0x4c8] ;  /* 0x0004c80001067983 */ /* 0x008ee80000300800 */
[----:B------:R-:W3:Y:S04]  /*17a20*/  LDL.LU R7, [R1+0x4cc] ;  /* 0x0004cc0001077983 */ /* 0x000ee80000300800 */
[----:B---3--:R-:W-:Y:S04]  /*17a30*/  STL.64 [R1+0xb60], R6 ;  /* 0x000b600601007387 */ /* 0x008fe80000100a00 */
[----:B----4-:R1:W-:Y:S04]  /*17a40*/  STL.64 [R1+0xb58], R4 ;  /* 0x000b580401007387 */ /* 0x0103e80000100a00 */
[----:B-1----:R-:W3:Y:S04]  /*17a50*/  LDL.LU R4, [R1+0x4b0] ;  /* 0x0004b00001047983 */ /* 0x002ee80000300800 */
[----:B------:R-:W3:Y:S04]  /*17a60*/  LDL.LU R5, [R1+0x4b4] ;  /* 0x0004b40001057983 */ /* 0x000ee80000300800 */
[----:B------:R-:W4:Y:S04]  /*17a70*/  LDL.LU R6, [R1+0x4b8] ;  /* 0x0004b80001067983 */ /* 0x000f280000300800 */
[----:B------:R-:W4:Y:S04]  /*17a80*/  LDL.LU R7, [R1+0x4bc] ;  /* 0x0004bc0001077983 */ /* 0x000f280000300800 */
[----:B------:R-:W-:Y:S01]  /*17a90*/  STSM.16.M88.4 [R0], R24 ;  /* 0x0000001800007844 */ /* 0x000fe20000000200 */
[----:B------:R-:W-:Y:S06]  /*17aa0*/  BAR.SYNC.DEFER_BLOCKING 0x0 ;  /* 0x0000000000007b1d */ /* 0x000fec0000010000 */
[----:B------:R-:W1:Y:S02]  /*17ab0*/  LDS.128 R24, [R2] ;  /* 0x0000000002187984 */ /* 0x000e640000000c00 */
[----:B------:R-:W-:Y:S06]  /*17ac0*/  BAR.SYNC.DEFER_BLOCKING 0x0 ;  /* 0x0000000000007b1d */ /* 0x000fec0000010000 */
[----:B----4-:R-:W-:Y:S04]  /*17ad0*/  STL.64 [R1+0xb70], R6 ;  /* 0x000b700601007387 */ /* 0x010fe80000100a00 */
[----:B---3--:R3:W-:Y:S04]  /*17ae0*/  STL.64 [R1+0xb68], R4 ;  /* 0x000b680401007387 */ /* 0x0087e80000100a00 */
[----:B---3--:R-:W3:Y:S04]  /*17af0*/  LDL.LU R4, [R1+0x490] ;  /* 0x0004900001047983 */ /* 0x008ee80000300800 */
[----:B------:R-:W3:Y:S04]  /*17b00*/  LDL.LU R5, [R1+0x494] ;  /* 0x0004940001057983 */ /* 0x000ee80000300800 */
[----:B------:R-:W3:Y:S04]  /*17b10*/  LDL.LU R6, [R1+0x498] ;  /* 0x0004980001067983 */ /* 0x000ee80000300800 */
[----:B------:R-:W3:Y:S04]  /*17b20*/  LDL.LU R7, [R1+0x49c] ;  /* 0x00049c0001077983 */ /* 0x000ee80000300800 */
[----:B-1----:R-:W-:Y:S04]  /*17b30*/  STL.64 [R1+0x150], R24 ;  /* 0x0001501801007387 */ /* 0x002fe80000100a00 */
[----:B------:R1:W-:Y:S04]  /*17b40*/  STL.64 [R1+0x158], R26 ;  /* 0x0001581a01007387 */ /* 0x0003e80000100a00 */
[----:B-1----:R-:W4:Y:S04]  /*17b50*/  LDL.LU R27, [R1+0x40] ;  /* 0x00004000011b7983 */ /* 0x002f280000300800 */
[----:B---3--:R-:W-:Y:S01]  /*17b60*/  STSM.16.M88.4 [R0], R4 ;  /* 0x0000000400007844 */ /* 0x008fe20000000200 */
[----:B------:R-:W-:Y:S06]  /*17b70*/  BAR.SYNC.DEFER_BLOCKING 0x0 ;  /* 0x0000000000007b1d */ /* 0x000fec0000010000 */
[----:B------:R-:W1:Y:S02]  /*17b80*/  LDS.128 R4, [R2] ;  /* 0x0000000002047984 */ /* 0x000e640000000c00 */
[----:B------:R-:W-:Y:S06]  /*17b90*/  BAR.SYNC.DEFER_BLOCKING 0x0 ;  /* 0x0000000000007b1d */ /* 0x000fec0000010000 */
[----:B--2---:R-:W-:Y:S04]  /*17ba0*/  STSM.16.M88.4 [R0], R12 ;  /* 0x0000000c00007844 */ /* 0x004fe80000000200 */
[----:B-1----:R-:W-:Y:S04]  /*17bb0*/  STL.64 [R1+0x1b0], R4 ;  /* 0x0001b00401007387 */ /* 0x002fe80000100a00 */
[----:B------:R-:W-:Y:S01]  /*17bc0*/  STL.64 [R1+0x1b8], R6 ;  /* 0x0001b80601007387 */ /* 0x000fe20000100a00 */
[----:B------:R-:W-:Y:S06]  /*17bd0*/  BAR.SYNC.DEFER_BLOCKING 0x0 ;  /* 0x0000000000007b1d */ /* 0x000fec0000010000 */
[----:B------:R-:W1:Y:S04]  /*17be0*/  LDS.128 R4, [R2] ;  /* 0x0000000002047984 */ /* 0x000e680000000c00 */
[----:B-1----:R-:W-:Y:S04]  /*17bf0*/  STL.64 [R1+0x1a0], R4 ;  /* 0x0001a00401007387 */ /* 0x002fe80000100a00 */
[----:B------:R1:W-:Y:S04]  /*17c00*/  STL.64 [R1+0x1a8], R6 ;  /* 0x0001a80601007387 */ /* 0x0003e80000100a00 */
[----:B-1----:R-:W2:Y:S04]  /*17c10*/  LDL.LU.64 R6, [R1+0xb70] ;  /* 0x000b700001067983 */ /* 0x002ea80000300a00 */
[----:B------:R-:W2:Y:S01]  /*17c20*/  LDL.LU.64 R4, [R1+0xb68] ;  /* 0x000b680001047983 */ /* 0x000ea20000300a00 */
[----:B------:R-:W-:Y:S06]  /*17c30*/  BAR.SYNC.DEFER_BLOCKING 0x0 ;  /* 0x0000000000007b1d */ /* 0x000fec0000010000 */
[----:B------:R-:W3:Y:S04]  /*17c40*/  LDL R10, [R1+0xa9c] ;  /* 0x000a9c00010a7983 */ /* 0x000ee80000100800 */
[----:B--2---:R-:W-:Y:S01]  /*17c50*/  STSM.16.M88.4 [R0], R4 ;  /* 0x0000000400007844 */ /* 0x004fe20000000200 */
[----:B------:R-:W-:Y:S06]  /*17c60*/  BAR.SYNC.DEFER_BLOCKING 0x0 ;  /* 0x0000000000007b1d */ /* 0x000fec0000010000 */
[----:B------:R-:W1:Y:S04]  /*17c70*/  LDS.128 R4, [R2] ;  /* 0x0000000002047984 */ /* 0x000e680000000c00 */
[----:B-1----:R-:W-:Y:S04]  /*17c80*/  STL.64 [R1+0x190], R4 ;  /* 0x0001900401007387 */ /* 0x002fe80000100a00 */
[----:B------:R1:W-:Y:S04]  /*17c90*/  STL.64 [R1+0x198], R6 ;  /* 0x0001980601007387 */ /* 0x0003e80000100a00 */
[----:B-1----:R-:W2:Y:S04]  /*17ca0*/  LDL.LU.64 R6, [R1+0xb60] ;  /* 0x000b600001067983 */ /* 0x002ea80000300a00 */
[----:B------:R-:W2:Y:S01]  /*17cb0*/  LDL.LU.64 R4, [R1+0xb58] ;  /* 0x000b580001047983 */ /* 0x000ea20000300a00 */
[----:B------:R-:W-:Y:S06]  /*17cc0*/  BAR.SYNC.DEFER_BLOCKING 0x0 ;  /* 0x0000000000007b1d */ /* 0x000fec0000010000 */
[----:B------:R-:W3:Y:S04]  /*17cd0*/  LDL.LU R16, [R1+0x30] ;  /* 0x0000300001107983 */ /* 0x000ee80000300800 */
[----:B------:R-:W3:Y:S01]  /*17ce0*/  LDL R9, [R1+0xa98] ;  /* 0x000a980001097983 */ /* 0x000ee20000100800 */
[C---:B0-----:R-:W-:Y:S01]  /*17cf0*/  IMAD R3, R11.reuse, R23, RZ ;  /* 0x000000170b037224 */ /* 0x041fe200078e02ff */
[----:B------:R-:W-:-:S04]  /*17d00*/  ISETP.GE.AND P1, PT, R11, UR26, PT ;  /* 0x0000001a0b007c0c */ /* 0x000fc8000bf26270 */
[----:B------:R-:W-:Y:S01]  /*17d10*/  LEA R12, P4, R3, UR24, 0x1 ;  /* 0x00000018030c7c11 */ /* 0x000fe2000f8808ff */
[----:B--2---:R0:W-:Y:S04]  /*17d20*/  STSM.16.M88.4 [R0], R4 ;  /* 0x0000000400007844 */ /* 0x0041e80000000200 */
[----:B0-----:R-:W2:Y:S04]  /*17d30*/  LDL.LU R6, [R1+0xb50] ;  /* 0x000b500001067983 */ /* 0x001ea80000300800 */
[----:B------:R-:W2:Y:S04]  /*17d40*/  LDL.LU.64 R4, [R1+0xb48] ;  /* 0x000b480001047983 */ /* 0x000ea80000300a00 */
[----:B------:R-:W2:Y:S04]  /*17d50*/  LDL R8, [R1+0xa94] ;  /* 0x000a940001087983 */ /* 0x000ea80000100800 */
[----:B------:R-:W2:Y:S04]  /*17d60*/  LDL.LU R7, [R1+0x20] ;  /* 0x0000200001077983 */ /* 0x000ea80000300800 */
[----:B------:R-:W2:Y:S01]  /*17d70*/  LDL.LU R18, [R1+0x10] ;  /* 0x0000100001127983 */ /* 0x000ea20000300800 */
[----:B------:R-:W-:Y:S01]  /*17d80*/  BAR.SYNC.DEFER_BLOCKING 0x0 ;  /* 0x0000000000007b1d */ /* 0x000fe20000010000 */
[C---:B------:R-:W-:Y:S01]  /*17d90*/  ISETP.LT.AND P1, PT, R19.reuse, UR45, !P1 ;  /* 0x0000002d13007c0c */ /* 0x040fe2000cf21270 */
[----:B------:R-:W-:Y:S01]  /*17da0*/  IMAD R28, R19, UR4, RZ ;  /* 0x00000004131c7c24 */ /* 0x000fe2000f8e02ff */
[----:B------:R-:W-:Y:S01]  /*17db0*/  LEA.HI.X.SX32 R13, R3, UR25, 0x1, P4 ;  /* 0x00000019030d7c11 */ /* 0x000fe2000a0f0eff */
[----:B------:R-:W-:Y:S01]  /*17dc0*/  IMAD R0, R23, 0x40, R3 ;  /* 0x0000004017007824 */ /* 0x000fe200078e0203 */
[----:B----4-:R-:W-:Y:S01]  /*17dd0*/  PRMT R29, R27, 0x7632, R29 ;  /* 0x000076321b1d7816 */ /* 0x010fe2000000001d */
[----:B------:R-:W0:Y:S01]  /*17de0*/  LDCU UR45, c[0x0][0x39c] ;  /* 0x00007380ff2d77ac */ /* 0x000e220008000800 */
[----:B------:R-:W-:-:S02]  /*17df0*/  IMAD.WIDE R14, R28, 0x2, R12 ;  /* 0x000000021c0e7825 */ /* 0x000fc400078e020c */
[C---:B------:R-:W-:Y:S01]  /*17e00*/  LEA R20, P4, R0.reuse, UR24, 0x1 ;  /* 0x0000001800147c11 */ /* 0x040fe2000f8808ff */
[----:B------:R-:W4:Y:S01]  /*17e10*/  LDL.LU R17, [R1+0x44] ;  /* 0x0000440001117983 */ /* 0x000f220000300800 */
[C---:B------:R-:W-:Y:S02]  /*17e20*/  IMAD R3, R23.reuse, 0x40, R0 ;  /* 0x0000004017037824 */ /* 0x040fe400078e0200 */
[----:B------:R-:W-:Y:S02]  /*17e30*/  LEA.HI.X.SX32 R21, R0, UR25, 0x1, P4 ;  /* 0x0000001900157c11 */ /* 0x000fe4000a0f0eff */
[----:B------:R-:W-:Y:S01]  /*17e40*/  IMAD R23, R23, 0x40, R3 ;  /* 0x0000004017177824 */ /* 0x000fe200078e0203 */
[----:B------:R1:W-:Y:S01]  /*17e50*/  @P1 STG.E.U16 desc[UR40][R14.64], R27 ;  /* 0x0000001b0e001986 */ /* 0x0003e2000c101528 */
[----:B------:R-:W-:Y:S01]  /*17e60*/  ISETP.GE.AND P1, PT, R19, UR27, PT ;  /* 0x0000001b13007c0c */ /* 0x000fe2000bf26270 */
[----:B------:R-:W0:Y:S03]  /*17e70*/  LDCU.64 UR26, c[0x0][0x398] ;  /* 0x00007300ff1a77ac */ /* 0x000e260008000a00 */
[----:B---3--:R-:W-:Y:S01]  /*17e80*/  ISETP.LT.AND P5, PT, R10, UR36, !P1 ;  /* 0x000000240a007c0c */ /* 0x008fe2000cfa1270 */
[C---:B------:R-:W-:Y:S01]  /*17e90*/  IMAD.WIDE R24, R28.reuse, 0x2, R20 ;  /* 0x000000021c187825 */ /* 0x040fe200078e0214 */
[----:B------:R-:W-:Y:S01]  /*17ea0*/  ISETP.LT.AND P4, PT, R9, UR34, !P1 ;  /* 0x0000002209007c0c */ /* 0x000fe2000cf81270 */
[----:B------:R-:W3:Y:S01]  /*17eb0*/  LDCU UR34, c[0x0][0x39c] ;  /* 0x00007380ff2277ac */ /* 0x000ee20008000800 */
[C---:B-1----:R-:W-:Y:S01]  /*17ec0*/  LEA R14, P6, R3.reuse, UR24, 0x1 ;  /* 0x00000018030e7c11 */ /* 0x042fe2000f8c08ff */
[----:B------:R-:W-:Y:S01]  /*17ed0*/  VIADD R0, R28, UR4 ;  /* 0x000000041c007c36 */ /* 0x000fe20008000000 */
[----:B------:R-:W1:Y:S02]  /*17ee0*/  LDCU UR36, c[0x0][0x398] ;  /* 0x00007300ff2477ac */ /* 0x000e640008000800 */
[----:B------:R-:W-:-:S02]  /*17ef0*/  LEA.HI.X.SX32 R15, R3, UR25, 0x1, P6 ;  /* 0x00000019030f7c11 */ /* 0x000fc4000b0f0eff */
[----:B------:R-:W-:Y:S01]  /*17f00*/  LEA R22, P6, R23, UR24, 0x1 ;  /* 0x0000001817167c11 */ /* 0x000fe2000f8c08ff */
[----:B------:R-:W-:-:S03]  /*17f10*/  IMAD.WIDE R26, R28, 0x2, R14 ;  /* 0x000000021c1a7825 */ /* 0x000fc600078e020e */
[----:B------:R-:W-:Y:S01]  /*17f20*/  LEA.HI.X.SX32 R23, R23, UR25, 0x1, P6 ;  /* 0x0000001917177c11 */ /* 0x000fe2000b0f0eff */
[----:B------:R1:W-:Y:S01]  /*17f30*/  @P5 STG.E.U16 desc[UR40][R24.64], R29 ;  /* 0x0000001d18005986 */ /* 0x0003e2000c101528 */
[----:B------:R-:W-:Y:S01]  /*17f40*/  ISETP.LT.AND P5, PT, R11, UR32, !P2 ;  /* 0x000000200b007c0c */ /* 0x000fe2000d7a1270 */
[----:B------:R-:W-:Y:S01]  /*17f50*/  VIADD R3, R19, 0x3 ;  /* 0x0000000313037836 */ /* 0x000fe20000000000 */
[----:B0-----:R-:W-:Y:S01]  /*17f60*/  ISETP.LT.AND P6, PT, R9, UR26, !P2 ;  /* 0x0000001a09007c0c */ /* 0x001fe2000d7c1270 */
[----:B------:R0:W-:Y:S01]  /*17f70*/  @P4 STG.E.U16 desc[UR40][R26.64], R16 ;  /* 0x000000101a004986 */ /* 0x0001e2000c101528 */
[----:B------:R-:W-:Y:S01]  /*17f80*/  ISETP.LT.AND P4, PT, R10, UR46, !P2 ;  /* 0x0000002e0a007c0c */ /* 0x000fe2000d781270 */
[----:B------:R-:W2:Y:S01]  /*17f90*/  LDCU.64 UR24, c[0x0][0x398] ;  /* 0x00007300ff1877ac */ /* 0x000ea20008000a00 */
[----:B------:R-:W2:Y:S01]  /*17fa0*/  LDCU UR26, c[0x0][0x398] ;  /* 0x00007300ff1a77ac */ /* 0x000ea20008000800 */
[----:B-1----:R-:W-:Y:S01]  /*17fb0*/  IMAD.WIDE R24, R28, 0x2, R22 ;  /* 0x000000021c187825 */ /* 0x002fe200078e0216 */
[----:B------:R-:W1:Y:S01]  /*17fc0*/  LDCU UR32, c[0x0][0x398] ;  /* 0x00007300ff2077ac */ /* 0x000e620008000800 */
[----:B0-----:R-:W-:-:S02]  /*17fd0*/  PRMT R26, R16, 0x7632, R26 ;  /* 0x00007632101a7816 */ /* 0x001fc4000000001a */
[----:B------:R-:W3:Y:S01]  /*17fe0*/  LDL.LU R16, [R1+0x34] ;  /* 0x0000340001107983 */ /* 0x000ee20000300800 */
[----:B------:R-:W-:Y:S01]  /*17ff0*/  IMAD.WIDE R28, R0, 0x2, R14 ;  /* 0x00000002001c7825 */ /* 0x000fe200078e020e */
[----:B------:R-:W0:Y:S01]  /*18000*/  LDCU UR46, c[0x0][0x398] ;  /* 0x00007300ff2e77ac */ /* 0x000e220008000800 */
[----:B--2---:R-:W-:Y:S01]  /*18010*/  ISETP.LT.AND P1, PT, R8, UR38, !P1 ;  /* 0x0000002608007c0c */ /* 0x004fe2000cf21270 */
[----:B------:R-:W2:-:S12]  /*18020*/  LDCU UR38, c[0x0][0x398] ;  /* 0x00007300ff2677ac */ /* 0x000e980008000800 */
[----:B------:R0:W-:Y:S01]  /*18030*/  @P1 STG.E.U16 desc[UR40][R24.64], R26 ;  /* 0x0000001a18001986 */ /* 0x0001e2000c101528 */
[----:B------:R-:W-:Y:S01]  /*18040*/  ISETP.GE.AND P1, PT, R3, UR45, PT ;  /* 0x0000002d03007c0c */ /* 0x000fe2000bf26270 */
[----:B------:R-:W1:Y:S01]  /*18050*/  LDCU UR45, c[0x0][0x39c] ;  /* 0x00007380ff2d77ac */ /* 0x000e620008000800 */
[----:B------:R-:W-:Y:S01]  /*18060*/  PRMT R3, R7, 0x7632, R3 ;  /* 0x0000763207037816 */ /* 0x000fe20000000003 */
[----:B0-----:R-:W-:-:S04]  /*18070*/  IMAD.WIDE R24, R0, 0x2, R12 ;  /* 0x0000000200187825 */ /* 0x001fc800078e020c */
[----:B------:R-:W-:Y:S01]  /*18080*/  IMAD.WIDE R26, R0, 0x2, R20 ;  /* 0x00000002001a7825 */ /* 0x000fe200078e0214 */
[----:B------:R0:W-:Y:S04]  /*18090*/  @P5 STG.E.U16 desc[UR40][R24.64], R7 ;  /* 0x0000000718005986 */ /* 0x0001e8000c101528 */
[----:B------:R1:W-:Y:S04]  /*180a0*/  @P4 STG.E.U16 desc[UR40][R26.64], R3 ;  /* 0x000000031a004986 */ /* 0x0003e8000c101528 */
[----:B0-----:R-:W2:Y:S04]  /*180b0*/  LDL.LU R7, [R1+0x24] ;  /* 0x0000240001077983 */ /* 0x001ea80000300800 */
[----:B------:R0:W-:Y:S01]  /*180c0*/  @P6 STG.E.U16 desc[UR40][R28.64], R18 ;  /* 0x000000121c006986 */ /* 0x0001e2000c101528 */
[----:B-1----:R-:W-:-:S03]  /*180d0*/  PRMT R26, R18, 0x7632, R26 ;  /* 0x00007632121a7816 */ /* 0x002fc6000000001a */
[----:B0-----:R-:W2:Y:S01]  /*180e0*/  LDL.LU R18, [R1+0x14] ;  /* 0x0000140001127983 */ /* 0x001ea20000300800 */
[----:B------:R-:W-:Y:S01]  /*180f0*/  ISETP.LT.AND P2, PT, R8, UR48, !P2 ;  /* 0x0000003008007c0c */ /* 0x000fe2000d741270 */
[----:B------:R-:W-:-:S04]  /*18100*/  IMAD.WIDE R24, R0, 0x2, R22 ;  /* 0x0000000200187825 */ /* 0x000fc800078e0216 */
[----:B------:R-:W-:Y:S01]  /*18110*/  VIADD R3, R19, 0x4 ;  /* 0x0000000413037836 */ /* 0x000fe20000000000 */
[----:B------:R-:W-:Y:S02]  /*18120*/  ISETP.LT.AND P5, PT, R11, UR24, !P3 ;  /* 0x000000180b007c0c */ /* 0x000fe4000dfa1270 */
[----:B------:R-:W-:Y:S01]  /*18130*/  ISETP.LT.AND P4, PT, R10, UR50, !P3 ;  /* 0x000000320a007c0c */ /* 0x000fe2000df81270 */
[----:B------:R-:W-:Y:S01]  /*18140*/  VIADD R0, R0, UR4 ;  /* 0x0000000400007c36 */ /* 0x000fe20008000000 */
[----:B------:R-:W-:Y:S01]  /*18150*/  ISETP.LT.AND P6, PT, R9, UR52, !P3 ;  /* 0x0000003409007c0c */ /* 0x000fe2000dfc1270 */
[----:B------:R-:W0:Y:S02]  /*18160*/  LDCU UR50, c[0x0][0x39c] ;  /* 0x00007380ff3277ac */ /* 0x000e240008000800 */
[----:B------:R1:W-:Y:S01]  /*18170*/  @P2 STG.E.U16 desc[UR40][R24.64], R26 ;  /* 0x0000001a18002986 */ /* 0x0003e2000c101528 */
[----:B------:R-:W-:Y:S01]  /*18180*/  ISETP.GE.AND P2, PT, R3, UR45, PT ;  /* 0x0000002d03007c0c */ /* 0x000fe2000bf46270 */
[----:B------:R-:W0:Y:S01]  /*18190*/  LDCU UR45, c[0x0][0x398] ;  /* 0x00007300ff2d77ac */ /* 0x000e220008000800 */
[----:B------:R-:W-:Y:S01]  /*181a0*/  ISETP.LT.AND P3, PT, R8, UR42, !P3 ;  /* 0x0000002a08007c0c */ /* 0x000fe2000df61270 */
[C---:B------:R-:W-:Y:S01]  /*181b0*/  IMAD.WIDE R28, R0.reuse, 0x2, R14 ;  /* 0x00000002001c7825 */ /* 0x040fe200078e020e */
[----:B----4-:R-:W-:Y:S01]  /*181c0*/  PRMT R3, R17, 0x7632, R3 ;  /* 0x0000763211037816 */ /* 0x010fe20000000003 */
[----:B------:R-:W4:Y:S01]  /*181d0*/  LDCU UR24, c[0x0][0x398] ;  /* 0x00007300ff1877ac */ /* 0x000f220008000800 */
[----:B------:R-:W2:Y:S01]  /*181e0*/  LDCU UR42, c[0x0][0x398] ;  /* 0x00007300ff2a77ac */ /* 0x000ea20008000800 */
[C---:B-1----:R-:W-:Y:S01]  /*181f0*/  IMAD.WIDE R24, R0.reuse, 0x2, R12 ;  /* 0x0000000200187825 */ /* 0x042fe200078e020c */
[----:B------:R-:W1:Y:S03]  /*18200*/  LDCU UR48, c[0x0][0x398] ;  /* 0x00007300ff3077ac */ /* 0x000e660008000800 */
[----:B------:R-:W-:Y:S01]  /*18210*/  IMAD.WIDE R26, R0, 0x2, R20 ;  /* 0x00000002001a7825 */ /* 0x000fe200078e0214 */
[----:B------:R4:W-:Y:S01]  /*18220*/  @P5 STG.E.U16 desc[UR40][R24.64], R17 ;  /* 0x0000001118005986 */ /* 0x0009e2000c101528 */
[----:B------:R-:W-:Y:S01]  /*18230*/  ISETP.LT.AND P5, PT, R11, UR44, !P1 ;  /* 0x0000002c0b007c0c */ /* 0x000fe2000cfa1270 */
[----:B------:R-:W1:Y:S02]  /*18240*/  LDCU UR44, c[0x0][0x398] ;  /* 0x00007300ff2c77ac */ /* 0x000e640008000800 */
[----:B------:R1:W-:Y:S01]  /*18250*/  @P4 STG.E.U16 desc[UR40][R26.64], R3 ;  /* 0x000000031a004986 */ /* 0x0003e2000c101528 */
[----:B0-----:R-:W-:Y:S01]  /*18260*/  ISETP.LT.AND P4, PT, R10, UR45, !P1 ;  /* 0x0000002d0a007c0c */ /* 0x001fe2000cf81270 */
[----:B------:R-:W0:Y:S02]  /*18270*/  LDCU UR45, c[0x0][0x39c] ;  /* 0x00007380ff2d77ac */ /* 0x000e240008000800 */
[----:B---3--:R3:W-:Y:S01]  /*18280*/  @P6 STG.E.U16 desc[UR40][R28.64], R16 ;  /* 0x000000101c006986 */ /* 0x0087e2000c101528 */
[----:B------:R-:W-:Y:S01]  /*18290*/  ISETP.LT.AND P6, PT, R9, UR77, !P1 ;  /* 0x0000004d09007c0c */ /* 0x000fe2000cfc1270 */
[----:B------:R-:W0:Y:S02]  /*182a0*/  LDCU UR77, c[0x0][0x39c] ;  /* 0x00007380ff4d77ac */ /* 0x000e240008000800 */
[----:B----4-:R-:W4:Y:S01]  /*182b0*/  LDL.LU R17, [R1+0x48] ;  /* 0x0000480001117983 */ /* 0x010f220000300800 */
[----:B------:R-:W-:Y:S01]  /*182c0*/  IMAD.WIDE R24, R0, 0x2, R22 ;  /* 0x0000000200187825 */ /* 0x000fe200078e0216 */
[----:B------:R-:W0:Y:S01]  /*182d0*/  LDCU UR52, c[0x0][0x398] ;  /* 0x00007300ff3477ac */ /* 0x000e220008000800 */
[----:B-1----:R-:W-:-:S02]  /*182e0*/  PRMT R26, R16, 0x7632, R26 ;  /* 0x00007632101a7816 */ /* 0x002fc4000000001a */
[----:B------:R-:W-:Y:S02]  /*182f0*/  VIADD R3, R19, 0x5 ;  /* 0x0000000513037836 */ /* 0x000fe40000000000 */
[----:B------:R-:W-:Y:S01]  /*18300*/  VIADD R0, R0, UR4 ;  /* 0x0000000400007c36 */ /* 0x000fe20008000000 */
[----:B---3--:R-:W3:Y:S04]  /*18310*/  LDL.LU R16, [R1+0x38] ;  /* 0x0000380001107983 */ /* 0x008ee80000300800 */
[----:B------:R1:W-:Y:S01]  /*18320*/  @P3 STG.E.U16 desc[UR40][R24.64], R26 ;  /* 0x0000001a18003986 */ /* 0x0003e2000c101528 */
[----:B------:R-:W-:Y:S01]  /*18330*/  ISETP.GE.AND P3, PT, R3, UR50, PT ;  /* 0x0000003203007c0c */ /* 0x000fe2000bf66270 */
[----:B------:R-:W-:Y:S01]  /*18340*/  IMAD.WIDE R28, R0, 0x2, R14 ;  /* 0x00000002001c7825 */ /* 0x000fe200078e020e */
[----:B------:R-:W-:Y:S01]  /*18350*/  ISETP.LT.AND P1, PT, R8, UR76, !P1 ;  /* 0x0000004c08007c0c */ /* 0x000fe2000cf21270 */
[----:B------:R-:W0:Y:S01]  /*18360*/  LDCU UR50, c[0x0][0x398] ;  /* 0x00007300ff3277ac */ /* 0x000e220008000800 */
[----:B------:R-:W0:Y:S01]  /*18370*/  LDCU UR76, c[0x0][0x398] ;  /* 0x00007300ff4c77ac */ /* 0x000e220008000800 */
[----:B-1----:R-:W-:-:S04]  /*18380*/  IMAD.WIDE R24, R0, 0x2, R12 ;  /* 0x0000000200187825 */ /* 0x002fc800078e020c */
[----:B------:R-:W-:Y:S01]  /*18390*/  IMAD.WIDE R26, R0, 0x2, R20 ;  /* 0x00000002001a7825 */ /* 0x000fe200078e0214 */
[----:B--2---:R-:W-:Y:S01]  /*183a0*/  PRMT R3, R7, 0x7632, R3 ;  /* 0x0000763207037816 */ /* 0x004fe20000000003 */
[----:B------:R1:W-:Y:S04]  /*183b0*/  @P5 STG.E.U16 desc[UR40][R24.64], R7 ;  /* 0x0000000718005986 */ /* 0x0003e8000c101528 */
[----:B------:R2:W-:Y:S04]  /*183c0*/  @P4 STG.E.U16 desc[UR40][R26.64], R3 ;  /* 0x000000031a004986 */ /* 0x0005e8000c101528 */
[----:B-1----:R-:W3:Y:S04]  /*183d0*/  LDL.LU R7, [R1+0xb40] ;  /* 0x000b400001077983 */ /* 0x002ee80000300800 */
[----:B------:R1:W-:Y:S01]  /*183e0*/  @P6 STG.E.U16 desc[UR40][R28.64], R18 ;  /* 0x000000121c006986 */ /* 0x0003e2000c101528 */
[----:B--2---:R-:W-:-:S03]  /*183f0*/  PRMT R26, R18, 0x7632, R26 ;  /* 0x00007632121a7816 */ /* 0x004fc6000000001a */
[----:B-1----:R-:W2:Y:S01]  /*18400*/  LDL.LU R18, [R1+0x28] ;  /* 0x0000280001127983 */ /* 0x002ea20000300800 */
[----:B------:R-:W-:Y:S01]  /*18410*/  ISETP.LT.AND P5, PT, R11, UR75, !P2 ;  /* 0x0000004b0b007c0c */ /* 0x000fe2000d7a1270 */
[----:B------:R-:W-:Y:S01]  /*18420*/  IMAD.WIDE R24, R0, 0x2, R22 ;  /* 0x0000000200187825 */ /* 0x000fe200078e0216 */
[----:B------:R-:W-:Y:S01]  /*18430*/  ISETP.LT.AND P4, PT, R10, UR74, !P2 ;  /* 0x0000004a0a007c0c */ /* 0x000fe2000d781270 */
[----:B------:R-:W1:Y:S02]  /*18440*/  LDCU UR74, c[0x0][0x39c] ;  /* 0x00007380ff4a77ac */ /* 0x000e640008000800 */
[----:B------:R-:W-:Y:S02]  /*18450*/  VIADD R3, R19, 0x6 ;  /* 0x0000000613037836 */ /* 0x000fe40000000000 */
[----:B------:R-:W-:Y:S01]  /*18460*/  VIADD R0, R0, UR4 ;  /* 0x0000000400007c36 */ /* 0x000fe20008000000 */
[----:B------:R1:W-:Y:S01]  /*18470*/  @P1 STG.E.U16 desc[UR40][R24.64], R26 ;  /* 0x0000001a18001986 */ /* 0x0003e2000c101528 */
[----:B------:R-:W-:Y:S01]  /*18480*/  ISETP.LT.AND P6, PT, R9, UR10, !P2 ;  /* 0x0000000a09007c0c */ /* 0x000fe2000d7c1270 */
[----:B------:R-:W2:Y:S01]  /*18490*/  LDCU UR75, c[0x0][0x398] ;  /* 0x00007300ff4b77ac */ /* 0x000ea20008000800 */
[----:B0-----:R-:W-:-:S02]  /*184a0*/  ISETP.GE.AND P1, PT, R3, UR77, PT ;  /* 0x0000004d03007c0c */ /* 0x001fc4000bf26270 */
[----:B------:R-:W-:Y:S01]  /*184b0*/  ISETP.LT.AND P2, PT, R8, UR17, !P2 ;  /* 0x0000001108007c0c */ /* 0x000fe2000d741270 */
[----:B------:R-:W0:Y:S01]  /*184c0*/  LDCU UR77, c[0x0][0x39c] ;  /* 0x00007380ff4d77ac */ /* 0x000e220008000800 */
[C---:B------:R-:W-:Y:S01]  /*184d0*/  IMAD.WIDE R28, R0.reuse, 0x2, R14 ;  /* 0x00000002001c7825 */ /* 0x040fe200078e020e */
[----:B------:R-:W0:Y:S03]  /*184e0*/  LDCU UR10, c[0x0][0x398] ;  /* 0x00007300ff0a77ac */ /* 0x000e260008000800 */
[C---:B-1----:R-:W-:Y:S01]  /*184f0*/  IMAD.WIDE R24, R0.reuse, 0x2, R12 ;  /* 0x0000000200187825 */ /* 0x042fe200078e020c */
[----:B------:R-:W1:Y:S03]  /*18500*/  LDCU UR17, c[0x0][0x398] ;  /* 0x00007300ff1177ac */ /* 0x000e660008000800 */
[C---:B------:R-:W-:Y:S01]  /*18510*/  IMAD.WIDE R26, R0.reuse, 0x2, R20 ;  /* 0x00000002001a7825 */ /* 0x040fe200078e0214 */
[----:B----4-:R-:W-:Y:S01]  /*18520*/  PRMT R3, R17, 0x7632, R3 ;  /* 0x0000763211037816 */ /* 0x010fe20000000003 */
[----:B------:R4:W-:Y:S01]  /*18530*/  @P5 STG.E.U16 desc[UR40][R24.64], R17 ;  /* 0x0000001118005986 */ /* 0x0009e2000c101528 */
[----:B------:R-:W-:Y:S01]  /*18540*/  ISETP.LT.AND P5, PT, R11, UR18, !P3 ;  /* 0x000000120b007c0c */ /* 0x000fe2000dfa1270 */
[----:B------:R-:W0:Y:S02]  /*18550*/  LDCU UR18, c[0x0][0x398] ;  /* 0x00007300ff1277ac */ /* 0x000e240008000800 */
[----:B------:R1:W-:Y:S04]  /*18560*/  @P4 STG.E.U16 desc[UR40][R26.64], R3 ;  /* 0x000000031a004986 */ /* 0x0003e8000c101528 */
[----:B---3--:R3:W-:Y:S01]  /*18570*/  @P6 STG.E.U16 desc[UR40][R28.64], R16 ;  /* 0x000000101c006986 */ /* 0x0087e2000c101528 */
[----:B----4-:R-:W-:-:S03]  /*18580*/  IMAD.WIDE R24, R0, 0x2, R22 ;  /* 0x0000000200187825 */ /* 0x010fc600078e0216 */
[----:B------:R-:W4:Y:S01]  /*18590*/  LDL.LU R17, [R1+0x4c] ;  /* 0x00004c0001117983 */ /* 0x000f220000300800 */
[----:B-1----:R-:W-:Y:S01]  /*185a0*/  PRMT R26, R16, 0x7632, R26 ;  /* 0x00007632101a7816 */ /* 0x002fe2000000001a */
[----:B------:R-:W-:Y:S02]  /*185b0*/  VIADD R0, R0, UR4 ;  /* 0x0000000400007c36 */ /* 0x000fe40008000000 */
[----:B------:R-:W-:Y:S01]  /*185c0*/  VIADD R3, R19, 0x7 ;  /* 0x0000000713037836 */ /* 0x000fe20000000000 */
[----:B---3--:R-:W3:Y:S04]  /*185d0*/  LDL.LU R16, [R1+0x3c] ;  /* 0x00003c0001107983 */ /* 0x008ee80000300800 */
[----:B------:R1:W-:Y:S01]  /*185e0*/  @P2 STG.E.U16 desc[UR40][R24.64], R26 ;  /* 0x0000001a18002986 */ /* 0x0003e2000c101528 */
[----:B0-----:R-:W-:-:S02]  /*185f0*/  ISETP.GE.AND P2, PT, R3, UR77, PT ;  /* 0x0000004d03007c0c */ /* 0x001fc4000bf46270 */
[----:B------:R-:W-:Y:S02]  /*18600*/  ISETP.LT.AND P4, PT, R10, UR9, !P3 ;  /* 0x000000090a007c0c */ /* 0x000fe4000df81270 */
[----:B------:R-:W-:Y:S01]  /*18610*/  ISETP.LT.AND P6, PT, R9, UR11, !P3 ;  /* 0x0000000b09007c0c */ /* 0x000fe2000dfc1270 */
[----:B------:R-:W-:-:S04]  /*18620*/  IMAD.WIDE R28, R0, 0x2, R14 ;  /* 0x00000002001c7825 */ /* 0x000fc800078e020e */
[C---:B-1----:R-:W-:Y:S01]  /*18630*/  IMAD.WIDE R24, R0.reuse, 0x2, R12 ;  /* 0x0000000200187825 */ /* 0x042fe200078e020c */
[----:B------:R-:W0:Y:S03]  /*18640*/  LDCU UR9, c[0x0][0x39c] ;  /* 0x00007380ff0977ac */ /* 0x000e260008000800 */
[----:B------:R-:W-:Y:S01]  /*18650*/  IMAD.WIDE R26, R0, 0x2, R20 ;  /* 0x00000002001a7825 */ /* 0x000fe200078e0214 */
[----:B------:R-:W1:Y:S01]  /*18660*/  LDCU UR11, c[0x0][0x398] ;  /* 0x00007300ff0b77ac */ /* 0x000e620008000800 */
[----:B------:R-:W0:Y:S01]  /*18670*/  LDCU UR77, c[0x0][0x398] ;  /* 0x00007300ff4d77ac */ /* 0x000e220008000800 */
[----:B--2---:R-:W-:Y:S01]  /*18680*/  PRMT R3, R18, 0x7632, R3 ;  /* 0x0000763212037816 */ /* 0x004fe20000000003 */
[----:B------:R2:W-:Y:S04]  /*18690*/  @P5 STG.E.U16 desc[UR40][R24.64], R18 ;  /* 0x0000001218005986 */ /* 0x0005e8000c101528 */
[----:B--2---:R-:W2:Y:S04]  /*186a0*/  LDL.LU R18, [R1+0xb3c] ;  /* 0x000b3c0001127983 */ /* 0x004ea80000300800 */
[----:B------:R-:W2:Y:S01]  /*186b0*/  LDL.LU R25, [R1+0x18] ;  /* 0x0000180001197983 */ /* 0x000ea20000300800 */
[----:B------:R-:W-:Y:S01]  /*186c0*/  ISETP.LT.AND P3, PT, R8, UR15, !P3 ;  /* 0x0000000f08007c0c */ /* 0x000fe2000df61270 */
[----:B------:R-:W0:Y:S01]  /*186d0*/  LDCU UR15, c[0x0][0x398] ;  /* 0x00007300ff0f77ac */ /* 0x000e220008000800 */
[----:B------:R-:W-:Y:S01]  /*186e0*/  ISETP.LT.AND P5, PT, R11, UR16, !P1 ;  /* 0x000000100b007c0c */ /* 0x000fe2000cfa1270 */
[----:B------:R1:W-:Y:S01]  /*186f0*/  @P4 STG.E.U16 desc[UR40][R26.64], R3 ;  /* 0x000000031a004986 */ /* 0x0003e2000c101528 */
[----:B------:R-:W0:Y:S01]  /*18700*/  LDCU UR16, c[0x0][0x398] ;  /* 0x00007300ff1077ac */ /* 0x000e220008000800 */
[----:B-1----:R-:W-:-:S04]  /*18710*/  VIADD R3, R0, UR4 ;  /* 0x0000000400037c36 */ /* 0x002fc80008000000 */
[----:B------:R-:W-:Y:S01]  /*18720*/  IMAD.WIDE R26, R3, 0x2, R12 ;  /* 0x00000002031a7825 */ /* 0x000fe200078e020c */
[----:B------:R-:W-:Y:S01]  /*18730*/  ISETP.LT.AND P4, PT, R9, UR5, !P1 ;  /* 0x0000000509007c0c */ /* 0x000fe2000cf81270 */
[----:B------:R-:W1:Y:S01]  /*18740*/  LDCU UR5, c[0x0][0x398] ;  /* 0x00007300ff0577ac */ /* 0x000e620008000800 */
[----:B--2---:R2:W-:Y:S01]  /*18750*/  @P6 STG.E.U16 desc[UR40][R28.64], R25 ;  /* 0x000000191c006986 */ /* 0x0045e2000c101528 */
[----:B------:R-:W-:Y:S01]  /*18760*/  ISETP.LT.AND P6, PT, R10, UR12, !P1 ;  /* 0x0000000c0a007c0c */ /* 0x000fe2000cfc1270 */
[----:B------:R-:W0:Y:S01]  /*18770*/  LDCU UR12, c[0x0][0x39c] ;  /* 0x00007380ff0c77ac */ /* 0x000e220008000800 */
[----:B------:R-:W-:Y:S01]  /*18780*/  PRMT R18, R25, 0x7632, R18 ;  /* 0x0000763219127816 */ /* 0x000fe20000000012 */
[----:B--2---:R-:W-:Y:S01]  /*18790*/  IMAD.WIDE R24, R0, 0x2, R22 ;  /* 0x0000000200187825 */ /* 0x004fe200078e0216 */
[----:B----4-:R-:W-:-:S03]  /*187a0*/  PRMT R0, R17, 0x7632, R0 ;  /* 0x0000763211007816 */ /* 0x010fc60000000000 */
[C---:B------:R-:W-:Y:S01]  /*187b0*/  IMAD.WIDE R28, R3.reuse, 0x2, R20 ;  /* 0x00000002031c7825 */ /* 0x040fe200078e0214 */
[----:B------:R2:W-:Y:S04]  /*187c0*/  @P3 STG.E.U16 desc[UR40][R24.64], R18 ;  /* 0x0000001218003986 */ /* 0x0005e8000c101528 */
[----:B------:R-:W-:Y:S04]  /*187d0*/  @P5 STG.E.U16 desc[UR40][R26.64], R17 ;  /* 0x000000111a005986 */ /* 0x000fe8000c101528 */
[----:B------:R4:W-:Y:S04]  /*187e0*/  @P6 STG.E.U16 desc[UR40][R28.64], R0 ;  /* 0x000000001c006986 */ /* 0x0009e8000c101528 */
[----:B--2---:R-:W2:Y:S04]  /*187f0*/  LDL.LU R18, [R1+0x1c] ;  /* 0x00001c0001127983 */ /* 0x004ea80000300800 */
[----:B----4-:R-:W4:Y:S01]  /*18800*/  LDL.LU R29, [R1+0x2c] ;  /* 0x00002c00011d7983 */ /* 0x010f220000300800 */
[----:B------:R-:W-:Y:S01]  /*18810*/  IMAD.WIDE R24, R3, 0x2, R14 ;  /* 0x0000000203187825 */ /* 0x000fe200078e020e */
[----:B---3--:R-:W-:-:S04]  /*18820*/  PRMT R27, R16, 0x7632, R27 ;  /* 0x00007632101b7816 */ /* 0x008fc8000000001b */
[----:B------:R3:W-:Y:S04]  /*18830*/  @P4 STG.E.U16 desc[UR40][R24.64], R16 ;  /* 0x0000001018004986 */ /* 0x0007e8000c101528 */
[----:B---3--:R-:W3:Y:S04]  /*18840*/  LDL.LU R16, [R1+0xc0] ;  /* 0x0000c00001107983 */ /* 0x008ee80000300800 */
[----:B------:R-:W3:Y:S01]  /*18850*/  LDL.LU R17, [R1+0xb0] ;  /* 0x0000b00001117983 */ /* 0x000ee20000300800 */
[----:B------:R-:W-:Y:S01]  /*18860*/  ISETP.LT.AND P1, PT, R8, UR13, !P1 ;  /* 0x0000000d08007c0c */ /* 0x000fe2000cf21270 */
[----:B------:R-:W-:Y:S01]  /*18870*/  IMAD.WIDE R24, R3, 0x2, R22 ;  /* 0x0000000203187825 */ /* 0x000fe200078e0216 */
[----:B------:R-:W-:Y:S01]  /*18880*/  ISETP.LT.AND P6, PT, R11, UR14, !P2 ;  /* 0x0000000e0b007c0c */ /* 0x000fe2000d7c1270 */
[----:B------:R-:W0:Y:S01]  /*18890*/  LDCU UR13, c[0x0][0x398] ;  /* 0x00007300ff0d77ac */ /* 0x000e220008000800 */
[----:B------:R-:W-:Y:S01]  /*188a0*/  ISETP.LT.AND P4, PT, R10, UR19, !P2 ;  /* 0x000000130a007c0c */ /* 0x000fe2000d781270 */
[----:B------:R-:W-:-:S02]  /*188b0*/  VIADD R26, R19, 0x9 ;  /* 0x00000009131a7836 */ /* 0x000fc40000000000 */
[----:B------:R-:W-:Y:S01]  /*188c0*/  VIADD R0, R19, 0x8 ;  /* 0x0000000813007836 */ /* 0x000fe20000000000 */
[----:B------:R-:W-:Y:S01]  /*188d0*/  ISETP.LT.AND P5, PT, R9, UR20, !P2 ;  /* 0x0000001409007c0c */ /* 0x000fe2000d7a1270 */
[----:B------:R-:W-:Y:S01]  /*188e0*/  VIADD R3, R3, UR4 ;  /* 0x0000000403037c36 */ /* 0x000fe20008000000 */
[----:B------:R-:W-:Y:S01]  /*188f0*/  ISETP.LT.AND P2, PT, R8, UR21, !P2 ;  /* 0x0000001508007c0c */ /* 0x000fe2000d741270 */
[----:B------:R-:W0:Y:S02]  /*18900*/  LDCU UR14, c[0x0][0x398] ;  /* 0x00007300ff0e77ac */ /* 0x000e240008000800 */
[----:B------:R1:W-:Y:S01]  /*18910*/  @P1 STG.E.U16 desc[UR40][R24.64], R27 ;  /* 0x0000001b18001986 */ /* 0x0003e2000c101528 */
[----:B------:R-:W-:Y:S01]  /*18920*/  ISETP.GE.AND P1, PT, R26, UR31, PT ;  /* 0x0000001f1a007c0c */ /* 0x000fe2000bf26270 */
[----:B------:R-:W0:Y:S01]  /*18930*/  LDCU UR19, c[0x0][0x39c] ;  /* 0x00007380ff1377ac */ /* 0x000e220008000800 */
[----:B------:R-:W-:Y:S01]  /*18940*/  ISETP.GE.AND P3, PT, R0, UR22, PT ;  /* 0x0000001600007c0c */ /* 0x000fe2000bf66270 */
[----:B------:R-:W0:Y:S01]  /*18950*/  LDCU UR20, c[0x0][0x398] ;  /* 0x00007300ff1477ac */ /* 0x000e220008000800 */
[----:B------:R-:W0:Y:S01]  /*18960*/  LDCU UR22, c[0x0][0x398] ;  /* 0x00007300ff1677ac */ /* 0x000e220008000800 */
[C---:B-1----:R-:W-:Y:S01]  /*18970*/  IMAD.WIDE R26, R3.reuse, 0x2, R12 ;  /* 0x00000002031a7825 */ /* 0x042fe200078e020c */
[----:B------:R-:W1:Y:S03]  /*18980*/  LDCU UR21, c[0x0][0x398] ;  /* 0x00007300ff1577ac */ /* 0x000e660008000800 */
[----:B------:R-:W-:Y:S01]  /*18990*/  IMAD.WIDE R24, R3, 0x2, R20 ;  /* 0x0000000203187825 */ /* 0x000fe200078e0214 */
[----:B------:R-:W0:Y:S01]  /*189a0*/  LDCU UR31, c[0x0][0x398] ;  /* 0x00007300ff1f77ac */ /* 0x000e220008000800 */
[----:B--2---:R-:W-:-:S02]  /*189b0*/  PRMT R28, R18, 0x7632, R28 ;  /* 0x00007632121c7816 */ /* 0x004fc4000000001c */
[----:B----4-:R-:W-:Y:S01]  /*189c0*/  PRMT R0, R29, 0x7632, R0 ;  /* 0x000076321d007816 */ /* 0x010fe20000000000 */
[----:B------:R2:W-:Y:S01]  /*189d0*/  @P6 STG.E.U16 desc[UR40][R26.64], R29 ;  /* 0x0000001d1a006986 */ /* 0x0005e2000c101528 */
[----:B------:R-:W-:Y:S01]  /*189e0*/  ISETP.LT.AND P6, PT, R11, UR23, !P3 ;  /* 0x000000170b007c0c */ /* 0x000fe2000dfc1270 */
[----:B------:R-:W4:Y:S02]  /*189f0*/  LDCU UR23, c[0x0][0x398] ;  /* 0x00007300ff1777ac */ /* 0x000f240008000800 */
[----:B------:R0:W-:Y:S01]  /*18a00*/  @P4 STG.E.U16 desc[UR40][R24.64], R0 ;  /* 0x0000000018004986 */ /* 0x0001e2000c101528 */
[----:B--2---:R-:W-:-:S04]  /*18a10*/  IMAD.WIDE R26, R3, 0x2, R14 ;  /* 0x00000002031a7825 */ /* 0x004fc800078e020e */
[C---:B0-----:R-:W-:Y:S01]  /*18a20*/  IMAD.WIDE R24, R3.reuse, 0x2, R22 ;  /* 0x0000000203187825 */ /* 0x041fe200078e0216 */
[----:B------:R0:W-:Y:S03]  /*18a30*/  @P5 STG.E.U16 desc[UR40][R26.64], R18 ;  /* 0x000000121a005986 */ /* 0x0001e6000c101528 */
[----:B------:R-:W-:Y:S01]  /*18a40*/  VIADD R3, R3, UR4 ;  /* 0x0000000403037c36 */ /* 0x000fe20008000000 */
[----:B------:R2:W-:Y:S01]  /*18a50*/  @P2 STG.E.U16 desc[UR40][R24.64], R28 ;  /* 0x0000001c18002986 */ /* 0x0005e2000c101528 */
[----:B------:R-:W-:-:S03]  /*18a60*/  VIADD R0, R19, 0xa ;  /* 0x0000000a13007836 */ /* 0x000fc60000000000 */
[----:B0-----:R-:W4:Y:S01]  /*18a70*/  LDL.LU R18, [R1] ;  /* 0x0000000001127983 */ /* 0x001f220000300800 */
[----:B--2---:R-:W-:Y:S01]  /*18a80*/  IMAD.WIDE R24, R3, 0x2, R12 ;  /* 0x0000000203187825 */ /* 0x004fe200078e020c */
[----:B------:R-:W-:Y:S01]  /*18a90*/  ISETP.GE.AND P2, PT, R0, UR57, PT ;  /* 0x0000003900007c0c */ /* 0x000fe2000bf46270 */
[----:B------:R-:W0:Y:S01]  /*18aa0*/  LDCU UR57, c[0x0][0x398] ;  /* 0x00007300ff3977ac */ /* 0x000e220008000800 */
[----:B---3--:R-:W-:Y:S02]  /*18ab0*/  PRMT R0, R16, 0x7632, R0 ;  /* 0x0000763210007816 */ /* 0x008fe40000000000 */
[----:B------:R2:W-:Y:S01]  /*18ac0*/  @P6 STG.E.U16 desc[UR40][R24.64], R16 ;  /* 0x0000001018006986 */ /* 0x0005e2000c101528 */
[----:B------:R-:W-:Y:S02]  /*18ad0*/  ISETP.LT.AND P4, PT, R10, UR28, !P3 ;  /* 0x0000001c0a007c0c */ /* 0x000fe4000df81270 */
[----:B------:R-:W-:Y:S01]  /*18ae0*/  ISETP.LT.AND P5, PT, R9, UR29, !P3 ;  /* 0x0000001d09007c0c */ /* 0x000fe2000dfa1270 */
[C---:B------:R-:W-:Y:S01]  /*18af0*/  IMAD.WIDE R26, R3.reuse, 0x2, R20 ;  /* 0x00000002031a7825 */ /* 0x040fe200078e0214 */
[----:B--2---:R-:W2:Y:S03]  /*18b00*/  LDL.LU R16, [R1+0xb38] ;  /* 0x000b380001107983 */ /* 0x004ea60000300800 */
[----:B------:R-:W-:Y:S01]  /*18b10*/  IMAD.WIDE R28, R3, 0x2, R14 ;  /* 0x00000002031c7825 */ /* 0x000fe200078e020e */
[----:B------:R-:W-:Y:S01]  /*18b20*/  ISETP.LT.AND P6, PT, R11, UR43, !P1 ;  /* 0x0000002b0b007c0c */ /* 0x000fe2000cfc1270 */
[----:B------:R-:W3:Y:S04]  /*18b30*/  LDCU UR28, c[0x0][0x39c] ;  /* 0x00007380ff1c77ac */ /* 0x000ee80008000800 */
[----:B------:R0:W-:Y:S01]  /*18b40*/  @P4 STG.E.U16 desc[UR40][R26.64], R0 ;  /* 0x000000001a004986 */ /* 0x0001e2000c101528 */
[----:B------:R-:W-:Y:S01]  /*18b50*/  ISETP.LT.AND P3, PT, R8, UR30, !P3 ;  /* 0x0000001e08007c0c */ /* 0x000fe2000df61270 */
[----:B------:R-:W-:Y:S01]  /*18b60*/  IMAD.WIDE R24, R3, 0x2, R22 ;  /* 0x0000000203187825 */ /* 0x000fe200078e0216 */
[----:B------:R-:W1:Y:S01]  /*18b70*/  LDCU UR29, c[0x0][0x398] ;  /* 0x00007300ff1d77ac */ /* 0x000e620008000800 */
[----:B------:R3:W-:Y:S01]  /*18b80*/  @P5 STG.E.U16 desc[UR40][R28.64], R17 ;  /* 0x000000111c005986 */ /* 0x0007e2000c101528 */
[----:B------:R-:W1:Y:S01]  /*18b90*/  LDCU UR43, c[0x0][0x398] ;  /* 0x00007300ff2b77ac */ /* 0x000e620008000800 */
[----:B0-----:R-:W-:Y:S01]  /*18ba0*/  PRMT R26, R17, 0x7632, R26 ;  /* 0x00007632111a7816 */ /* 0x001fe2000000001a */
[----:B------:R-:W-:Y:S01]  /*18bb0*/  VIADD R0, R19, 0xb ;  /* 0x0000000b13007836 */ /* 0x000fe20000000000 */
[----:B------:R-:W-:Y:S01]  /*18bc0*/  ISETP.LT.AND P4, PT, R10, UR54, !P1 ;  /* 0x000000360a007c0c */ /* 0x000fe2000cf81270 */
[----:B------:R-:W-:Y:S01]  /*18bd0*/  VIADD R3, R3, UR4 ;  /* 0x0000000403037c36 */ /* 0x000fe20008000000 */
[----:B---3--:R-:W3:Y:S01]  /*18be0*/  LDL.LU R17, [R1+0xc4] ;  /* 0x0000c40001117983 */ /* 0x008ee20000300800 */
[----:B------:R-:W-:Y:S01]  /*18bf0*/  ISETP.LT.AND P5, PT, R9, UR55, !P1 ;  /* 0x0000003709007c0c */ /* 0x000fe2000cfa1270 */
[----:B------:R-:W0:Y:S01]  /*18c00*/  LDCU UR30, c[0x0][0x398] ;  /* 0x00007300ff1e77ac */ /* 0x000e220008000800 */
[----:B------:R-:W-:Y:S01]  /*18c10*/  ISETP.LT.AND P1, PT, R8, UR56, !P1 ;  /* 0x0000003808007c0c */ /* 0x000fe2000cf21270 */
[----:B------:R1:W-:Y:S01]  /*18c20*/  @P3 STG.E.U16 desc[UR40][R24.64], R26 ;  /* 0x0000001a18003986 */ /* 0x0003e2000c101528 */
[----:B------:R-:W-:Y:S01]  /*18c30*/  ISETP.GE.AND P3, PT, R0, UR62, PT ;  /* 0x0000003e00007c0c */ /* 0x000fe2000bf66270 */
[C---:B------:R-:W-:Y:S01]  /*18c40*/  IMAD.WIDE R28, R3.reuse, 0x2, R14 ;  /* 0x00000002031c7825 */ /* 0x040fe200078e020e */
[----:B------:R-:W0:Y:S01]  /*18c50*/  LDCU UR54, c[0x0][0x39c] ;  /* 0x00007380ff3677ac */ /* 0x000e220008000800 */
[----:B------:R-:W0:Y:S01]  /*18c60*/  LDCU UR55, c[0x0][0x398] ;  /* 0x00007300ff3777ac */ /* 0x000e220008000800 */
[----:B------:R-:W0:Y:S01]  /*18c70*/  LDCU UR56, c[0x0][0x398] ;  /* 0x00007300ff3877ac */ /* 0x000e220008000800 */
[C---:B-1----:R-:W-:Y:S01]  /*18c80*/  IMAD.WIDE R24, R3.reuse, 0x2, R12 ;  /* 0x0000000203187825 */ /* 0x042fe200078e020c */
[----:B------:R-:W1:Y:S03]  /*18c90*/  LDCU UR62, c[0x0][0x398] ;  /* 0x00007300ff3e77ac */ /* 0x000e660008000800 */
[----:B------:R-:W-:Y:S01]  /*18ca0*/  IMAD.WIDE R26, R3, 0x2, R20 ;  /* 0x00000002031a7825 */ /* 0x000fe200078e0214 */
[----:B----4-:R-:W-:Y:S01]  /*18cb0*/  PRMT R0, R18, 0x7632, R0 ;  /* 0x0000763212007816 */ /* 0x010fe20000000000 */
[----:B------:R4:W-:Y:S04]  /*18cc0*/  @P6 STG.E.U16 desc[UR40][R24.64], R18 ;  /* 0x0000001218006986 */ /* 0x0009e8000c101528 */
[----:B------:R-:W-:Y:S01]  /*18cd0*/  @P4 STG.E.U16 desc[UR40][R26.64], R0 ;  /* 0x000000001a004986 */ /* 0x000fe2000c101528 */
[----:B------:R-:W-:Y:S01]  /*18ce0*/  ISETP.LT.AND P6, PT, R11, UR58, !P2 ;  /* 0x0000003a0b007c0c */ /* 0x000fe2000d7c1270 */
[----:B------:R-:W0:Y:S01]  /*18cf0*/  LDCU UR58, c[0x0][0x398] ;  /* 0x00007300ff3a77ac */ /* 0x000e220008000800 */
[C---:B----4-:R-:W-:Y:S01]  /*18d00*/  IMAD.WIDE R24, R3.reuse, 0x2, R22 ;  /* 0x0000000203187825 */ /* 0x050fe200078e0216 */
[----:B------:R-:W4:Y:S04]  /*18d10*/  LDL.LU R18, [R1+0x4] ;  /* 0x0000040001127983 */ /* 0x000f280000300800 */
[----:B--2---:R2:W-:Y:S01]  /*18d20*/  @P5 STG.E.U16 desc[UR40][R28.64], R16 ;  /* 0x000000101c005986 */ /* 0x0045e2000c101528 */
[----:B------:R-:W-:Y:S01]  /*18d30*/  VIADD R3, R3, UR4 ;  /* 0x0000000403037c36 */ /* 0x000fe20008000000 */
[----:B--2---:R-:W-:-:S05]  /*18d40*/  PRMT R16, R16, 0x7632, R16 ;  /* 0x0000763210107816 */ /* 0x004fca0000000010 */
[----:B------:R2:W-:Y:S01]  /*18d50*/  @P1 STG.E.U16 desc[UR40][R24.64], R16 ;  /* 0x0000001018001986 */ /* 0x0005e2000c101528 */
[----:B------:R-:W-:-:S03]  /*18d60*/  VIADD R0, R19, 0xc ;  /* 0x0000000c13007836 */ /* 0x000fc60000000000 */
[----:B--2---:R-:W2:Y:S01]  /*18d70*/  LDL.LU R16, [R1+0xb4] ;  /* 0x0000b40001107983 */ /* 0x004ea20000300800 */
[----:B------:R-:W-:Y:S01]  /*18d80*/  IMAD.WIDE R24, R3, 0x2, R12 ;  /* 0x0000000203187825 */ /* 0x000fe200078e020c */
[----:B------:R-:W-:Y:S01]  /*18d90*/  ISETP.GE.AND P1, PT, R0, UR67, PT ;  /* 0x0000004300007c0c */ /* 0x000fe2000bf26270 */
[----:B------:R-:W0:Y:S01]  /*18da0*/  LDCU UR67, c[0x0][0x398] ;  /* 0x00007300ff4377ac */ /* 0x000e220008000800 */
[----:B---3--:R-:W-:Y:S02]  /*18db0*/  PRMT R0, R17, 0x7632, R0 ;  /* 0x0000763211007816 */ /* 0x008fe40000000000 */
[----:B------:R3:W-:Y:S04]  /*18dc0*/  @P6 STG.E.U16 desc[UR40][R24.64], R17 ;  /* 0x0000001118006986 */ /* 0x0007e8000c101528 */
[----:B---3--:R-:W3:Y:S01]  /*18dd0*/  LDL.LU R17, [R1+0xb34] ;  /* 0x000b340001117983 */ /* 0x008ee20000300800 */
[----:B------:R-:W-:-:S02]  /*18de0*/  ISETP.LT.AND P4, PT, R10, UR59, !P2 ;  /* 0x0000003b0a007c0c */ /* 0x000fc4000d781270 */
[----:B------:R-:W-:Y:S01]  /*18df0*/  ISETP.LT.AND P5, PT, R9, UR60, !P2 ;  /* 0x0000003c09007c0c */ /* 0x000fe2000d7a1270 */
[C---:B------:R-:W-:Y:S01]  /*18e00*/  IMAD.WIDE R26, R3.reuse, 0x2, R20 ;  /* 0x00000002031a7825 */ /* 0x040fe200078e0214 */
[----:B------:R-:W-:Y:S01]  /*18e10*/  ISETP.LT.AND P2, PT, R8, UR61, !P2 ;  /* 0x0000003d08007c0c */ /* 0x000fe2000d741270 */
[----:B------:R-:W0:Y:S02]  /*18e20*/  LDCU UR59, c[0x0][0x39c] ;  /* 0x00007380ff3b77ac */ /* 0x000e240008000800 */
[----:B------:R-:W-:Y:S01]  /*18e30*/  IMAD.WIDE R28, R3, 0x2, R14 ;  /* 0x00000002031c7825 */ /* 0x000fe200078e020e */
[----:B------:R-:W-:Y:S01]  /*18e40*/  ISETP.LT.AND P6, PT, R11, UR63, !P3 ;  /* 0x0000003f0b007c0c */ /* 0x000fe2000dfc1270 */
[----:B------:R-:W0:Y:S02]  /*18e50*/  LDCU UR60, c[0x0][0x398] ;  /* 0x00007300ff3c77ac */ /* 0x000e240008000800 */
[C---:B------:R-:W-:Y:S02]  /*18e60*/  IMAD.WIDE R24, R3.reuse, 0x2, R22 ;  /* 0x0000000203187825 */ /* 0x040fe400078e0216 */
[----:B------:R1:W-:Y:S01]  /*18e70*/  @P4 STG.E.U16 desc[UR40][R26.64], R0 ;  /* 0x000000001a004986 */ /* 0x0003e2000c101528 */
[----:B------:R-:W-:Y:S01]  /*18e80*/  ISETP.LT.AND P4, PT, R10, UR64, !P3 ;  /* 0x000000400a007c0c */ /* 0x000fe2000df81270 */
[----:B------:R-:W-:Y:S01]  /*18e90*/  VIADD R3, R3, UR4 ;  /* 0x0000000403037c36 */ /* 0x000fe20008000000 */
[----:B------:R-:W0:Y:S01]  /*18ea0*/  LDCU UR64, c[0x0][0x39c] ;  /* 0x00007380ff4077ac */ /* 0x000e220008000800 */
[----:B------:R-:W0:Y:S01]  /*18eb0*/  LDCU UR61, c[0x0][0x398] ;  /* 0x00007300ff3d77ac */ /* 0x000e220008000800 */
[----:B------:R-:W0:Y:S01]  /*18ec0*/  LDCU UR63, c[0x0][0x398] ;  /* 0x00007300ff3f77ac */ /* 0x000e220008000800 */
[----:B-1----:R-:W-:Y:S01]  /*18ed0*/  IMAD.WIDE R26, R3, 0x2, R20 ;  /* 0x00000002031a7825 */ /* 0x002fe200078e0214 */
[----:B--2---:R1:W-:Y:S01]  /*18ee0*/  @P5 STG.E.U16 desc[UR40][R28.64], R16 ;  /* 0x000000101c005986 */ /* 0x0043e2000c101528 */
[----:B------:R-:W-:-:S02]  /*18ef0*/  PRMT R0, R16, 0x7632, R0 ;  /* 0x0000763210007816 */ /* 0x000fc40000000000 */
[----:B------:R-:W-:Y:S01]  /*18f00*/  ISETP.LT.AND P5, PT, R9, UR65, !P3 ;  /* 0x0000004109007c0c */ /* 0x000fe2000dfa1270 */
[----:B------:R-:W2:Y:S02]  /*18f10*/  LDCU UR65, c[0x0][0x398] ;  /* 0x00007300ff4177ac */ /* 0x000ea40008000800 */
[----:B------:R0:W-:Y:S01]  /*18f20*/  @P2 STG.E.U16 desc[UR40][R24.64], R0 ;  /* 0x0000000018002986 */ /* 0x0001e2000c101528 */
[----:B-1----:R-:W-:-:S04]  /*18f30*/  IMAD.WIDE R28, R3, 0x2, R14 ;  /* 0x00000002031c7825 */ /* 0x002fc800078e020e */
[----:B0-----:R-:W-:Y:S01]  /*18f40*/  IMAD.WIDE R24, R3, 0x2, R12 ;  /* 0x0000000203187825 */ /* 0x001fe200078e020c */
[----:B----4-:R-:W-:-:S03]  /*18f50*/  PRMT R0, R18, 0x7632, R0 ;  /* 0x0000763212007816 */ /* 0x010fc60000000000 */
[----:B------:R-:W-:Y:S01]  /*18f60*/  VIADD R16, R19, 0xd ;  /* 0x0000000d13107836 */ /* 0x000fe20000000000 */
[----:B------:R0:W-:Y:S04]  /*18f70*/  @P6 STG.E.U16 desc[UR40][R24.64], R18 ;  /* 0x0000001218006986 */ /* 0x0001e8000c101528 */
[----:B------:R-:W4:Y:S04]  /*18f80*/  LDL.LU R19, [R1+0xb8] ;  /* 0x0000b80001137983 */ /* 0x000f280000300800 */
[----:B------:R-:W-:Y:S04]  /*18f90*/  @P4 STG.E.U16 desc[UR40][R26.64], R0 ;  /* 0x000000001a004986 */ /* 0x000fe8000c101528 */
[----:B0-----:R-:W2:Y:S04]  /*18fa0*/  LDL.LU R18, [R1+0x8] ;  /* 0x0000080001127983 */ /* 0x001ea80000300800 */
[----:B---3--:R0:W-:Y:S04]  /*18fb0*/  @P5 STG.E.U16 desc[UR40][R28.64], R17 ;  /* 0x000000111c005986 */ /* 0x0081e8000c101528 */
[----:B0-----:R-:W3:Y:S04]  /*18fc0*/  LDL.LU R28, [R1+0xc8] ;  /* 0x0000c800011c7983 */ /* 0x001ee80000300800 */
[----:B------:R-:W2:Y:S01]  /*18fd0*/  LDL.LU R29, [R1+0xa88] ;  /* 0x000a8800011d7983 */ /* 0x000ea20000300800 */
[----:B------:R-:W-:-:S02]  /*18fe0*/  ISETP.LT.AND P3, PT, R8, UR66, !P3 ;  /* 0x0000004208007c0c */ /* 0x000fc4000df61270 */
[----:B------:R-:W-:Y:S02]  /*18ff0*/  ISETP.LT.AND P6, PT, R11, UR68, !P1 ;  /* 0x000000440b007c0c */ /* 0x000fe4000cfc1270 */
[----:B------:R-:W-:Y:S02]  /*19000*/  ISETP.GE.AND P2, PT, R16, UR72, PT ;  /* 0x0000004810007c0c */ /* 0x000fe4000bf46270 */
[----:B------:R-:W-:Y:S01]  /*19010*/  PRMT R24, R17, 0x7632, R24 ;  /* 0x0000763211187816 */ /* 0x000fe20000000018 */
[C---:B------:R-:W-:Y:S01]  /*19020*/  IMAD.WIDE R16, R3.reuse, 0x2, R22 ;  /* 0x0000000203107825 */ /* 0x040fe200078e0216 */
[----:B------:R-:W-:Y:S01]  /*19030*/  ISETP.LT.AND P4, PT, R10, UR69, !P1 ;  /* 0x000000450a007c0c */ /* 0x000fe2000cf81270 */
[----:B------:R-:W0:Y:S02]  /*19040*/  LDCU UR66, c[0x0][0x398] ;  /* 0x00007300ff4277ac */ /* 0x000e240008000800 */
[----:B------:R-:W-:Y:S01]  /*19050*/  VIADD R0, R3, UR4 ;  /* 0x0000000403007c36 */ /* 0x000fe20008000000 */
[----:B------:R-:W-:Y:S01]  /*19060*/  ISETP.LT.AND P5, PT, R9, UR70, !P1 ;  /* 0x0000004609007c0c */ /* 0x000fe2000cfa1270 */
[----:B------:R1:W-:Y:S01]  /*19070*/  @P3 STG.E.U16 desc[UR40][R16.64], R24 ;  /* 0x0000001810003986 */ /* 0x0003e2000c101528 */
[----:B------:R-:W-:Y:S01]  /*19080*/  ISETP.LT.AND P1, PT, R8, UR71, !P1 ;  /* 0x0000004708007c0c */ /* 0x000fe2000cf21270 */
[C---:B------:R-:W-:Y:S01]  /*19090*/  IMAD.WIDE R26, R0.reuse, 0x2, R14 ;  /* 0x00000002001a7825 */ /* 0x040fe200078e020e */
[----:B------:R-:W0:Y:S01]  /*190a0*/  LDCU UR68, c[0x0][0x398] ;  /* 0x00007300ff4477ac */ /* 0x000e220008000800 */
[----:B------:R-:W0:Y:S01]  /*190b0*/  LDCU UR69, c[0x0][0x39c] ;  /* 0x00007380ff4577ac */ /* 0x000e220008000800 */
[----:B------:R-:W0:Y:S01]  /*190c0*/  LDCU UR72, c[0x0][0x398] ;  /* 0x00007300ff4877ac */ /* 0x000e220008000800 */
[----:B-1----:R-:W-:Y:S01]  /*190d0*/  IMAD.WIDE R16, R0, 0x2, R12 ;  /* 0x0000000200107825 */ /* 0x002fe200078e020c */
[----:B------:R-:W1:Y:S01]  /*190e0*/  LDCU UR70, c[0x0][0x398] ;  /* 0x00007300ff4677ac */ /* 0x000e620008000800 */
[----:B------:R-:W0:Y:S02]  /*190f0*/  LDCU UR71, c[0x0][0x398] ;  /* 0x00007300ff4777ac */ /* 0x000e240008000800 */
[----:B--2---:R-:W-:Y:S01]  /*19100*/  VIADD R25, R29, 0xe ;  /* 0x0000000e1d197836 */ /* 0x004fe20000000000 */
[----:B---3--:R-:W-:-:S04]  /*19110*/  PRMT R3, R28, 0x7632, R3 ;  /* 0x000076321c037816 */ /* 0x008fc80000000003 */
[----:B------:R-:W-:Y:S01]  /*19120*/  ISETP.GE.AND P3, PT, R25, UR34, PT ;  /* 0x0000002219007c0c */ /* 0x000fe2000bf66270 */
[C---:B------:R-:W-:Y:S01]  /*19130*/  IMAD.WIDE R24, R0.reuse, 0x2, R20 ;  /* 0x0000000200187825 */ /* 0x040fe200078e0214 */
[----:B------:R2:W-:Y:S01]  /*19140*/  @P6 STG.E.U16 desc[UR40][R16.64], R28 ;  /* 0x0000001c10006986 */ /* 0x0005e2000c101528 */
[----:B------:R-:W-:Y:S01]  /*19150*/  ISETP.LT.AND P6, PT, R11, UR73, !P2 ;  /* 0x000000490b007c0c */ /* 0x000fe2000d7c1270 */
[----:B------:R-:W3:Y:S02]  /*19160*/  LDCU UR34, c[0x0][0x398] ;  /* 0x00007300ff2277ac */ /* 0x000ee40008000800 */
[----:B------:R0:W-:Y:S01]  /*19170*/  @P4 STG.E.U16 desc[UR40][R24.64], R3 ;  /* 0x0000000318004986 */ /* 0x0001e2000c101528 */
[----:B------:R-:W1:Y:S03]  /*19180*/  LDCU UR73, c[0x0][0x398] ;  /* 0x00007300ff4977ac */ /* 0x000e660008000800 */
[----:B----4-:R4:W-:Y:S01]  /*19190*/  @P5 STG.E.U16 desc[UR40][R26.64], R19 ;  /* 0x000000131a005986 */ /* 0x0109e2000c101528 */
[----:B--2---:R-:W-:Y:S01]  /*191a0*/  IMAD.WIDE R16, R0, 0x2, R22 ;  /* 0x0000000200107825 */ /* 0x004fe200078e0216 */
[----:B0-----:R-:W-:-:S03]  /*191b0*/  PRMT R3, R19, 0x7632, R3 ;  /* 0x0000763213037816 */ /* 0x001fc60000000003 */
[----:B------:R-:W-:Y:S01]  /*191c0*/  VIADD R0, R0, UR4 ;  /* 0x0000000400007c36 */ /* 0x000fe20008000000 */
[----:B----4-:R-:W2:Y:S04]  /*191d0*/  LDL.LU R19, [R1+0xcc] ;  /* 0x0000cc0001137983 */ /* 0x010ea80000300800 */
[----:B------:R0:W-:Y:S04]  /*191e0*/  @P1 STG.E.U16 desc[UR40][R16.64], R3 ;  /* 0x0000000310001986 */ /* 0x0001e8000c101528 */
[----:B------:R-:W4:Y:S01]  /*191f0*/  LDL.LU R28, [R1+0xbc] ;  /* 0x0000bc00011c7983 */ /* 0x000f220000300800 */
[----:B0-----:R-:W-:Y:S01]  /*19200*/  IMAD.WIDE R16, R0, 0x2, R12 ;  /* 0x0000000200107825 */ /* 0x001fe200078e020c */
[----:B------:R-:W-:-:S04]  /*19210*/  PRMT R3, R18, 0x7632, R3 ;  /* 0x0000763212037816 */ /* 0x000fc80000000003 */
[----:B------:R0:W-:Y:S04]  /*19220*/  @P6 STG.E.U16 desc[UR40][R16.64], R18 ;  /* 0x0000001210006986 */ /* 0x0001e8000c101528 */
[----:B0-----:R-:W3:Y:S01]  /*19230*/  LDL.LU R18, [R1+0xb30] ;  /* 0x000b300001127983 */ /* 0x001ee20000300800 */
[----:B------:R-:W-:Y:S01]  /*19240*/  ISETP.LT.AND P4, PT, R10, UR26, !P2 ;  /* 0x0000001a0a007c0c */ /* 0x000fe2000d781270 */
[----:B------:R-:W-:Y:S01]  /*19250*/  VIADD R24, R29, 0xf ;  /* 0x0000000f1d187836 */ /* 0x000fe20000000000 */
[----:B------:R-:W-:Y:S01]  /*19260*/  ISETP.LT.AND P5, PT, R9, UR32, !P2 ;  /* 0x0000002009007c0c */ /* 0x000fe2000d7a1270 */
[----:B------:R-:W-:Y:S01]  /*19270*/  IMAD.WIDE R26, R0, 0x2, R14 ;  /* 0x00000002001a7825 */ /* 0x000fe200078e020e */
[----:B------:R-:W-:Y:S01]  /*19280*/  ISETP.LT.AND P6, PT, R11, UR38, !P3 ;  /* 0x000000260b007c0c */ /* 0x000fe2000dfc1270 */
[----:B------:R-:W0:Y:S01]  /*19290*/  LDCU UR26, c[0x0][0x39c] ;  /* 0x00007380ff1a77ac */ /* 0x000e220008000800 */
[----:B------:R-:W-:Y:S01]  /*192a0*/  ISETP.GE.AND P1, PT, R24, UR45, PT ;  /* 0x0000002d18007c0c */ /* 0x000fe2000bf26270 */
[----:B------:R-:W-:Y:S01]  /*192b0*/  IMAD.WIDE R24, R0, 0x2, R20 ;  /* 0x0000000200187825 */ /* 0x000fe200078e0214 */
[----:B------:R-:W-:Y:S01]  /*192c0*/  ISETP.LT.AND P2, PT, R8, UR24, !P2 ;  /* 0x0000001808007c0c */ /* 0x000fe2000d741270 */
[----:B------:R-:W0:Y:S04]  /*192d0*/  LDCU UR32, c[0x0][0x398] ;  /* 0x00007300ff2077ac */ /* 0x000e280008000800 */
[----:B------:R1:W-:Y:S01]  /*192e0*/  @P4 STG.E.U16 desc[UR40][R24.64], R3 ;  /* 0x0000000318004986 */ /* 0x0003e2000c101528 */
[C---:B------:R-:W-:Y:S01]  /*192f0*/  IMAD.WIDE R16, R0.reuse, 0x2, R22 ;  /* 0x0000000200107825 */ /* 0x040fe200078e0216 */
[----:B------:R-:W-:Y:S01]  /*19300*/  ISETP.LT.AND P4, PT, R9, UR42, !P3 ;  /* 0x0000002a09007c0c */ /* 0x000fe2000df81270 */
[----:B------:R-:W0:Y:S01]  /*19310*/  LDCU UR24, c[0x0][0x398] ;  /* 0x00007300ff1877ac */ /* 0x000e220008000800 */
[----:B------:R-:W0:Y:S01]  /*19320*/  LDCU UR38, c[0x0][0x398] ;  /* 0x00007300ff2677ac */ /* 0x000e220008000800 */
[----:B------:R-:W0:Y:S01]  /*19330*/  LDCU UR42, c[0x0][0x398] ;  /* 0x00007300ff2a77ac */ /* 0x000e220008000800 */
[----:B-1----:R-:W-:Y:S01]  /*19340*/  VIADD R3, R0, UR4 ;  /* 0x0000000400037c36 */ /* 0x002fe20008000000 */
[----:B------:R-:W1:Y:S03]  /*19350*/  LDCU UR45, c[0x0][0x398] ;  /* 0x00007300ff2d77ac */ /* 0x000e660008000800 */
[----:B------:R-:W-:Y:S01]  /*19360*/  IMAD.WIDE R24, R3, 0x2, R12 ;  /* 0x0000000203187825 */ /* 0x000fe200078e020c */
[----:B--2---:R-:W-:Y:S01]  /*19370*/  PRMT R0, R19, 0x7632, R0 ;  /* 0x0000763213007816 */ /* 0x004fe20000000000 */
[----:B---3--:R2:W-:Y:S01]  /*19380*/  @P5 STG.E.U16 desc[UR40][R26.64], R18 ;  /* 0x000000121a005986 */ /* 0x0085e2000c101528 */
[----:B------:R-:W-:Y:S01]  /*19390*/  ISETP.LT.AND P5, PT, R10, UR36, !P3 ;  /* 0x000000240a007c0c */ /* 0x000fe2000dfa1270 */
[----:B------:R-:W3:Y:S01]  /*193a0*/  LDCU UR36, c[0x0][0x39c] ;  /* 0x00007380ff2477ac */ /* 0x000ee20008000800 */
[----:B------:R-:W-:-:S02]  /*193b0*/  ISETP.LT.AND P3, PT, R8, UR44, !P3 ;  /* 0x0000002c08007c0c */ /* 0x000fc4000df61270 */
[----:B------:R-:W3:Y:S01]  /*193c0*/  LDL.LU R8, [R1+0xb2c] ;  /* 0x000b2c0001087983 */ /* 0x000ee20000300800 */
[----:B------:R-:W0:Y:S01]  /*193d0*/  LDCU UR44, c[0x0][0x398] ;  /* 0x00007300ff2c77ac */ /* 0x000e220008000800 */
[----:B--2---:R-:W-:Y:S01]  /*193e0*/  PRMT R18, R18, 0x7632, R18 ;  /* 0x0000763212127816 */ /* 0x004fe20000000012 */
[----:B------:R-:W-:-:S04]  /*193f0*/  IMAD.WIDE R26, R3, 0x2, R20 ;  /* 0x00000002031a7825 */ /* 0x000fc800078e0214 */
[----:B------:R-:W-:Y:S04]  /*19400*/  @P2 STG.E.U16 desc[UR40][R16.64], R18 ;  /* 0x0000001210002986 */ /* 0x000fe8000c101528 */
[----:B------:R2:W-:Y:S04]  /*19410*/  @P6 STG.E.U16 desc[UR40][R24.64], R19 ;  /* 0x0000001318006986 */ /* 0x0005e8000c101528 */
[----:B------:R0:W-:Y:S04]  /*19420*/  @P5 STG.E.U16 desc[UR40][R26.64], R0 ;  /* 0x000000001a005986 */ /* 0x0001e8000c101528 */
[----:B--2---:R-:W2:Y:S04]  /*19430*/  LDL.LU R19, [R1+0xb28] ;  /* 0x000b280001137983 */ /* 0x004ea80000300800 */
[----:B0-----:R-:W2:Y:S04]  /*19440*/  LDL.LU R27, [R1+0xc] ;  /* 0x00000c00011b7983 */ /* 0x001ea80000300800 */
[----:B------:R-:W3:Y:S01]  /*19450*/  LDL.LU R26, [R1+0xa94] ;  /* 0x000a9400011a7983 */ /* 0x000ee20000300800 */
[----:B------:R-:W-:Y:S01]  /*19460*/  IMAD.WIDE R16, R3, 0x2, R14 ;  /* 0x0000000203107825 */ /* 0x000fe200078e020e */
[----:B----4-:R-:W-:-:S02]  /*19470*/  PRMT R0, R28, 0x7632, R0 ;  /* 0x000076321c007816 */ /* 0x010fc40000000000 */
[----:B------:R-:W-:Y:S01]  /*19480*/  ISETP.LT.AND P5, PT, R11, UR48, !P1 ;  /* 0x000000300b007c0c */ /* 0x000fe2000cfa1270 */
[C---:B------:R-:W-:Y:S01]  /*19490*/  VIADD R24, R29.reuse, 0x11 ;  /* 0x000000111d187836 */ /* 0x040fe20000000000 */
[----:B------:R0:W-:Y:S01]  /*194a0*/  @P4 STG.E.U16 desc[UR40][R16.64], R28 ;  /* 0x0000001c10004986 */ /* 0x0001e2000c101528 */
[----:B------:R-:W-:Y:S01]  /*194b0*/  ISETP.LT.AND P6, PT, R10, UR46, !P1 ;  /* 0x0000002e0a007c0c */ /* 0x000fe2000cfc1270 */
[----:B------:R-:W-:Y:S01]  /*194c0*/  VIADD R18, R29, 0x10 ;  /* 0x000000101d127836 */ /* 0x000fe20000000000 */
[----:B------:R-:W4:Y:S01]  /*194d0*/  LDCU UR48, c[0x0][0x398] ;  /* 0x00007300ff3077ac */ /* 0x000f220008000800 */
[----:B0-----:R-:W4:Y:S01]  /*194e0*/  LDL.LU R28, [R1+0xd0] ;  /* 0x0000d000011c7983 */ /* 0x001f220000300800 */
[----:B------:R-:W-:Y:S01]  /*194f0*/  IMAD.WIDE R16, R3, 0x2, R22 ;  /* 0x0000000203107825 */ /* 0x000fe200078e0216 */
[----:B------:R-:W-:Y:S01]  /*19500*/  ISETP.LT.AND P4, PT, R9, UR50, !P1 ;  /* 0x0000003209007c0c */ /* 0x000fe2000cf81270 */
[----:B------:R-:W0:Y:S02]  /*19510*/  LDCU UR46, c[0x0][0x39c] ;  /* 0x00007380ff2e77ac */ /* 0x000e240008000800 */
[----:B------:R-:W-:Y:S01]  /*19520*/  VIADD R3, R3, UR4 ;  /* 0x0000000403037c36 */ /* 0x000fe20008000000 */
[----:B------:R1:W-:Y:S01]  /*19530*/  @P3 STG.E.U16 desc[UR40][R16.64], R0 ;  /* 0x0000000010003986 */ /* 0x0003e2000c101528 */
[----:B------:R-:W-:Y:S01]  /*19540*/  ISETP.GE.AND P2, PT, R18, UR74, PT ;  /* 0x0000004a12007c0c */ /* 0x000fe2000bf46270 */
[----:B------:R-:W0:Y:S01]  /*19550*/  LDCU UR50, c[0x0][0x398] ;  /* 0x00007300ff3277ac */ /* 0x000e220008000800 */
[----:B-1----:R-:W-:Y:S01]  /*19560*/  IMAD.WIDE R16, R3, 0x2, R12 ;  /* 0x0000000203107825 */ /* 0x002fe200078e020c */
[----:B--2---:R-:W-:-:S04]  /*19570*/  PRMT R0, R27, 0x7632, R0 ;  /* 0x000076321b007816 */ /* 0x004fc80000000000 */
[----:B------:R1:W-:Y:S01]  /*19580*/  @P5 STG.E.U16 desc[UR40][R16.64], R27 ;  /* 0x0000001b10005986 */ /* 0x0003e2000c101528 */
[----:B------:R-:W-:Y:S02]  /*19590*/  ISETP.GE.AND P3, PT, R24, UR9, PT ;  /* 0x0000000918007c0c */ /* 0x000fe4000bf66270 */
[----:B---3--:R-:W-:Y:S01]  /*195a0*/  ISETP.LT.AND P1, PT, R26, UR52, !P1 ;  /* 0x000000341a007c0c */ /* 0x008fe2000cf21270 */
[----:B------:R-:W-:Y:S01]  /*195b0*/  VIADD R18, R29, 0x12 ;  /* 0x000000121d127836 */ /* 0x000fe20000000000 */
[----:B------:R-:W2:Y:S01]  /*195c0*/  LDCU UR74, c[0x0][0x398] ;  /* 0x00007300ff4a77ac */ /* 0x000ea20008000800 */
[----:B-1----:R-:W3:Y:S01]  /*195d0*/  LDL.LU R27, [R1+0x50] ;  /* 0x00005000011b7983 */ /* 0x002ee20000300800 */
[----:B------:R-:W-:-:S04]  /*195e0*/  IMAD.WIDE R24, R3, 0x2, R20 ;  /* 0x0000000203187825 */ /* 0x000fc800078e0214 */
[----:B------:R-:W-:Y:S01]  /*195f0*/  IMAD.WIDE R16, R3, 0x2, R14 ;  /* 0x0000000203107825 */ /* 0x000fe200078e020e */
[----:B------:R-:W-:Y:S01]  /*19600*/  ISETP.LT.AND P5, PT, R11, UR75, !P2 ;  /* 0x0000004b0b007c0c */ /* 0x000fe2000d7a1270 */
[----:B------:R1:W-:Y:S01]  /*19610*/  @P6 STG.E.U16 desc[UR40][R24.64], R0 ;  /* 0x0000000018006986 */ /* 0x0003e2000c101528 */
[----:B------:R-:W-:Y:S01]  /*19620*/  ISETP.LT.AND P6, PT, R10, UR10, !P2 ;  /* 0x0000000a0a007c0c */ /* 0x000fe2000d7c1270 */
[----:B------:R-:W0:Y:S02]  /*19630*/  LDCU UR10, c[0x0][0x39c] ;  /* 0x00007380ff0a77ac */ /* 0x000e240008000800 */
[----:B------:R2:W-:Y:S01]  /*19640*/  @P4 STG.E.U16 desc[UR40][R16.64], R19 ;  /* 0x0000001310004986 */ /* 0x0005e2000c101528 */
[----:B------:R-:W-:Y:S01]  /*19650*/  ISETP.LT.AND P4, PT, R9, UR17, !P2 ;  /* 0x0000001109007c0c */ /* 0x000fe2000d781270 */
[----:B------:R-:W0:Y:S01]  /*19660*/  LDCU UR9, c[0x0][0x398] ;  /* 0x00007300ff0977ac */ /* 0x000e220008000800 */
[----:B------:R-:W0:Y:S01]  /*19670*/  LDCU UR52, c[0x0][0x398] ;  /* 0x00007300ff3477ac */ /* 0x000e220008000800 */
[----:B-1----:R-:W-:Y:S01]  /*19680*/  PRMT R0, R19, 0x7632, R0 ;  /* 0x0000763213007816 */ /* 0x002fe20000000000 */
[----:B------:R-:W1:Y:S01]  /*19690*/  LDCU UR75, c[0x0][0x398] ;  /* 0x00007300ff4b77ac */ /* 0x000e620008000800 */
[C---:B--2---:R-:W-:Y:S01]  /*196a0*/  IMAD.WIDE R16, R3.reuse, 0x2, R22 ;  /* 0x0000000203107825 */ /* 0x044fe200078e0216 */
[----:B------:R-:W2:Y:S03]  /*196b0*/  LDCU UR17, c[0x0][0x398] ;  /* 0x00007300ff1177ac */ /* 0x000ea60008000800 */
[----:B------:R-:W-:Y:S01]  /*196c0*/  VIADD R3, R3, UR4 ;  /* 0x0000000403037c36 */ /* 0x000fe20008000000 */
[----:B------:R0:W-:Y:S01]  /*196d0*/  @P1 STG.E.U16 desc[UR40][R16.64], R0 ;  /* 0x0000000010001986 */ /* 0x0001e2000c101528 */
[----:B------:R-:W-:Y:S01]  /*196e0*/  ISETP.GE.AND P1, PT, R18, UR12, PT ;  /* 0x0000000c12007c0c */ /* 0x000fe2000bf26270 */
[----:B------:R-:W1:Y:S01]  /*196f0*/  LDCU UR12, c[0x0][0x398] ;  /* 0x00007300ff0c77ac */ /* 0x000e620008000800 */
[----:B------:R-:W-:Y:S01]  /*19700*/  ISETP.LT.AND P2, PT, R26, UR18, !P2 ;  /* 0x000000121a007c0c */ /* 0x000fe2000d741270 */
[C---:B------:R-:W-:Y:S01]  /*19710*/  IMAD.WIDE R18, R3.reuse, 0x2, R20 ;  /* 0x0000000203127825 */ /* 0x040fe200078e0214 */
[----:B------:R-:W1:Y:S03]  /*19720*/  LDCU UR18, c[0x0][0x398] ;  /* 0x00007300ff1277ac */ /* 0x000e660008000800 */
[----:B------:R-:W-:-:S04]  /*19730*/  IMAD.WIDE R24, R3, 0x2, R14 ;  /* 0x0000000203187825 */ /* 0x000fc800078e020e */
[----:B0-----:R-:W-:Y:S01]  /*19740*/  IMAD.WIDE R16, R3, 0x2, R12 ;  /* 0x0000000203107825 */ /* 0x001fe200078e020c */
[----:B----4-:R-:W-:-:S04]  /*19750*/  PRMT R0, R28, 0x7632, R0 ;  /* 0x000076321c007816 */ /* 0x010fc80000000000 */
[----:B------:R0:W-:Y:S01]  /*19760*/  @P5 STG.E.U16 desc[UR40][R16.64], R28 ;  /* 0x0000001c10005986 */ /* 0x0001e2000c101528 */
[----:B------:R-:W-:Y:S01]  /*19770*/  ISETP.LT.AND P5, PT, R11, UR76, !P3 ;  /* 0x0000004c0b007c0c */ /* 0x000fe2000dfa1270 */
[----:B------:R-:W4:Y:S02]  /*19780*/  LDCU UR76, c[0x0][0x398] ;  /* 0x00007300ff4c77ac */ /* 0x000f240008000800 */
[----:B------:R1:W-:Y:S01]  /*19790*/  @P6 STG.E.U16 desc[UR40][R18.64], R0 ;  /* 0x0000000012006986 */ /* 0x0003e2000c101528 */
[----:B------:R-:W-:Y:S01]  /*197a0*/  ISETP.LT.AND P6, PT, R9, UR15, !P3 ;  /* 0x0000000f09007c0c */ /* 0x000fe2000dfc1270 */
[----:B------:R-:W2:Y:S02]  /*197b0*/  LDCU UR15, c[0x0][0x398] ;  /* 0x00007300ff0f77ac */ /* 0x000ea40008000800 */
[----:B------:R2:W-:Y:S01]  /*197c0*/  @P4 STG.E.U16 desc[UR40][R24.64], R8 ;  /* 0x0000000818004986 */ /* 0x0005e2000c101528 */
[----:B------:R-:W-:Y:S01]  /*197d0*/  ISETP.LT.AND P4, PT, R10, UR11, !P3 ;  /* 0x0000000b0a007c0c */ /* 0x000fe2000df81270 */
[----:B------:R-:W3:Y:S01]  /*197e0*/  LDCU UR11, c[0x0][0x39c] ;  /* 0x00007380ff0b77ac */ /* 0x000ee20008000800 */
[----:B0-----:R-:W-:Y:S01]  /*197f0*/  IMAD.WIDE R16, R3, 0x2, R22 ;  /* 0x0000000203107825 */ /* 0x001fe200078e0216 */
[----:B------:R-:W4:Y:S01]  /*19800*/  LDL.LU R28, [R1+0xd4] ;  /* 0x0000d400011c7983 */ /* 0x000f220000300800 */
[----:B-1----:R-:W-:-:S02]  /*19810*/  PRMT R0, R8, 0x7632, R0 ;  /* 0x0000763208007816 */ /* 0x002fc40000000000 */
[----:B------:R-:W-:-:S03]  /*19820*/  VIADD R3, R3, UR4 ;  /* 0x0000000403037c36 */ /* 0x000fc60008000000 */
[----:B------:R0:W-:Y:S01]  /*19830*/  @P2 STG.E.U16 desc[UR40][R16.64], R0 ;  /* 0x0000000010002986 */ /* 0x0001e2000c101528 */
[----:B------:R-:W-:-:S04]  /*19840*/  IMAD.WIDE R18, R3, 0x2, R20 ;  /* 0x0000000203127825 */ /* 0x000fc800078e0214 */
[----:B--2---:R-:W-:-:S04]  /*19850*/  IMAD.WIDE R24, R3, 0x2, R14 ;  /* 0x0000000203187825 */ /* 0x004fc800078e020e */
[----:B0-----:R-:W-:Y:S01]  /*19860*/  IMAD.WIDE R16, R3, 0x2, R12 ;  /* 0x0000000203107825 */ /* 0x001fe200078e020c */
[----:B---3--:R-:W-:-:S04]  /*19870*/  PRMT R0, R27, 0x7632, R0 ;  /* 0x000076321b007816 */ /* 0x008fc80000000000 */
[----:B------:R0:W-:Y:S04]  /*19880*/  @P5 STG.E.U16 desc[UR40][R16.64], R27 ;  /* 0x0000001b10005986 */ /* 0x0001e8000c101528 */
[----:B------:R1:W-:Y:S04]  /*19890*/  @P4 STG.E.U16 desc[UR40][R18.64], R0 ;  /* 0x0000000012004986 */ /* 0x0003e8000c101528 */
[----:B------:R2:W-:Y:S01]  /*198a0*/  @P6 STG.E.U16 desc[UR40][R24.64], R4 ;  /* 0x0000000418006986 */ /* 0x0005e2000c101528 */
[----:B------:R-:W-:Y:S02]  /*198b0*/  ISETP.LT.AND P6, PT, R9, UR77, !P1 ;  /* 0x0000004d09007c0c */ /* 0x000fe4000cfc1270 */
[----:B------:R-:W-:Y:S01]  /*198c0*/  ISETP.LT.AND P3, PT, R26, UR16, !P3 ;  /* 0x000000101a007c0c */ /* 0x000fe2000df61270 */
[----:B------:R-:W3:Y:S01]  /*198d0*/  LDL.LU R9, [R1+0xb24] ;  /* 0x000b240001097983 */ /* 0x000ee20000300800 */
[----:B------:R-:W-:Y:S01]  /*198e0*/  ISETP.LT.AND P5, PT, R11, UR5, !P1 ;  /* 0x000000050b007c0c */ /* 0x000fe2000cfa1270 */
[C---:B0-----:R-:W-:Y:S01]  /*198f0*/  IMAD.WIDE R16, R3.reuse, 0x2, R22 ;  /* 0x0000000203107825 */ /* 0x041fe200078e0216 */
[----:B------:R-:W-:Y:S01]  /*19900*/  ISETP.LT.AND P4, PT, R10, UR13, !P1 ;  /* 0x0000000d0a007c0c */ /* 0x000fe2000cf81270 */
[----:B------:R-:W3:Y:S01]  /*19910*/  LDL.LU R27, [R1+0x54] ;  /* 0x00005400011b7983 */ /* 0x000ee20000300800 */
[----:B-1----:R-:W-:Y:S01]  /*19920*/  PRMT R0, R4, 0x7632, R0 ;  /* 0x0000763204007816 */ /* 0x002fe20000000000 */
[----:B------:R-:W-:Y:S01]  /*19930*/  VIADD R3, R3, UR4 ;  /* 0x0000000403037c36 */ /* 0x000fe20008000000 */
[----:B------:R-:W0:Y:S03]  /*19940*/  LDCU UR13, c[0x0][0x39c] ;  /* 0x00007380ff0d77ac */ /* 0x000e260008000800 */
[C---:B------:R-:W-:Y:S01]  /*19950*/  IMAD.WIDE R18, R3.reuse, 0x2, R20 ;  /* 0x0000000203127825 */ /* 0x040fe200078e0214 */
[----:B------:R-:W1:Y:S01]  /*19960*/  LDCU UR16, c[0x0][0x398] ;  /* 0x00007300ff1077ac */ /* 0x000e620008000800 */
[----:B------:R0:W-:Y:S02]  /*19970*/  @P3 STG.E.U16 desc[UR40][R16.64], R0 ;  /* 0x0000000010003986 */ /* 0x0001e4000c101528 */
[----:B--2---:R-:W-:Y:S01]  /*19980*/  IMAD.WIDE R24, R3, 0x2, R14 ;  /* 0x0000000203187825 */ /* 0x004fe200078e020e */
[----:B------:R-:W2:Y:S03]  /*19990*/  LDCU UR5, c[0x0][0x398] ;  /* 0x00007300ff0577ac */ /* 0x000ea60008000800 */
[----:B------:R-:W-:Y:S01]  /*199a0*/  VIADD R8, R29, 0x13 ;  /* 0x000000131d087836 */ /* 0x000fe20000000000 */
[----:B------:R-:W1:Y:S01]  /*199b0*/  LDCU UR77, c[0x0][0x398] ;  /* 0x00007300ff4d77ac */ /* 0x000e620008000800 */
[----:B0-----:R-:W-:Y:S01]  /*199c0*/  IMAD.WIDE R16, R3, 0x2, R12 ;  /* 0x0000000203107825 */ /* 0x001fe200078e020c */
[----:B----4-:R-:W-:-:S04]  /*199d0*/  PRMT R0, R28, 0x7632, R0 ;  /* 0x000076321c007816 */ /* 0x010fc80000000000 */
[----:B------:R0:W-:Y:S04]  /*199e0*/  @P5 STG.E.U16 desc[UR40][R16.64], R28 ;  /* 0x0000001c10005986 */ /* 0x0001e8000c101528 */
[----:B------:R-:W-:Y:S04]  /*199f0*/  @P4 STG.E.U16 desc[UR40][R18.64], R0 ;  /* 0x0000000012004986 */ /* 0x000fe8000c101528 */
[----:B0-----:R-:W4:Y:S04]  /*19a00*/  LDL.LU R28, [R1+0xd8] ;  /* 0x0000d800011c7983 */ /* 0x001f280000300800 */
[----:B---3--:R0:W-:Y:S04]  /*19a10*/  @P6 STG.E.U16 desc[UR40][R24.64], R9 ;  /* 0x0000000918006986 */ /* 0x0081e8000c101528 */
[----:B0-----:R-:W3:Y:S01]  /*19a20*/  LDL.LU R25, [R1+0xa98] ;  /* 0x000a980001197983 */ /* 0x001ee20000300800 */
[----:B------:R-:W-:Y:S01]  /*19a30*/  ISETP.LT.AND P1, PT, R26, UR14, !P1 ;  /* 0x0000000e1a007c0c */ /* 0x000fe2000cf21270 */
[----:B------:R-:W-:Y:S01]  /*19a40*/  VIADD R4, R29, 0x14 ;  /* 0x000000141d047836 */ /* 0x000fe20000000000 */
[----:B------:R-:W-:Y:S01]  /*19a50*/  ISETP.GE.AND P2, PT, R8, UR19, PT ;  /* 0x0000001308007c0c */ /* 0x000fe2000bf46270 */
[----:B------:R-:W0:Y:S01]  /*19a60*/  LDCU UR19, c[0x0][0x398] ;  /* 0x00007300ff1377ac */ /* 0x000e220008000800 */
[----:B------:R-:W-:-:S02]  /*19a70*/  PRMT R0, R9, 0x7632, R0 ;  /* 0x0000763209007816 */ /* 0x000fc40000000000 */
[----:B------:R-:W-:Y:S01]  /*19a80*/  ISETP.LT.AND P5, PT, R11, UR20, !P2 ;  /* 0x000000140b007c0c */ /* 0x000fe2000d7a1270 */
[C---:B------:R-:W-:Y:S01]  /*19a90*/  IMAD.WIDE R8, R3.reuse, 0x2, R22 ;  /* 0x0000000203087825 */ /* 0x040fe200078e0216 */
[----:B------:R-:W-:Y:S01]  /*19aa0*/  ISETP.LT.AND P4, PT, R10, UR22, !P2 ;  /* 0x000000160a007c0c */ /* 0x000fe2000d781270 */
[----:B------:R-:W0:Y:S02]  /*19ab0*/  LDCU UR22, c[0x0][0x39c] ;  /* 0x00007380ff1677ac */ /* 0x000e240008000800 */
[----:B------:R-:W-:Y:S02]  /*19ac0*/  VIADD R3, R3, UR4 ;  /* 0x0000000403037c36 */ /* 0x000fe40008000000 */
[----:B------:R1:W-:Y:S01]  /*19ad0*/  @P1 STG.E.U16 desc[UR40][R8.64], R0 ;  /* 0x0000000008001986 */ /* 0x0003e2000c101528 */
[----:B------:R-:W-:Y:S01]  /*19ae0*/  ISETP.GE.AND P3, PT, R4, UR28, PT ;  /* 0x0000001c04007c0c */ /* 0x000fe2000bf66270 */
[----:B------:R-:W-:Y:S01]  /*19af0*/  IMAD.WIDE R16, R3, 0x2, R20 ;  /* 0x0000000203107825 */ /* 0x000fe200078e0214 */
[----:B------:R-:W-:Y:S01]  /*19b00*/  PRMT R24, R5, 0x7632, R24 ;  /* 0x0000763205187816 */ /* 0x000fe20000000018 */
[----:B------:R-:W0:Y:S02]  /*19b10*/  LDCU UR14, c[0x0][0x398] ;  /* 0x00007300ff0e77ac */ /* 0x000e240008000800 */
[C---:B------:R-:W-:Y:S01]  /*19b20*/  IMAD.WIDE R18, R3.reuse, 0x2, R14 ;  /* 0x0000000203127825 */ /* 0x040fe200078e020e */
[----:B------:R-:W0:Y:S03]  /*19b30*/  LDCU UR20, c[0x0][0x398] ;  /* 0x00007300ff1477ac */ /* 0x000e260008000800 */
[----:B-1----:R-:W-:Y:S01]  /*19b40*/  IMAD.WIDE R8, R3, 0x2, R12 ;  /* 0x0000000203087825 */ /* 0x002fe200078e020c */
[----:B------:R-:W-:Y:S01]  /*19b50*/  PRMT R0, R27, 0x7632, R0 ;  /* 0x000076321b007816 */ /* 0x000fe20000000000 */
[----:B------:R-:W1:Y:S03]  /*19b60*/  LDCU UR28, c[0x0][0x398] ;  /* 0x00007300ff1c77ac */ /* 0x000e660008000800 */
[----:B------:R-:W-:Y:S01]  /*19b70*/  @P5 STG.E.U16 desc[UR40][R8.64], R27 ;  /* 0x0000001b08005986 */ /* 0x000fe2000c101528 */
[----:B------:R-:W-:-:S02]  /*19b80*/  ISETP.LT.AND P5, PT, R11, UR31, !P3 ;  /* 0x0000001f0b007c0c */ /* 0x000fc4000dfa1270 */
[----:B---3--:R-:W-:Y:S01]  /*19b90*/  ISETP.LT.AND P6, PT, R25, UR21, !P2 ;  /* 0x0000001519007c0c */ /* 0x008fe2000d7c1270 */
[----:B------:R3:W-:Y:S01]  /*19ba0*/  @P4 STG.E.U16 desc[UR40][R16.64], R0 ;  /* 0x0000000010004986 */ /* 0x0007e2000c101528 */
[----:B------:R-:W-:Y:S01]  /*19bb0*/  VIADD R4, R29, 0x15 ;  /* 0x000000151d047836 */ /* 0x000fe20000000000 */
[----:B------:R-:W0:Y:S02]  /*19bc0*/  LDCU UR21, c[0x0][0x398] ;  /* 0x00007300ff1577ac */ /* 0x000e240008000800 */
[----:B------:R-:W2:Y:S01]  /*19bd0*/  LDL.LU R11, [R1+0xb20] ;  /* 0x000b2000010b7983 */ /* 0x000ea20000300800 */
[----:B------:R-:W0:Y:S07]  /*19be0*/  LDCU UR31, c[0x0][0x398] ;  /* 0x00007300ff1f77ac */ /* 0x000e2e0008000800 */
[----:B------:R0:W-:Y:S01]  /*19bf0*/  @P6 STG.E.U16 desc[UR40][R18.64], R5 ;  /* 0x0000000512006986 */ /* 0x0001e2000c101528 */
[----:B------:R-:W-:-:S02]  /*19c00*/  ISETP.LT.AND P6, PT, R10, UR29, !P3 ;  /* 0x0000001d0a007c0c */ /* 0x000fc4000dfc1270 */
[----:B------:R-:W-:Y:S01]  /*19c10*/  ISETP.LT.AND P2, PT, R26, UR23, !P2 ;  /* 0x000000171a007c0c */ /* 0x000fe2000d741270 */
[----:B------:R-:W2:Y:S01]  /*19c20*/  LDL.LU R10, [R1+0xb1c] ;  /* 0x000b1c00010a7983 */ /* 0x000ea20000300800 */
[----:B------:R-:W-:Y:S01]  /*19c30*/  ISETP.LT.AND P4, PT, R25, UR30, !P3 ;  /* 0x0000001e19007c0c */ /* 0x000fe2000df81270 */
[C---:B---3--:R-:W-:Y:S01]  /*19c40*/  VIADD R0, R3.reuse, UR4 ;  /* 0x0000000403007c36 */ /* 0x048fe20008000000 */
[----:B------:R-:W-:Y:S01]  /*19c50*/  ISETP.GE.AND P1, PT, R4, UR54, PT ;  /* 0x0000003604007c0c */ /* 0x000fe2000bf26270 */
[----:B------:R-:W3:Y:S02]  /*19c60*/  LDCU UR23, c[0x0][0x398] ;  /* 0x00007300ff1777ac */ /* 0x000ee40008000800 */
[----:B------:R-:W-:Y:S01]  /*19c70*/  IMAD.WIDE R8, R0, 0x2, R12 ;  /* 0x0000000200087825 */ /* 0x000fe200078e020c */
[----:B------:R-:W-:Y:S01]  /*19c80*/  ISETP.LT.AND P3, PT, R26, UR43, !P3 ;  /* 0x0000002b1a007c0c */ /* 0x000fe2000df61270 */
[----:B------:R-:W1:Y:S02]  /*19c90*/  LDCU UR29, c[0x0][0x39c] ;  /* 0x00007380ff1d77ac */ /* 0x000e640008000800 */
[----:B0-----:R-:W-:Y:S01]  /*19ca0*/  IMAD.WIDE R4, R3, 0x2, R22 ;  /* 0x0000000203047825 */ /* 0x001fe200078e0216 */
[----:B----4-:R-:W-:Y:S01]  /*19cb0*/  PRMT R3, R28, 0x7632, R3 ;  /* 0x000076321c037816 */ /* 0x010fe20000000003 */
[----:B------:R-:W0:Y:S02]  /*19cc0*/  LDCU UR30, c[0x0][0x398] ;  /* 0x00007300ff1e77ac */ /* 0x000e240008000800 */
[C---:B------:R-:W-:Y:S01]  /*19cd0*/  IMAD.WIDE R16, R0.reuse, 0x2, R20 ;  /* 0x0000000200107825 */ /* 0x040fe200078e0214 */
[----:B------:R4:W-:Y:S01]  /*19ce0*/  @P2 STG.E.U16 desc[UR40][R4.64], R24 ;  /* 0x0000001804002986 */ /* 0x0009e2000c101528 */
[----:B------:R-:W0:Y:S02]  /*19cf0*/  LDCU UR43, c[0x0][0x398] ;  /* 0x00007300ff2b77ac */ /* 0x000e240008000800 */
[----:B------:R-:W-:Y:S01]  /*19d00*/  IMAD.WIDE R18, R0, 0x2, R14 ;  /* 0x0000000200127825 */ /* 0x000fe200078e020e */
[----:B------:R-:W-:Y:S01]  /*19d10*/  @P5 STG.E.U16 desc[UR40][R8.64], R28 ;  /* 0x0000001c08005986 */ /* 0x000fe2000c101528 */
[----:B------:R-:W0:Y:S03]  /*19d20*/  LDCU UR54, c[0x0][0x398] ;  /* 0x00007300ff3677ac */ /* 0x000e260008000800 */
[----:B------:R-:W-:Y:S04]  /*19d30*/  @P6 STG.E.U16 desc[UR40][R16.64], R3 ;  /* 0x0000000310006986 */ /* 0x000fe8000c101528 */
[----:B----4-:R-:W4:Y:S04]  /*19d40*/  LDL.LU R24, [R1+0xa9c] ;  /* 0x000a9c0001187983 */ /* 0x010f280000300800 */
[----:B------:R-:W3:Y:S04]  /*19d50*/  LDL.LU R27, [R1+0xdc] ;  /* 0x0000dc00011b7983 */ /* 0x000ee80000300800 */
[----:B--2---:R2:W-:Y:S04]  /*19d60*/  @P4 STG.E.U16 desc[UR40][R18.64], R10 ;  /* 0x0000000a12004986 */ /* 0x0045e8000c101528 */
[----:B--2---:R-:W2:Y:S01]  /*19d70*/  LDL.LU R19, [R1+0xa8c] ;  /* 0x000a8c0001137983 */ /* 0x004ea20000300800 */
[----:B------:R-:W-:Y:S01]  /*19d80*/  PRMT R3, R10, 0x7632, R3 ;  /* 0x000076320a037816 */ /* 0x000fe20000000003 */
[----:B------:R-:W-:-:S04]  /*19d90*/  IMAD.WIDE R4, R0, 0x2, R22 ;  /* 0x0000000200047825 */ /* 0x000fc800078e0216 */
[----:B------:R-:W-:Y:S01]  /*19da0*/  VIADD R0, R0, UR4 ;  /* 0x0000000400007c36 */ /* 0x000fe20008000000 */
[----:B------:R0:W-:Y:S03]  /*19db0*/  @P3 STG.E.U16 desc[UR40][R4.64], R3 ;  /* 0x0000000304003986 */ /* 0x0001e6000c101528 */
[----:B0-----:R-:W-:Y:S01]  /*19dc0*/  IMAD.WIDE R4, R0, 0x2, R12 ;  /* 0x0000000200047825 */ /* 0x001fe200078e020c */
[----:B------:R-:W-:Y:S02]  /*19dd0*/  PRMT R3, R11, 0x7632, R3 ;  /* 0x000076320b037816 */ /* 0x000fe40000000003 */
[----:B--2---:R-:W-:Y:S02]  /*19de0*/  ISETP.LT.AND P4, PT, R19, UR57, !P1 ;  /* 0x0000003913007c0c */ /* 0x004fe4000cf81270 */
[----:B----4-:R-:W-:Y:S01]  /*19df0*/  ISETP.LT.AND P6, PT, R24, UR55, !P1 ;  /* 0x0000003718007c0c */ /* 0x010fe2000cfc1270 */
[----:B------:R-:W-:Y:S01]  /*19e00*/  VIADD R8, R29, 0x16 ;  /* 0x000000161d087836 */ /* 0x000fe20000000000 */
[----:B------:R-:W-:Y:S01]  /*19e10*/  ISETP.LT.AND P5, PT, R25, UR56, !P1 ;  /* 0x0000003819007c0c */ /* 0x000fe2000cfa1270 */
[----:B------:R-:W-:Y:S01]  /*19e20*/  VIADD R9, R29, 0x17 ;  /* 0x000000171d097836 */ /* 0x000fe20000000000 */
[----:B------:R-:W0:Y:S07]  /*19e30*/  LDCU UR57, c[0x0][0x398] ;  /* 0x00007300ff3977ac */ /* 0x000e2e0008000800 */
[----:B------:R2:W-:Y:S01]  /*19e40*/  @P4 STG.E.U16 desc[UR40][R4.64], R11 ;  /* 0x0000000b04004986 */ /* 0x0005e2000c101528 */
[----:B------:R-:W-:Y:S01]  /*19e50*/  ISETP.GE.AND P2, PT, R8, UR59, PT ;  /* 0x0000003b08007c0c */ /* 0x000fe2000bf46270 */
[----:B------:R-:W-:Y:S01]  /*19e60*/  IMAD.WIDE R16, R0, 0x2, R14 ;  /* 0x0000000200107825 */ /* 0x000fe200078e020e */
[----:B------:R-:W-:Y:S01]  /*19e70*/  ISETP.GE.AND P3, PT, R9, UR64, PT ;  /* 0x0000004009007c0c */ /* 0x000fe2000bf66270 */
[----:B------:R-:W4:Y:S01]  /*19e80*/  LDCU UR55, c[0x0][0x39c] ;  /* 0x00007380ff3777ac */ /* 0x000f220008000800 */
[----:B------:R-:W0:Y:S01]  /*19e90*/  LDCU UR56, c[0x0][0x398] ;  /* 0x00007300ff3877ac */ /* 0x000e220008000800 */
[----:B--2---:R-:W2:Y:S01]  /*19ea0*/  LDL.LU R11, [R1+0xb18] ;  /* 0x000b1800010b7983 */ /* 0x004ea20000300800 */
[----:B------:R-:W-:Y:S01]  /*19eb0*/  ISETP.LT.AND P1, PT, R26, UR58, !P1 ;  /* 0x0000003a1a007c0c */ /* 0x000fe2000cf21270 */
[C---:B------:R-:W-:Y:S01]  /*19ec0*/  IMAD.WIDE R8, R0.reuse, 0x2, R20 ;  /* 0x0000000200087825 */ /* 0x040fe200078e0214 */
[----:B------:R-:W-:Y:S01]  /*19ed0*/  ISETP.LT.AND P4, PT, R19, UR60, !P2 ;  /* 0x0000003c13007c0c */ /* 0x000fe2000d781270 */
[----:B------:R-:W4:Y:S01]  /*19ee0*/  LDL.LU R28, [R1+0x5c] ;  /* 0x00005c00011c7983 */ /* 0x000f220000300800 */
[----:B------:R-:W0:Y:S01]  /*19ef0*/  LDCU UR58, c[0x0][0x398] ;  /* 0x00007300ff3a77ac */ /* 0x000e220008000800 */
[----:B------:R-:W-:-:S02]  /*19f00*/  IMAD.WIDE R4, R0, 0x2, R22 ;  /* 0x0000000200047825 */ /* 0x000fc400078e0216 */
[----:B------:R1:W-:Y:S01]  /*19f10*/  @P6 STG.E.U16 desc[UR40][R8.64], R3 ;  /* 0x0000000308006986 */ /* 0x0003e2000c101528 */
[----:B------:R-:W-:Y:S01]  /*19f20*/  ISETP.LT.AND P6, PT, R24, UR62, !P2 ;  /* 0x0000003e18007c0c */ /* 0x000fe2000d7c1270 */
[----:B------:R-:W-:Y:S01]  /*19f30*/  VIADD R0, R0, UR4 ;  /* 0x0000000400007c36 */ /* 0x000fe20008000000 */
[----:B------:R-:W0:Y:S01]  /*19f40*/  LDCU UR59, c[0x0][0x398] ;  /* 0x00007300ff3b77ac */ /* 0x000e220008000800 */
[----:B------:R3:W-:Y:S01]  /*19f50*/  @P5 STG.E.U16 desc[UR40][R16.64], R6 ;  /* 0x0000000610005986 */ /* 0x0007e2000c101528 */
[----:B------:R-:W-:Y:S01]  /*19f60*/  ISETP.LT.AND P5, PT, R25, UR61, !P2 ;  /* 0x0000003d19007c0c */ /* 0x000fe2000d7a1270 */
[----:B------:R-:W0:Y:S01]  /*19f70*/  LDCU UR60, c[0x0][0x398] ;  /* 0x00007300ff3c77ac */ /* 0x000e220008000800 */
[----:B------:R-:W0:Y:S01]  /*19f80*/  LDCU UR62, c[0x0][0x398] ;  /* 0x00007300ff3e77ac */ /* 0x000e220008000800 */
[----:B-1----:R-:W-:Y:S01]  /*19f90*/  PRMT R3, R6, 0x7632, R3 ;  /* 0x0000763206037816 */ /* 0x002fe20000000003 */
[C---:B------:R-:W-:Y:S01]  /*19fa0*/  IMAD.WIDE R8, R0.reuse, 0x2, R20 ;  /* 0x0000000200087825 */ /* 0x040fe200078e0214 */
[----:B------:R-:W1:Y:S03]  /*19fb0*/  LDCU UR61, c[0x0][0x39c] ;  /* 0x00007380ff3d77ac */ /* 0x000e660008000800 */
[----:B------:R0:W-:Y:S01]  /*19fc0*/  @P1 STG.E.U16 desc[UR40][R4.64], R3 ;  /* 0x0000000304001986 */ /* 0x0001e2000c101528 */
[C---:B---3--:R-:W-:Y:S01]  /*19fd0*/  IMAD.WIDE R16, R0.reuse, 0x2, R14 ;  /* 0x0000000200107825 */ /* 0x048fe200078e020e */
[----:B------:R-:W3:Y:S03]  /*19fe0*/  LDCU UR64, c[0x0][0x39c] ;  /* 0x00007380ff4077ac */ /* 0x000ee60008000800 */
[----:B0-----:R-:W-:Y:S01]  /*19ff0*/  IMAD.WIDE R4, R0, 0x2, R12 ;  /* 0x0000000200047825 */ /* 0x001fe200078e020c */
[----:B------:R-:W-:-:S04]  /*1a000*/  PRMT R3, R27, 0x7632, R3 ;  /* 0x000076321b037816 */ /* 0x000fc80000000003 */
[----:B------:R0:W-:Y:S04]  /*1a010*/  @P4 STG.E.U16 desc[UR40][R4.64], R27 ;  /* 0x0000001b04004986 */ /* 0x0001e8000c101528 */
[----:B------:R2:W-:Y:S01]  /*1a020*/  @P6 STG.E.U16 desc[UR40][R8.64], R3 ;  /* 0x0000000308006986 */ /* 0x0005e2000c101528 */
[----:B------:R-:W-:Y:S01]  /*1a030*/  ISETP.LT.AND P2, PT, R26, UR63, !P2 ;  /* 0x0000003f1a007c0c */ /* 0x000fe2000d741270 */
[----:B------:R-:W-:Y:S02]  /*1a040*/  VIADD R6, R29, 0x18 ;  /* 0x000000181d067836 */ /* 0x000fe40000000000 */
[----:B0-----:R-:W3:Y:S01]  /*1a050*/  LDL.LU R27, [R1+0xe0] ;  /* 0x0000e000011b7983 */ /* 0x001ee20000300800 */
[----:B------:R-:W-:Y:S01]  /*1a060*/  ISETP.LT.AND P4, PT, R19, UR67, !P3 ;  /* 0x0000004313007c0c */ /* 0x000fe2000df81270 */
[----:B------:R-:W-:Y:S01]  /*1a070*/  IMAD.WIDE R4, R0, 0x2, R22 ;  /* 0x0000000200047825 */ /* 0x000fe200078e0216 */
[----:B--2---:R-:W-:Y:S01]  /*1a080*/  PRMT R3, R11, 0x7632, R3 ;  /* 0x000076320b037816 */ /* 0x004fe20000000003 */
[----:B------:R0:W-:Y:S01]  /*1a090*/  @P5 STG.E.U16 desc[UR40][R16.64], R11 ;  /* 0x0000000b10005986 */ /* 0x0001e2000c101528 */
[----:B------:R-:W-:Y:S01]  /*1a0a0*/  ISETP.LT.AND P6, PT, R24, UR65, !P3 ;  /* 0x0000004118007c0c */ /* 0x000fe2000dfc1270 */
[----:B------:R-:W2:Y:S02]  /*1a0b0*/  LDCU UR63, c[0x0][0x398] ;  /* 0x00007300ff3f77ac */ /* 0x000ea40008000800 */
[----:B0-----:R-:W2:Y:S01]  /*1a0c0*/  LDL.LU R16, [R1+0x120] ;  /* 0x0001200001107983 */ /* 0x001ea20000300800 */
[----:B------:R-:W-:-:S03]  /*1a0d0*/  VIADD R0, R0, UR4 ;  /* 0x0000000400007c36 */ /* 0x000fc60008000000 */
[----:B------:R0:W-:Y:S04]  /*1a0e0*/  @P2 STG.E.U16 desc[UR40][R4.64], R3 ;  /* 0x0000000304002986 */ /* 0x0001e8000c101528 */
[----:B------:R-:W2:Y:S01]  /*1a0f0*/  LDL.LU R18, [R1+0x70] ;  /* 0x0000700001127983 */ /* 0x000ea20000300800 */
[----:B0-----:R-:W-:Y:S01]  /*1a100*/  IMAD.WIDE R4, R0, 0x2, R12 ;  /* 0x0000000200047825 */ /* 0x001fe200078e020c */
[----:B----4-:R-:W-:-:S04]  /*1a110*/  PRMT R3, R28, 0x7632, R3 ;  /* 0x000076321c037816 */ /* 0x010fc80000000003 */
[----:B------:R0:W-:Y:S04]  /*1a120*/  @P4 STG.E.U16 desc[UR40][R4.64], R28 ;  /* 0x0000001c04004986 */ /* 0x0001e8000c101528 */
[----:B0-----:R-:W4:Y:S01]  /*1a130*/  LDL.LU R28, [R1+0x60] ;  /* 0x00006000011c7983 */ /* 0x001f220000300800 */
[----:B------:R-:W-:Y:S01]  /*1a140*/  ISETP.LT.AND P5, PT, R25, UR66, !P3 ;  /* 0x0000004219007c0c */ /* 0x000fe2000dfa1270 */
[----:B------:R-:W-:Y:S01]  /*1a150*/  IMAD.WIDE R8, R0, 0x2, R20 ;  /* 0x0000000200087825 */ /* 0x000fe200078e0214 */
[----:B------:R-:W-:Y:S02]  /*1a160*/  ISETP.LT.AND P3, PT, R26, UR68, !P3 ;  /* 0x000000441a007c0c */ /* 0x000fe4000df61270 */
[----:B------:R-:W-:Y:S01]  /*1a170*/  ISETP.GE.AND P1, PT, R6, UR69, PT ;  /* 0x0000004506007c0c */ /* 0x000fe2000bf26270 */
[C---:B------:R-:W-:Y:S01]  /*1a180*/  IMAD.WIDE R10, R0.reuse, 0x2, R14 ;  /* 0x00000002000a7825 */ /* 0x040fe200078e020e */
[----:B------:R0:W-:Y:S02]  /*1a190*/  @P6 STG.E.U16 desc[UR40][R8.64], R3 ;  /* 0x0000000308006986 */ /* 0x0001e4000c101528 */
[----:B------:R-:W-:Y:S01]  /*1a1a0*/  ISETP.LT.AND P6, PT, R19, UR72, !P1 ;  /* 0x0000004813007c0c */ /* 0x000fe2000cfc1270 */
[C---:B------:R-:W-:Y:S01]  /*1a1b0*/  IMAD.WIDE R4, R0.reuse, 0x2, R22 ;  /* 0x0000000200047825 */ /* 0x040fe200078e0216 */
[----:B------:R-:W-:Y:S01]  /*1a1c0*/  ISETP.LT.AND P4, PT, R25, UR34, !P1 ;  /* 0x0000002219007c0c */ /* 0x000fe2000cf81270 */
[----:B------:R-:W1:Y:S02]  /*1a1d0*/  LDCU UR34, c[0x0][0x398] ;  /* 0x00007300ff2277ac */ /* 0x000e640008000800 */
[----:B------:R3:W-:Y:S01]  /*1a1e0*/  @P5 STG.E.U16 desc[UR40][R10.64], R7 ;  /* 0x000000070a005986 */ /* 0x0007e2000c101528 */
[----:B------:R-:W-:Y:S01]  /*1a1f0*/  VIADD R0, R0, UR4 ;  /* 0x0000000400007c36 */ /* 0x000fe20008000000 */
[----:B------:R-:W-:-:S02]  /*1a200*/  ISETP.LT.AND P5, PT, R24, UR70, !P1 ;  /* 0x0000004618007c0c */ /* 0x000fc4000cfa1270 */
[----:B0-----:R-:W-:Y:S01]  /*1a210*/  PRMT R3, R7, 0x7632, R3 ;  /* 0x0000763207037816 */ /* 0x001fe20000000003 */
[----:B------:R-:W-:-:S04]  /*1a220*/  VIADD R6, R29, 0x19 ;  /* 0x000000191d067836 */ /* 0x000fc80000000000 */
[----:B------:R0:W-:Y:S01]  /*1a230*/  @P3 STG.E.U16 desc[UR40][R4.64], R3 ;  /* 0x0000000304003986 */ /* 0x0001e2000c101528 */
[----:B------:R-:W-:Y:S01]  /*1a240*/  ISETP.GE.AND P2, PT, R6, UR26, PT ;  /* 0x0000001a06007c0c */ /* 0x000fe2000bf46270 */
[----:B---3--:R-:W-:Y:S01]  /*1a250*/  IMAD.WIDE R6, R0, 0x2, R20 ;  /* 0x0000000200067825 */ /* 0x008fe200078e0214 */
[----:B------:R-:W-:Y:S01]  /*1a260*/  ISETP.LT.AND P3, PT, R26, UR71, !P1 ;  /* 0x000000471a007c0c */ /* 0x000fe2000cf61270 */
[----:B------:R-:W3:Y:S02]  /*1a270*/  LDCU UR26, c[0x0][0x398] ;  /* 0x00007300ff1a77ac */ /* 0x000ee40008000800 */
[----:B------:R-:W-:-:S04]  /*1a280*/  IMAD.WIDE R8, R0, 0x2, R14 ;  /* 0x0000000200087825 */ /* 0x000fc800078e020e */
[----:B0-----:R-:W-:-:S04]  /*1a290*/  IMAD.WIDE R4, R0, 0x2, R12 ;  /* 0x0000000200047825 */ /* 0x001fc800078e020c */
[----:B------:R-:W-:-:S05]  /*1a2a0*/  VIADD R3, R29, 0x1a ;  /* 0x0000001a1d037836 */ /* 0x000fca0000000000 */
[----:B------:R-:W-:Y:S01]  /*1a2b0*/  ISETP.GE.AND P1, PT, R3, UR36, PT ;  /* 0x0000002403007c0c */ /* 0x000fe2000bf26270 */
[----:B------:R-:W0:Y:S01]  /*1a2c0*/  LDCU UR36, c[0x0][0x398] ;  /* 0x00007300ff2477ac */ /* 0x000e220008000800 */
[----:B------:R-:W-:Y:S02]  /*1a2d0*/  PRMT R3, R27, 0x7632, R3 ;  /* 0x000076321b037816 */ /* 0x000fe40000000003 */
[----:B--2---:R-:W-:Y:S01]  /*1a2e0*/  PRMT R10, R16, 0x7632, R10 ;  /* 0x00007632100a7816 */ /* 0x004fe2000000000a */
[----:B------:R2:W-:Y:S01]  /*1a2f0*/  @P6 STG.E.U16 desc[UR40][R4.64], R16 ;  /* 0x0000001004006986 */ /* 0x0005e2000c101528 */
[----:B------:R-:W-:Y:S01]  /*1a300*/  ISETP.LT.AND P6, PT, R19, UR32, !P2 ;  /* 0x0000002013007c0c */ /* 0x000fe2000d7c1270 */
[----:B------:R-:W0:Y:S02]  /*1a310*/  LDCU UR32, c[0x0][0x398] ;  /* 0x00007300ff2077ac */ /* 0x000e240008000800 */
[----:B------:R-:W-:Y:S04]  /*1a320*/  @P5 STG.E.U16 desc[UR40][R6.64], R10 ;  /* 0x0000000a06005986 */ /* 0x000fe8000c101528 */
[----:B--2---:R-:W2:Y:S01]  /*1a330*/  LDL.LU R16, [R1+0x124] ;  /* 0x0001240001107983 */ /* 0x004ea20000300800 */
[----:B------:R-:W-:-:S03]  /*1a340*/  IMAD.WIDE R4, R0, 0x2, R22 ;  /* 0x0000000200047825 */ /* 0x000fc600078e0216 */
[----:B------:R0:W-:Y:S01]  /*1a350*/  @P4 STG.E.U16 desc[UR40][R8.64], R27 ;  /* 0x0000001b08004986 */ /* 0x0001e2000c101528 */
[----:B------:R-:W-:Y:S01]  /*1a360*/  VIADD R0, R0, UR4 ;  /* 0x0000000400007c36 */ /* 0x000fe20008000000 */
[----:B------:R-:W-:Y:S02]  /*1a370*/  ISETP.LT.AND P5, PT, R24, UR73, !P2 ;  /* 0x0000004918007c0c */ /* 0x000fe4000d7a1270 */
[----:B------:R-:W-:Y:S01]  /*1a380*/  ISETP.LT.AND P4, PT, R25, UR24, !P2 ;  /* 0x0000001819007c0c */ /* 0x000fe2000d781270 */
[----:B------:R1:W-:Y:S04]  /*1a390*/  @P3 STG.E.U16 desc[UR40][R4.64], R3 ;  /* 0x0000000304003986 */ /* 0x0003e8000c101528 */
[----:B0-----:R-:W3:Y:S01]  /*1a3a0*/  LDL.LU R27, [R1+0xe4] ;  /* 0x0000e400011b7983 */ /* 0x001ee20000300800 */
[----:B------:R-:W-:Y:S01]  /*1a3b0*/  IMAD.WIDE R6, R0, 0x2, R20 ;  /* 0x0000000200067825 */ /* 0x000fe200078e0214 */
[----:B------:R-:W-:Y:S01]  /*1a3c0*/  PRMT R10, R18, 0x7632, R10 ;  /* 0x00007632120a7816 */ /* 0x000fe2000000000a */
[----:B------:R-:W0:Y:S02]  /*1a3d0*/  LDCU UR24, c[0x0][0x398] ;  /* 0x00007300ff1877ac */ /* 0x000e240008000800 */
[----:B-1----:R-:W-:-:S04]  /*1a3e0*/  IMAD.WIDE R4, R0, 0x2, R12 ;  /* 0x0000000200047825 */ /* 0x002fc800078e020c */
[----:B------:R-:W-:Y:S01]  /*1a3f0*/  VIADD R3, R29, 0x1b ;  /* 0x0000001b1d037836 */ /* 0x000fe20000000000 */
[----:B------:R1:W-:Y:S01]  /*1a400*/  @P6 STG.E.U16 desc[UR40][R4.64], R18 ;  /* 0x0000001204006986 */ /* 0x0003e2000c101528 */
[----:B------:R-:W-:Y:S01]  /*1a410*/  IMAD.WIDE R8, R0, 0x2, R14 ;  /* 0x0000000200087825 */ /* 0x000fe200078e020e */
[----:B------:R-:W-:Y:S01]  /*1a420*/  ISETP.LT.AND P3, PT, R26, UR38, !P2 ;  /* 0x000000261a007c0c */ /* 0x000fe2000d761270 */
[----:B------:R-:W0:Y:S01]  /*1a430*/  LDCU UR38, c[0x0][0x398] ;  /* 0x00007300ff2677ac */ /* 0x000e220008000800 */
[----:B------:R-:W-:Y:S01]  /*1a440*/  ISETP.GE.AND P2, PT, R3, UR46, PT ;  /* 0x0000002e03007c0c */ /* 0x000fe2000bf46270 */
[----:B------:R-:W-:Y:S01]  /*1a450*/  @P5 STG.E.U16 desc[UR40][R6.64], R10 ;  /* 0x0000000a06005986 */ /* 0x000fe2000c101528 */
[----:B----4-:R-:W-:Y:S01]  /*1a460*/  PRMT R3, R28, 0x7632, R3 ;  /* 0x000076321c037816 */ /* 0x010fe20000000003 */
[----:B------:R-:W4:Y:S02]  /*1a470*/  LDCU UR46, c[0x0][0x398] ;  /* 0x00007300ff2e77ac */ /* 0x000f240008000800 */
[----:B-1----:R-:W4:Y:S04]  /*1a480*/  LDL.LU R18, [R1+0x74] ;  /* 0x0000740001127983 */ /* 0x002f280000300800 */
[----:B------:R1:W-:Y:S04]  /*1a490*/  @P4 STG.E.U16 desc[UR40][R8.64], R28 ;  /* 0x0000001c08004986 */ /* 0x0003e8000c101528 */
[----:B-1----:R-:W4:Y:S01]  /*1a4a0*/  LDL.LU R28, [R1+0x64] ;  /* 0x00006400011c7983 */ /* 0x002f220000300800 */
[----:B------:R-:W-:Y:S01]  /*1a4b0*/  ISETP.LT.AND P6, PT, R19, UR42, !P1 ;  /* 0x0000002a13007c0c */ /* 0x000fe2000cfc1270 */
[----:B------:R-:W-:Y:S01]  /*1a4c0*/  IMAD.WIDE R4, R0, 0x2, R22 ;  /* 0x0000000200047825 */ /* 0x000fe200078e0216 */
[----:B------:R-:W-:Y:S01]  /*1a4d0*/  ISETP.LT.AND P5, PT, R24, UR44, !P1 ;  /* 0x0000002c18007c0c */ /* 0x000fe2000cfa1270 */
[----:B------:R-:W1:Y:S02]  /*1a4e0*/  LDCU UR42, c[0x0][0x39c] ;  /* 0x00007380ff2a77ac */ /* 0x000e640008000800 */
[----:B------:R-:W-:Y:S01]  /*1a4f0*/  VIADD R0, R0, UR4 ;  /* 0x0000000400007c36 */ /* 0x000fe20008000000 */
[----:B------:R-:W-:Y:S01]  /*1a500*/  ISETP.LT.AND P4, PT, R25, UR45, !P1 ;  /* 0x0000002d19007c0c */ /* 0x000fe2000cf81270 */
[----:B------:R0:W-:Y:S01]  /*1a510*/  @P3 STG.E.U16 desc[UR40][R4.64], R3 ;  /* 0x0000000304003986 */ /* 0x0001e2000c101528 */
[----:B------:R-:W-:Y:S01]  /*1a520*/  ISETP.LT.AND P3, PT, R26, UR48, !P1 ;  /* 0x000000301a007c0c */ /* 0x000fe2000cf61270 */
[C---:B------:R-:W-:Y:S01]  /*1a530*/  IMAD.WIDE R6, R0.reuse, 0x2, R20 ;  /* 0x0000000200067825 */ /* 0x040fe200078e0214 */
[----:B------:R-:W1:Y:S03]  /*1a540*/  LDCU UR44, c[0x0][0x398] ;  /* 0x00007300ff2c77ac */ /* 0x000e660008000800 */
[C---:B------:R-:W-:Y:S01]  /*1a550*/  IMAD.WIDE R8, R0.reuse, 0x2, R14 ;  /* 0x0000000200087825 */ /* 0x040fe200078e020e */
[----:B------:R-:W1:Y:S01]  /*1a560*/  LDCU UR45, c[0x0][0x39c] ;  /* 0x00007380ff2d77ac */ /* 0x000e620008000800 */
[----:B------:R-:W1:Y:S02]  /*1a570*/  LDCU UR48, c[0x0][0x398] ;  /* 0x00007300ff3077ac */ /* 0x000e640008000800 */
[----:B0-----:R-:W-:-:S04]  /*1a580*/  IMAD.WIDE R4, R0, 0x2, R12 ;  /* 0x0000000200047825 */ /* 0x001fc800078e020c */
[----:B------:R-:W-:-:S05]  /*1a590*/  VIADD R3, R29, 0x1c ;  /* 0x0000001c1d037836 */ /* 0x000fca0000000000 */
[----:B------:R-:W-:Y:S01]  /*1a5a0*/  ISETP.GE.AND P1, PT, R3, UR10, PT ;  /* 0x0000000a03007c0c */ /* 0x000fe2000bf26270 */
[----:B------:R-:W0:Y:S01]  /*1a5b0*/  LDCU UR10, c[0x0][0x398] ;  /* 0x00007300ff0a77ac */ /* 0x000e220008000800 */
[----:B--2---:R-:W-:Y:S01]  /*1a5c0*/  PRMT R10, R16, 0x7632, R10 ;  /* 0x00007632100a7816 */ /* 0x004fe2000000000a */
[----:B------:R2:W-:Y:S01]  /*1a5d0*/  @P6 STG.E.U16 desc[UR40][R4.64], R16 ;  /* 0x0000001004006986 */ /* 0x0005e2000c101528 */
[----:B------:R-:W-:Y:S01]  /*1a5e0*/  ISETP.LT.AND P6, PT, R19, UR50, !P2 ;  /* 0x0000003213007c0c */ /* 0x000fe2000d7c1270 */
[----:B------:R-:W0:Y:S02]  /*1a5f0*/  LDCU UR50, c[0x0][0x398] ;  /* 0x00007300ff3277ac */ /* 0x000e240008000800 */
[----:B------:R-:W-:Y:S04]  /*1a600*/  @P5 STG.E.U16 desc[UR40][R6.64], R10 ;  /* 0x0000000a06005986 */ /* 0x000fe8000c101528 */
[----:B--2---:R-:W2:Y:S01]  /*1a610*/  LDL.LU R16, [R1+0x128] ;  /* 0x0001280001107983 */ /* 0x004ea20000300800 */
[----:B---3--:R-:W-:-:S03]  /*1a620*/  PRMT R3, R27, 0x7632, R3 ;  /* 0x000076321b037816 */ /* 0x008fc60000000003 */
[----:B------:R3:W-:Y:S01]  /*1a630*/  @P4 STG.E.U16 desc[UR40][R8.64], R27 ;  /* 0x0000001b08004986 */ /* 0x0007e2000c101528 */
[----:B------:R-:W-:Y:S01]  /*1a640*/  IMAD.WIDE R4, R0, 0x2, R22 ;  /* 0x0000000200047825 */ /* 0x000fe200078e0216 */
[----:B------:R-:W-:-:S03]  /*1a650*/  ISETP.LT.AND P5, PT, R24, UR74, !P2 ;  /* 0x0000004a18007c0c */ /* 0x000fc6000d7a1270 */
[----:B------:R-:W-:Y:S01]  /*1a660*/  VIADD R0, R0, UR4 ;  /* 0x0000000400007c36 */ /* 0x000fe20008000000 */
[----:B------:R-:W-:Y:S01]  /*1a670*/  ISETP.LT.AND P4, PT, R25, UR9, !P2 ;  /* 0x0000000919007c0c */ /* 0x000fe2000d781270 */
[----:B---3--:R-:W3:Y:S04]  /*1a680*/  LDL.LU R27, [R1+0xe8] ;  /* 0x0000e800011b7983 */ /* 0x008ee80000300800 */
[----:B------:R0:W-:Y:S01]  /*1a690*/  @P3 STG.E.U16 desc[UR40][R4.64], R3 ;  /* 0x0000000304003986 */ /* 0x0001e2000c101528 */
[----:B------:R-:W-:Y:S01]  /*1a6a0*/  IMAD.WIDE R6, R0, 0x2, R20 ;  /* 0x0000000200067825 */ /* 0x000fe200078e0214 */
[----:B----4-:R-:W-:-:S03]  /*1a6b0*/  PRMT R10, R18, 0x7632, R10 ;  /* 0x00007632120a7816 */ /* 0x010fc6000000000a */
[C---:B------:R-:W-:Y:S01]  /*1a6c0*/  IMAD.WIDE R8, R0.reuse, 0x2, R14 ;  /* 0x0000000200087825 */ /* 0x040fe200078e020e */
[----:B------:R-:W4:Y:S03]  /*1a6d0*/  LDCU UR9, c[0x0][0x398] ;  /* 0x00007300ff0977ac */ /* 0x000f260008000800 */
[----:B0-----:R-:W-:-:S04]  /*1a6e0*/  IMAD.WIDE R4, R0, 0x2, R12 ;  /* 0x0000000200047825 */ /* 0x001fc800078e020c */
[----:B------:R-:W-:Y:S01]  /*1a6f0*/  VIADD R3, R29, 0x1d ;  /* 0x0000001d1d037836 */ /* 0x000fe20000000000 */
[----:B------:R0:W-:Y:S01]  /*1a700*/  @P6 STG.E.U16 desc[UR40][R4.64], R18 ;  /* 0x0000001204006986 */ /* 0x0001e2000c101528 */
[----:B------:R-:W-:Y:S01]  /*1a710*/  ISETP.LT.AND P3, PT, R26, UR52, !P2 ;  /* 0x000000341a007c0c */ /* 0x000fe2000d761270 */
[----:B------:R-:W1:Y:S02]  /*1a720*/  LDCU UR52, c[0x0][0x398] ;  /* 0x00007300ff3477ac */ /* 0x000e640008000800 */
[----:B------:R-:W-:Y:S01]  /*1a730*/  ISETP.GE.AND P2, PT, R3, UR11, PT ;  /* 0x0000000b03007c0c */ /* 0x000fe2000bf46270 */
[----:B------:R-:W-:Y:S01]  /*1a740*/  @P5 STG.E.U16 desc[UR40][R6.64], R10 ;  /* 0x0000000a06005986 */ /* 0x000fe2000c101528 */
[----:B------:R-:W-:Y:S01]  /*1a750*/  PRMT R3, R28, 0x7632, R3 ;  /* 0x000076321c037816 */ /* 0x000fe20000000003 */
[----:B------:R-:W1:Y:S02]  /*1a760*/  LDCU UR11, c[0x0][0x398] ;  /* 0x00007300ff0b77ac */ /* 0x000e640008000800 */
[----:B0-----:R-:W4:Y:S04]  /*1a770*/  LDL.LU R18, [R1+0x78] ;  /* 0x0000780001127983 */ /* 0x001f280000300800 */
[----:B------:R0:W-:Y:S04]  /*1a780*/  @P4 STG.E.U16 desc[UR40][R8.64], R28 ;  /* 0x0000001c08004986 */ /* 0x0001e8000c101528 */
[----:B0-----:R-:W4:Y:S01]  /*1a790*/  LDL.LU R28, [R1+0x68] ;  /* 0x00006800011c7983 */ /* 0x001f220000300800 */
[----:B------:R-:W-:Y:S01]  /*1a7a0*/  ISETP.LT.AND P6, PT, R19, UR75, !P1 ;  /* 0x0000004b13007c0c */ /* 0x000fe2000cfc1270 */
[----:B------:R-:W-:Y:S01]  /*1a7b0*/  IMAD.WIDE R4, R0, 0x2, R22 ;  /* 0x0000000200047825 */ /* 0x000fe200078e0216 */
[----:B------:R-:W-:Y:S01]  /*1a7c0*/  ISETP.LT.AND P5, PT, R24, UR17, !P1 ;  /* 0x0000001118007c0c */ /* 0x000fe2000cfa1270 */
[----:B------:R-:W0:Y:S02]  /*1a7d0*/  LDCU UR17, c[0x0][0x398] ;  /* 0x00007300ff1177ac */ /* 0x000e240008000800 */
[----:B------:R-:W-:Y:S01]  /*1a7e0*/  VIADD R0, R0, UR4 ;  /* 0x0000000400007c36 */ /* 0x000fe20008000000 */
[----:B------:R-:W-:Y:S01]  /*1a7f0*/  ISETP.LT.AND P4, PT, R25, UR12, !P1 ;  /* 0x0000000c19007c0c */ /* 0x000fe2000cf81270 */
[----:B------:R1:W-:Y:S01]  /*1a800*/  @P3 STG.E.U16 desc[UR40][R4.64], R3 ;  /* 0x0000000304003986 */ /* 0x0003e2000c101528 */
[----:B------:R-:W-:Y:S01]  /*1a810*/  ISETP.LT.AND P3, PT, R26, UR18, !P1 ;  /* 0x000000121a007c0c */ /* 0x000fe2000cf61270 */
[C---:B------:R-:W-:Y:S01]  /*1a820*/  IMAD.WIDE R6, R0.reuse, 0x2, R20 ;  /* 0x0000000200067825 */ /* 0x040fe200078e0214 */
[----:B------:R-:W0:Y:S03]  /*1a830*/  LDCU UR12, c[0x0][0x398] ;  /* 0x00007300ff0c77ac */ /* 0x000e260008000800 */
[C---:B------:R-:W-:Y:S01]  /*1a840*/  IMAD.WIDE R8, R0.reuse, 0x2, R14 ;  /* 0x0000000200087825 */ /* 0x040fe200078e020e */
[----:B------:R-:W0:Y:S03]  /*1a850*/  LDCU UR18, c[0x0][0x39c] ;  /* 0x00007380ff1277ac */ /* 0x000e260008000800 */
[----:B-1----:R-:W-:-:S04]  /*1a860*/  IMAD.WIDE R4, R0, 0x2, R12 ;  /* 0x0000000200047825 */ /* 0x002fc800078e020c */
[----:B------:R-:W-:-:S05]  /*1a870*/  VIADD R3, R29, 0x1e ;  /* 0x0000001e1d037836 */ /* 0x000fca0000000000 */
[----:B------:R-:W-:Y:S01]  /*1a880*/  ISETP.GE.AND P1, PT, R3, UR13, PT ;  /* 0x0000000d03007c0c */ /* 0x000fe2000bf26270 */
[----:B------:R-:W1:Y:S01]  /*1a890*/  LDCU UR13, c[0x0][0x398] ;  /* 0x00007300ff0d77ac */ /* 0x000e620008000800 */
[----:B--2---:R-:W-:Y:S01]  /*1a8a0*/  PRMT R10, R16, 0x7632, R10 ;  /* 0x00007632100a7816 */ /* 0x004fe2000000000a */
[----:B------:R2:W-:Y:S04]  /*1a8b0*/  @P6 STG.E.U16 desc[UR40][R4.64], R16 ;  /* 0x0000001004006986 */ /* 0x0005e8000c101528 */
[----:B------:R-:W-:Y:S04]  /*1a8c0*/  @P5 STG.E.U16 desc[UR40][R6.64], R10 ;  /* 0x0000000a06005986 */ /* 0x000fe8000c101528 */
[----:B--2---:R-:W2:Y:S01]  /*1a8d0*/  LDL.LU R16, [R1+0x12c] ;  /* 0x00012c0001107983 */ /* 0x004ea20000300800 */
[----:B---3--:R-:W-:-:S03]  /*1a8e0*/  PRMT R3, R27, 0x7632, R3 ;  /* 0x000076321b037816 */ /* 0x008fc60000000003 */
[----:B------:R3:W-:Y:S01]  /*1a8f0*/  @P4 STG.E.U16 desc[UR40][R8.64], R27 ;  /* 0x0000001b08004986 */ /* 0x0007e2000c101528 */
[----:B------:R-:W-:Y:S01]  /*1a900*/  ISETP.LT.AND P4, PT, R19, UR76, !P2 ;  /* 0x0000004c13007c0c */ /* 0x000fe2000d781270 */
[----:B------:R-:W-:Y:S01]  /*1a910*/  IMAD.WIDE R4, R0, 0x2, R22 ;  /* 0x0000000200047825 */ /* 0x000fe200078e0216 */
[----:B------:R-:W-:Y:S01]  /*1a920*/  ISETP.LT.AND P5, PT, R24, UR15, !P2 ;  /* 0x0000000f18007c0c */ /* 0x000fe2000d7a1270 */
[----:B------:R-:W0:Y:S02]  /*1a930*/  LDCU UR15, c[0x0][0x398] ;  /* 0x00007300ff0f77ac */ /* 0x000e240008000800 */
[----:B------:R-:W-:Y:S01]  /*1a940*/  VIADD R0, R0, UR4 ;  /* 0x0000000400007c36 */ /* 0x000fe20008000000 */
[----:B---3--:R-:W3:Y:S01]  /*1a950*/  LDL.LU R27, [R1+0xec] ;  /* 0x0000ec00011b7983 */ /* 0x008ee20000300800 */
[----:B------:R-:W-:Y:S01]  /*1a960*/  ISETP.LT.AND P6, PT, R25, UR16, !P2 ;  /* 0x0000001019007c0c */ /* 0x000fe2000d7c1270 */
[----:B------:R-:W-:Y:S02]  /*1a970*/  VIADD R8, R29, 0x1f ;  /* 0x0000001f1d087836 */ /* 0x000fe40000000000 */
[----:B------:R0:W-:Y:S01]  /*1a980*/  @P3 STG.E.U16 desc[UR40][R4.64], R3 ;  /* 0x0000000304003986 */ /* 0x0001e2000c101528 */
[----:B------:R-:W-:Y:S01]  /*1a990*/  IMAD.WIDE R6, R0, 0x2, R20 ;  /* 0x0000000200067825 */ /* 0x000fe200078e0214 */
[----:B------:R-:W0:Y:S01]  /*1a9a0*/  LDCU UR16, c[0x0][0x398] ;  /* 0x00007300ff1077ac */ /* 0x000e220008000800 */
[----:B------:R-:W-:-:S02]  /*1a9b0*/  ISETP.GE.AND P3, PT, R8, UR22, PT ;  /* 0x0000001608007c0c */ /* 0x000fc4000bf66270 */
[----:B------:R-:W-:Y:S01]  /*1a9c0*/  IMAD.WIDE R8, R0, 0x2, R14 ;  /* 0x0000000200087825 */ /* 0x000fe200078e020e */
[----:B----4-:R-:W-:-:S03]  /*1a9d0*/  PRMT R10, R28, 0x7632, R10 ;  /* 0x000076321c0a7816 */ /* 0x010fc6000000000a */
[----:B0-----:R-:W-:Y:S01]  /*1a9e0*/  IMAD.WIDE R4, R0, 0x2, R12 ;  /* 0x0000000200047825 */ /* 0x001fe200078e020c */
[----:B------:R-:W-:Y:S01]  /*1a9f0*/  PRMT R3, R18, 0x7632, R3 ;  /* 0x0000763212037816 */ /* 0x000fe20000000003 */
[----:B------:R-:W0:Y:S03]  /*1aa00*/  LDCU UR22, c[0x0][0x39c] ;  /* 0x00007380ff1677ac */ /* 0x000e260008000800 */
[----:B------:R4:W-:Y:S04]  /*1aa10*/  @P4 STG.E.U16 desc[UR40][R4.64], R18 ;  /* 0x0000001204004986 */ /* 0x0009e8000c101528 */
[----:B------:R-:W-:Y:S04]  /*1aa20*/  @P5 STG.E.U16 desc[UR40][R6.64], R3 ;  /* 0x0000000306005986 */ /* 0x000fe8000c101528 */
[----:B----4-:R-:W4:Y:S04]  /*1aa30*/  LDL.LU R18, [R1+0x7c] ;  /* 0x00007c0001127983 */ /* 0x010f280000300800 */
[----:B------:R0:W-:Y:S04]  /*1aa40*/  @P6 STG.E.U16 desc[UR40][R8.64], R28 ;  /* 0x0000001c08006986 */ /* 0x0001e8000c101528 */
[----:B0-----:R-:W4:Y:S01]  /*1aa50*/  LDL.LU R28, [R1+0x6c] ;  /* 0x00006c00011c7983 */ /* 0x001f220000300800 */
[----:B------:R-:W-:Y:S01]  /*1aa60*/  ISETP.LT.AND P2, PT, R26, UR5, !P2 ;  /* 0x000000051a007c0c */ /* 0x000fe2000d741270 */
[C---:B------:R-:W-:Y:S01]  /*1aa70*/  VIADD R3, R0.reuse, UR4 ;  /* 0x0000000400037c36 */ /* 0x040fe20008000000 */
[----:B------:R-:W-:Y:S01]  /*1aa80*/  ISETP.LT.AND P5, PT, R19, UR77, !P1 ;  /* 0x0000004d13007c0c */ /* 0x000fe2000cfa1270 */
[----:B------:R-:W-:Y:S01]  /*1aa90*/  IMAD.WIDE R4, R0, 0x2, R22 ;  /* 0x0000000200047825 */ /* 0x000fe200078e0216 */
[----:B------:R-:W-:Y:S01]  /*1aaa0*/  ISETP.LT.AND P6, PT, R24, UR19, !P1 ;  /* 0x0000001318007c0c */ /* 0x000fe2000cfc1270 */
[----:B------:R-:W0:Y:S01]  /*1aab0*/  LDCU UR5, c[0x0][0x398] ;  /* 0x00007300ff0577ac */ /* 0x000e220008000800 */
[----:B------:R-:W-:Y:S01]  /*1aac0*/  ISETP.LT.AND P4, PT, R25, UR14, !P1 ;  /* 0x0000000e19007c0c */ /* 0x000fe2000cf81270 */
[C---:B------:R-:W-:Y:S01]  /*1aad0*/  IMAD.WIDE R6, R3.reuse, 0x2, R12 ;  /* 0x0000000203067825 */ /* 0x040fe200078e020c */
[----:B------:R-:W0:Y:S03]  /*1aae0*/  LDCU UR19, c[0x0][0x398] ;  /* 0x00007300ff1377ac */ /* 0x000e260008000800 */
[----:B------:R-:W-:-:S02]  /*1aaf0*/  IMAD.WIDE R8, R3, 0x2, R20 ;  /* 0x0000000203087825 */ /* 0x000fc400078e0214 */
[----:B------:R1:W-:Y:S01]  /*1ab00*/  @P2 STG.E.U16 desc[UR40][R4.64], R10 ;  /* 0x0000000a04002986 */ /* 0x0003e2000c101528 */
[----:B------:R-:W-:Y:S01]  /*1ab10*/  ISETP.LT.AND P2, PT, R26, UR20, !P1 ;  /* 0x000000141a007c0c */ /* 0x000fe2000cf41270 */
[----:B------:R-:W0:Y:S01]  /*1ab20*/  LDCU UR14, c[0x0][0x398] ;  /* 0x00007300ff0e77ac */ /* 0x000e220008000800 */
[----:B------:R-:W0:Y:S01]  /*1ab30*/  LDCU UR20, c[0x0][0x398] ;  /* 0x00007300ff1477ac */ /* 0x000e220008000800 */
[----:B-1----:R-:W-:Y:S01]  /*1ab40*/  IMAD.WIDE R4, R3, 0x2, R14 ;  /* 0x0000000203047825 */ /* 0x002fe200078e020e */
[----:B--2---:R-:W-:Y:S01]  /*1ab50*/  PRMT R0, R16, 0x7632, R0 ;  /* 0x0000763210007816 */ /* 0x004fe20000000000 */
[----:B------:R1:W-:Y:S04]  /*1ab60*/  @P5 STG.E.U16 desc[UR40][R6.64], R16 ;  /* 0x0000001006005986 */ /* 0x0003e8000c101528 */
[----:B------:R3:W-:Y:S01]  /*1ab70*/  @P6 STG.E.U16 desc[UR40][R8.64], R0 ;  /* 0x0000000008006986 */ /* 0x0007e2000c101528 */
[----:B------:R-:W-:Y:S01]  /*1ab80*/  ISETP.LT.AND P6, PT, R19, UR21, !P3 ;  /* 0x0000001513007c0c */ /* 0x000fe2000dfc1270 */
[----:B------:R-:W2:Y:S02]  /*1ab90*/  LDCU UR21, c[0x0][0x398] ;  /* 0x00007300ff1577ac */ /* 0x000ea40008000800 */
[----:B-1----:R-:W2:Y:S01]  /*1aba0*/  LDL.LU R16, [R1+0xa0] ;  /* 0x0000a00001107983 */ /* 0x002ea20000300800 */
[----:B------:R-:W-:Y:S01]  /*1abb0*/  VIADD R6, R29, 0x20 ;  /* 0x000000201d067836 */ /* 0x000fe20000000000 */
[----:B---3--:R-:W-:-:S02]  /*1abc0*/  PRMT R0, R27, 0x7632, R0 ;  /* 0x000076321b007816 */ /* 0x008fc40000000000 */
[----:B------:R1:W-:Y:S01]  /*1abd0*/  @P4 STG.E.U16 desc[UR40][R4.64], R27 ;  /* 0x0000001b04004986 */ /* 0x0003e2000c101528 */
[----:B------:R-:W-:Y:S01]  /*1abe0*/  VIADD R8, R3, UR4 ;  /* 0x0000000403087c36 */ /* 0x000fe20008000000 */
[----:B------:R-:W-:Y:S01]  /*1abf0*/  ISETP.LT.AND P4, PT, R24, UR28, !P3 ;  /* 0x0000001c18007c0c */ /* 0x000fe2000df81270 */
[----:B------:R-:W3:Y:S01]  /*1ac00*/  LDCU UR28, c[0x0][0x398] ;  /* 0x00007300ff1c77ac */ /* 0x000ee20008000800 */
[----:B------:R-:W-:Y:S01]  /*1ac10*/  ISETP.LT.AND P5, PT, R25, UR23, !P3 ;  /* 0x0000001719007c0c */ /* 0x000fe2000dfa1270 */
[----:B-1----:R-:W3:Y:S01]  /*1ac20*/  LDL.LU R27, [R1+0x90] ;  /* 0x00009000011b7983 */ /* 0x002ee20000300800 */
[----:B------:R-:W-:Y:S01]  /*1ac30*/  IMAD.WIDE R4, R3, 0x2, R22 ;  /* 0x0000000203047825 */ /* 0x000fe200078e0216 */
[----:B------:R-:W-:Y:S01]  /*1ac40*/  ISETP.GE.AND P1, PT, R6, UR29, PT ;  /* 0x0000001d06007c0c */ /* 0x000fe2000bf26270 */
[----:B------:R-:W1:Y:S02]  /*1ac50*/  LDCU UR29, c[0x0][0x39c] ;  /* 0x00007380ff1d77ac */ /* 0x000e640008000800 */
[C---:B------:R-:W-:Y:S01]  /*1ac60*/  IMAD.WIDE R6, R8.reuse, 0x2, R12 ;  /* 0x0000000208067825 */ /* 0x040fe200078e020c */
[----:B------:R0:W-:Y:S01]  /*1ac70*/  @P2 STG.E.U16 desc[UR40][R4.64], R0 ;  /* 0x0000000004002986 */ /* 0x0001e2000c101528 */
[----:B------:R-:W1:Y:S02]  /*1ac80*/  LDCU UR23, c[0x0][0x398] ;  /* 0x00007300ff1777ac */ /* 0x000e640008000800 */
[----:B0-----:R-:W-:Y:S01]  /*1ac90*/  IMAD.WIDE R4, R8, 0x2, R20 ;  /* 0x0000000208047825 */ /* 0x001fe200078e0214 */
[----:B----4-:R-:W-:Y:S01]  /*1aca0*/  PRMT R0, R18, 0x7632, R0 ;  /* 0x0000763212007816 */ /* 0x010fe20000000000 */
[----:B------:R0:W-:Y:S04]  /*1acb0*/  @P6 STG.E.U16 desc[UR40][R6.64], R18 ;  /* 0x0000001206006986 */ /* 0x0001e8000c101528 */
[----:B------:R-:W-:Y:S01]  /*1acc0*/  @P4 STG.E.U16 desc[UR40][R4.64], R0 ;  /* 0x0000000004004986 */ /* 0x000fe2000c101528 */
[----:B0-----:R-:W-:-:S03]  /*1acd0*/  IMAD.WIDE R6, R8, 0x2, R14 ;  /* 0x0000000208067825 */ /* 0x001fc600078e020e */
[----:B------:R-:W4:Y:S01]  /*1ace0*/  LDL.LU R18, [R1+0xf0] ;  /* 0x0000f00001127983 */ /* 0x000f220000300800 */
[----:B------:R-:W-:-:S03]  /*1acf0*/  PRMT R3, R28, 0x7632, R3 ;  /* 0x000076321c037816 */ /* 0x000fc60000000003 */
[----:B------:R0:W-:Y:S04]  /*1ad00*/  @P5 STG.E.U16 desc[UR40][R6.64], R28 ;  /* 0x0000001c06005986 */ /* 0x0001e8000c101528 */
[----:B0-----:R-:W4:Y:S01]  /*1ad10*/  LDL.LU R28, [R1+0x80] ;  /* 0x00008000011c7983 */ /* 0x001f220000300800 */
[----:B------:R-:W-:Y:S02]  /*1ad20*/  ISETP.LT.AND P3, PT, R26, UR31, !P3 ;  /* 0x0000001f1a007c0c */ /* 0x000fe4000df61270 */
[----:B------:R-:W-:Y:S01]  /*1ad30*/  ISETP.LT.AND P6, PT, R19, UR30, !P1 ;  /* 0x0000001e13007c0c */ /* 0x000fe2000cfc1270 */
[----:B------:R-:W-:Y:S01]  /*1ad40*/  IMAD.WIDE R4, R8, 0x2, R22 ;  /* 0x0000000208047825 */ /* 0x000fe200078e0216 */
[----:B------:R-:W-:Y:S01]  /*1ad50*/  ISETP.LT.AND P4, PT, R24, UR43, !P1 ;  /* 0x0000002b18007c0c */ /* 0x000fe2000cf81270 */
[----:B------:R-:W0:Y:S02]  /*1ad60*/  LDCU UR30, c[0x0][0x398] ;  /* 0x00007300ff1e77ac */ /* 0x000e240008000800 */
[----:B------:R-:W-:Y:S01]  /*1ad70*/  VIADD R0, R8, UR4 ;  /* 0x0000000408007c36 */ /* 0x000fe20008000000 */
[----:B------:R-:W-:Y:S01]  /*1ad80*/  ISETP.LT.AND P5, PT, R25, UR54, !P1 ;  /* 0x0000003619007c0c */ /* 0x000fe2000cfa1270 */
[----:B------:R-:W-:Y:S01]  /*1ad90*/  VIADD R6, R29, 0x21 ;  /* 0x000000211d067836 */ /* 0x000fe20000000000 */
[----:B------:R-:W0:Y:S03]  /*1ada0*/  LDCU UR31, c[0x0][0x398] ;  /* 0x00007300ff1f77ac */ /* 0x000e260008000800 */
[----:B------:R1:W-:Y:S01]  /*1adb0*/  @P3 STG.E.U16 desc[UR40][R4.64], R3 ;  /* 0x0000000304003986 */ /* 0x0003e2000c101528 */
[----:B------:R-:W-:Y:S01]  /*1adc0*/  ISETP.GE.AND P2, PT, R6, UR55, PT ;  /* 0x0000003706007c0c */ /* 0x000fe2000bf46270 */
[----:B------:R-:W-:Y:S01]  /*1add0*/  IMAD.WIDE R6, R0, 0x2, R20 ;  /* 0x0000000200067825 */ /* 0x000fe200078e0214 */
[----:B------:R-:W-:Y:S01]  /*1ade0*/  ISETP.LT.AND P1, PT, R26, UR57, !P1 ;  /* 0x000000391a007c0c */ /* 0x000fe2000cf21270 */
[----:B------:R-:W0:Y:S02]  /*1adf0*/  LDCU UR55, c[0x0][0x39c] ;  /* 0x00007380ff3777ac */ /* 0x000e240008000800 */
[C---:B------:R-:W-:Y:S01]  /*1ae00*/  IMAD.WIDE R8, R0.reuse, 0x2, R14 ;  /* 0x0000000200087825 */ /* 0x040fe200078e020e */
[----:B------:R-:W0:Y:S03]  /*1ae10*/  LDCU UR43, c[0x0][0x398] ;  /* 0x00007300ff2b77ac */ /* 0x000e260008000800 */
[----:B-1----:R-:W-:Y:S01]  /*1ae20*/  IMAD.WIDE R4, R0, 0x2, R12 ;  /* 0x0000000200047825 */ /* 0x002fe200078e020c */
[----:B------:R-:W1:Y:S01]  /*1ae30*/  LDCU UR54, c[0x0][0x398] ;  /* 0x00007300ff3677ac */ /* 0x000e620008000800 */
[----:B--2---:R-:W-:-:S03]  /*1ae40*/  PRMT R3, R16, 0x7632, R3 ;  /* 0x0000763210037816 */ /* 0x004fc60000000003 */
[----:B------:R2:W-:Y:S01]  /*1ae50*/  @P6 STG.E.U16 desc[UR40][R4.64], R16 ;  /* 0x0000001004006986 */ /* 0x0005e2000c101528 */
[----:B------:R-:W-:-:S03]  /*1ae60*/  ISETP.LT.AND P6, PT, R19, UR58, !P2 ;  /* 0x0000003a13007c0c */ /* 0x000fc6000d7c1270 */
[----:B------:R0:W-:Y:S04]  /*1ae70*/  @P4 STG.E.U16 desc[UR40][R6.64], R3 ;  /* 0x0000000306004986 */ /* 0x0001e8000c101528 */
[----:B--2---:R-:W2:Y:S01]  /*1ae80*/  LDL.LU R16, [R1+0xa4] ;  /* 0x0000a40001107983 */ /* 0x004ea20000300800 */
[----:B------:R-:W-:-:S03]  /*1ae90*/  IMAD.WIDE R4, R0, 0x2, R22 ;  /* 0x0000000200047825 */ /* 0x000fc600078e0216 */
[----:B---3--:R3:W-:Y:S01]  /*1aea0*/  @P5 STG.E.U16 desc[UR40][R8.64], R27 ;  /* 0x0000001b08005986 */ /* 0x0087e2000c101528 */
[----:B0-----:R-:W-:Y:S01]  /*1aeb0*/  PRMT R3, R27, 0x7632, R3 ;  /* 0x000076321b037816 */ /* 0x001fe20000000003 */
[----:B------:R-:W-:Y:S01]  /*1aec0*/  VIADD R0, R0, UR4 ;  /* 0x0000000400007c36 */ /* 0x000fe20008000000 */
[----:B------:R-:W-:Y:S01]  /*1aed0*/  ISETP.LT.AND P4, PT, R24, UR56, !P2 ;  /* 0x0000003818007c0c */ /* 0x000fe2000d781270 */
[----:B------:R-:W-:Y:S01]  /*1aee0*/  VIADD R6, R29, 0x22 ;  /* 0x000000221d067836 */ /* 0x000fe20000000000 */
[----:B------:R-:W-:Y:S01]  /*1aef0*/  ISETP.LT.AND P5, PT, R25, UR59, !P2 ;  /* 0x0000003b19007c0c */ /* 0x000fe2000d7a1270 */
[----:B---3--:R-:W3:Y:S04]  /*1af00*/  LDL.LU R27, [R1+0x94] ;  /* 0x00009400011b7983 */ /* 0x008ee80000300800 */
[----:B------:R0:W-:Y:S01]  /*1af10*/  @P1 STG.E.U16 desc[UR40][R4.64], R3 ;  /* 0x0000000304001986 */ /* 0x0001e2000c101528 */
[----:B------:R-:W-:Y:S01]  /*1af20*/  ISETP.GE.AND P3, PT, R6, UR61, PT ;  /* 0x0000003d06007c0c */ /* 0x000fe2000bf66270 */
[C---:B------:R-:W-:Y:S01]  /*1af30*/  IMAD.WIDE R6, R0.reuse, 0x2, R20 ;  /* 0x0000000200067825 */ /* 0x040fe200078e0214 */
[----:B------:R-:W1:Y:S03]  /*1af40*/  LDCU UR56, c[0x0][0x39c] ;  /* 0x00007380ff3877ac */ /* 0x000e660008000800 */
[----:B------:R-:W-:-:S04]  /*1af50*/  IMAD.WIDE R8, R0, 0x2, R14 ;  /* 0x0000000200087825 */ /* 0x000fc800078e020e */
[----:B0-----:R-:W-:Y:S01]  /*1af60*/  IMAD.WIDE R4, R0, 0x2, R12 ;  /* 0x0000000200047825 */ /* 0x001fe200078e020c */
[----:B----4-:R-:W-:-:S04]  /*1af70*/  PRMT R3, R18, 0x7632, R3 ;  /* 0x0000763212037816 */ /* 0x010fc80000000003 */
[----:B------:R0:W-:Y:S04]  /*1af80*/  @P6 STG.E.U16 desc[UR40][R4.64], R18 ;  /* 0x0000001204006986 */ /* 0x0001e8000c101528 */
[----:B------:R4:W-:Y:S04]  /*1af90*/  @P4 STG.E.U16 desc[UR40][R6.64], R3 ;  /* 0x0000000306004986 */ /* 0x0009e8000c101528 */
[----:B0-----:R-:W3:Y:S04]  /*1afa0*/  LDL.LU R18, [R1+0xf4] ;  /* 0x0000f40001127983 */ /* 0x001ee80000300800 */
[----:B------:R0:W-:Y:S01]  /*1afb0*/  @P5 STG.E.U16 desc[UR40][R8.64], R28 ;  /* 0x0000001c08005986 */ /* 0x0001e2000c101528 */
[----:B----4-:R-:W-:-:S03]  /*1afc0*/  PRMT R3, R28, 0x7632, R3 ;  /* 0x000076321c037816 */ /* 0x010fc60000000003 */
        /* <DEDUP_REMOVED lines=8> */
[----:B------:R-:W-:-:S04]  /*1b050*/  VIADD R6, R29, 0x23 ;  /* 0x000000231d067836 */ /* 0x000fc80000000000 */
[----:B------:R0:W-:Y:S01]  /*1b060*/  @P2 STG.E.U16 desc[UR40][R4.64], R3 ;  /* 0x0000000304002986 */ /* 0x0001e2000c101528 */
[----:B------:R-:W-:Y:S01]  /*1b070*/  ISETP.GE.AND P1, PT, R6, UR64, PT ;  /* 0x0000004006007c0c */ /* 0x000fe2000bf26270 */
[----:B------:R-:W-:Y:S01]  /*1b080*/  IMAD.WIDE R6, R0, 0x2, R20 ;  /* 0x0000000200067825 */ /* 0x000fe200078e0214 */
[----:B------:R-:W-:Y:S01]  /*1b090*/  ISETP.LT.AND P3, PT, R26, UR34, !P3 ;  /* 0x000000221a007c0c */ /* 0x000fe2000df61270 */
[----:B------:R-:W1:Y:S02]  /*1b0a0*/  LDCU UR34, c[0x0][0x398] ;  /* 0x00007300ff2277ac */ /* 0x000e640008000800 */
[----:B------:R-:W-:-:S04]  /*1b0b0*/  IMAD.WIDE R8, R0, 0x2, R14 ;  /* 0x0000000200087825 */ /* 0x000fc800078e020e */
[----:B0-----:R-:W-:Y:S01]  /*1b0c0*/  IMAD.WIDE R4, R0, 0x2, R12 ;  /* 0x0000000200047825 */ /* 0x001fe200078e020c */
[----:B--2---:R-:W-:-:S04]  /*1b0d0*/  PRMT R3, R16, 0x7632, R3 ;  /* 0x0000763210037816 */ /* 0x004fc80000000003 */
[----:B------:R0:W-:Y:S01]  /*1b0e0*/  @P6 STG.E.U16 desc[UR40][R4.64], R16 ;  /* 0x0000001004006986 */ /* 0x0001e2000c101528 */
[----:B------:R-:W-:Y:S01]  /*1b0f0*/  ISETP.LT.AND P6, PT, R19, UR36, !P1 ;  /* 0x0000002413007c0c */ /* 0x000fe2000cfc1270 */
[----:B------:R-:W2:Y:S02]  /*1b100*/  LDCU UR36, c[0x0][0x398] ;  /* 0x00007300ff2477ac */ /* 0x000ea40008000800 */
[----:B------:R1:W-:Y:S04]  /*1b110*/  @P4 STG.E.U16 desc[UR40][R6.64], R3 ;  /* 0x0000000306004986 */ /* 0x0003e8000c101528 */
[----:B0-----:R-:W2:Y:S01]  /*1b120*/  LDL.LU R16, [R1+0xa8] ;  /* 0x0000a80001107983 */ /* 0x001ea20000300800 */
[----:B------:R-:W-:-:S03]  /*1b130*/  IMAD.WIDE R4, R0, 0x2, R22 ;  /* 0x0000000200047825 */ /* 0x000fc600078e0216 */
[----:B---3--:R0:W-:Y:S01]  /*1b140*/  @P5 STG.E.U16 desc[UR40][R8.64], R27 ;  /* 0x0000001b08005986 */ /* 0x0081e2000c101528 */
[----:B-1----:R-:W-:Y:S01]  /*1b150*/  PRMT R3, R27, 0x7632, R3 ;  /* 0x000076321b037816 */ /* 0x002fe20000000003 */
[----:B------:R-:W-:Y:S01]  /*1b160*/  VIADD R0, R0, UR4 ;  /* 0x0000000400007c36 */ /* 0x000fe20008000000 */
[----:B------:R-:W-:Y:S01]  /*1b170*/  ISETP.LT.AND P4, PT, R24, UR24, !P1 ;  /* 0x0000001818007c0c */ /* 0x000fe2000cf81270 */
[----:B------:R-:W-:Y:S01]  /*1b180*/  VIADD R6, R29, 0x24 ;  /* 0x000000241d067836 */ /* 0x000fe20000000000 */
[----:B------:R-:W-:Y:S01]  /*1b190*/  ISETP.LT.AND P5, PT, R25, UR38, !P1 ;  /* 0x0000002619007c0c */ /* 0x000fe2000cfa1270 */
[----:B0-----:R-:W3:Y:S04]  /*1b1a0*/  LDL.LU R27, [R1+0x98] ;  /* 0x00009800011b7983 */ /* 0x001ee80000300800 */
[----:B------:R0:W-:Y:S01]  /*1b1b0*/  @P3 STG.E.U16 desc[UR40][R4.64], R3 ;  /* 0x0000000304003986 */ /* 0x0001e2000c101528 */
[----:B------:R-:W-:Y:S01]  /*1b1c0*/  ISETP.GE.AND P2, PT, R6, UR42, PT ;  /* 0x0000002a06007c0c */ /* 0x000fe2000bf46270 */
[----:B------:R-:W-:-:S04]  /*1b1d0*/  IMAD.WIDE R6, R0, 0x2, R20 ;  /* 0x0000000200067825 */ /* 0x000fc800078e0214 */
[----:B------:R-:W-:Y:S01]  /*1b1e0*/  IMAD.WIDE R8, R0, 0x2, R14 ;  /* 0x0000000200087825 */ /* 0x000fe200078e020e */
[----:B------:R-:W-:Y:S01]  /*1b1f0*/  ISETP.LT.AND P1, PT, R26, UR32, !P1 ;  /* 0x000000201a007c0c */ /* 0x000fe2000cf21270 */
[----:B------:R-:W1:Y:S02]  /*1b200*/  LDCU UR24, c[0x0][0x39c] ;  /* 0x00007380ff1877ac */ /* 0x000e640008000800 */
[----:B0-----:R-:W-:Y:S01]  /*1b210*/  IMAD.WIDE R4, R0, 0x2, R12 ;  /* 0x0000000200047825 */ /* 0x001fe200078e020c */
[----:B------:R-:W0:Y:S01]  /*1b220*/  LDCU UR38, c[0x0][0x398] ;  /* 0x00007300ff2677ac */ /* 0x000e220008000800 */
[----:B------:R-:W0:Y:S01]  /*1b230*/  LDCU UR32, c[0x0][0x398] ;  /* 0x00007300ff2077ac */ /* 0x000e220008000800 */
[----:B------:R-:W0:Y:S01]  /*1b240*/  LDCU UR42, c[0x0][0x398] ;  /* 0x00007300ff2a77ac */ /* 0x000e220008000800 */
[----:B------:R-:W-:Y:S01]  /*1b250*/  PRMT R3, R18, 0x7632, R3 ;  /* 0x0000763212037816 */ /* 0x000fe20000000003 */
[----:B------:R0:W-:Y:S04]  /*1b260*/  @P6 STG.E.U16 desc[UR40][R4.64], R18 ;  /* 0x0000001204006986 */ /* 0x0001e8000c101528 */
[----:B------:R1:W-:Y:S04]  /*1b270*/  @P4 STG.E.U16 desc[UR40][R6.64], R3 ;  /* 0x0000000306004986 */ /* 0x0003e8000c101528 */
[----:B0-----:R-:W3:Y:S04]  /*1b280*/  LDL.LU R18, [R1+0xf8] ;  /* 0x0000f80001127983 */ /* 0x001ee80000300800 */
[----:B----4-:R0:W-:Y:S01]  /*1b290*/  @P5 STG.E.U16 desc[UR40][R8.64], R28 ;  /* 0x0000001c08005986 */ /* 0x0101e2000c101528 */
[----:B-1----:R-:W-:-:S03]  /*1b2a0*/  PRMT R3, R28, 0x7632, R3 ;  /* 0x000076321c037816 */ /* 0x002fc60000000003 */
[----:B0-----:R-:W4:Y:S01]  /*1b2b0*/  LDL.LU R28, [R1+0x88] ;  /* 0x00008800011c7983 */ /* 0x001f220000300800 */
[----:B------:R-:W-:Y:S01]  /*1b2c0*/  ISETP.LT.AND P6, PT, R19, UR44, !P2 ;  /* 0x0000002c13007c0c */ /* 0x000fe2000d7c1270 */
[----:B------:R-:W-:Y:S01]  /*1b2d0*/  IMAD.WIDE R4, R0, 0x2, R22 ;  /* 0x0000000200047825 */ /* 0x000fe200078e0216 */
[----:B------:R-:W-:Y:S01]  /*1b2e0*/  ISETP.LT.AND P4, PT, R24, UR10, !P2 ;  /* 0x0000000a18007c0c */ /* 0x000fe2000d781270 */
[----:B------:R-:W0:Y:S02]  /*1b2f0*/  LDCU UR44, c[0x0][0x398] ;  /* 0x00007300ff2c77ac */ /* 0x000e240008000800 */
[----:B------:R-:W-:Y:S01]  /*1b300*/  VIADD R0, R0, UR4 ;  /* 0x0000000400007c36 */ /* 0x000fe20008000000 */
[----:B------:R-:W-:Y:S01]  /*1b310*/  ISETP.LT.AND P5, PT, R25, UR9, !P2 ;  /* 0x0000000919007c0c */ /* 0x000fe2000d7a1270 */
[----:B------:R-:W-:Y:S01]  /*1b320*/  VIADD R6, R29, 0x25 ;  /* 0x000000251d067836 */ /* 0x000fe20000000000 */
[----:B------:R1:W-:Y:S01]  /*1b330*/  @P1 STG.E.U16 desc[UR40][R4.64], R3 ;  /* 0x0000000304001986 */ /* 0x0003e2000c101528 */
[----:B------:R-:W-:Y:S01]  /*1b340*/  IMAD.WIDE R8, R0, 0x2, R14 ;  /* 0x0000000200087825 */ /* 0x000fe200078e020e */
[----:B------:R-:W-:Y:S01]  /*1b350*/  ISETP.LT.AND P2, PT, R26, UR11, !P2 ;  /* 0x0000000b1a007c0c */ /* 0x000fe2000d741270 */
[----:B------:R-:W0:Y:S01]  /*1b360*/  LDCU UR9, c[0x0][0x39c] ;  /* 0x00007380ff0977ac */ /* 0x000e220008000800 */
[----:B------:R-:W-:Y:S01]  /*1b370*/  ISETP.GE.AND P3, PT, R6, UR45, PT ;  /* 0x0000002d06007c0c */ /* 0x000fe2000bf66270 */
[C---:B------:R-:W-:Y:S01]  /*1b380*/  IMAD.WIDE R6, R0.reuse, 0x2, R20 ;  /* 0x0000000200067825 */ /* 0x040fe200078e0214 */
[----:B------:R-:W0:Y:S01]  /*1b390*/  LDCU UR45, c[0x0][0x398] ;  /* 0x00007300ff2d77ac */ /* 0x000e220008000800 */
[----:B------:R-:W0:Y:S02]  /*1b3a0*/  LDCU UR10, c[0x0][0x39c] ;  /* 0x00007380ff0a77ac */ /* 0x000e240008000800 */
[----:B-1----:R-:W-:Y:S01]  /*1b3b0*/  IMAD.WIDE R4, R0, 0x2, R12 ;  /* 0x0000000200047825 */ /* 0x002fe200078e020c */
[----:B------:R-:W1:Y:S01]  /*1b3c0*/  LDCU UR11, c[0x0][0x39c] ;  /* 0x00007380ff0b77ac */ /* 0x000e620008000800 */
[----:B--2---:R-:W-:-:S03]  /*1b3d0*/  PRMT R3, R16, 0x7632, R3 ;  /* 0x0000763210037816 */ /* 0x004fc60000000003 */
[----:B------:R2:W-:Y:S04]  /*1b3e0*/  @P6 STG.E.U16 desc[UR40][R4.64], R16 ;  /* 0x0000001004006986 */ /* 0x0005e8000c101528 */
[----:B------:R0:W-:Y:S01]  /*1b3f0*/  @P4 STG.E.U16 desc[UR40][R6.64], R3 ;  /* 0x0000000306004986 */ /* 0x0001e2000c101528 */
[----:B------:R-:W-:Y:S01]  /*1b400*/  ISETP.LT.AND P4, PT, R19, UR12, !P3 ;  /* 0x0000000c13007c0c */ /* 0x000fe2000df81270 */
[----:B------:R-:W1:Y:S02]  /*1b410*/  LDCU UR12, c[0x0][0x398] ;  /* 0x00007300ff0c77ac */ /* 0x000e640008000800 */
        /* <DEDUP_REMOVED lines=8> */
[----:B---3--:R-:W3:Y:S01]  /*1b4a0*/  LDL.LU R27, [R1+0x9c] ;  /* 0x00009c00011b7983 */ /* 0x008ee20000300800 */
[----:B------:R-:W-:-:S03]  /*1b4b0*/  VIADD R7, R29, 0x27 ;  /* 0x000000271d077836 */ /* 0x000fc60000000000 */
[----:B------:R0:W-:Y:S01]  /*1b4c0*/  @P2 STG.E.U16 desc[UR40][R4.64], R3 ;  /* 0x0000000304002986 */ /* 0x0001e2000c101528 */
[----:B------:R-:W-:Y:S01]  /*1b4d0*/  ISETP.GE.AND P1, PT, R6, UR18, PT ;  /* 0x0000001206007c0c */ /* 0x000fe2000bf26270 */
[C---:B------:R-:W-:Y:S01]  /*1b4e0*/  IMAD.WIDE R8, R0.reuse, 0x2, R14 ;  /* 0x0000000200087825 */ /* 0x040fe200078e020e */
[----:B------:R-:W-:Y:S01]  /*1b4f0*/  ISETP.GE.AND P2, PT, R7, UR22, PT ;  /* 0x0000001607007c0c */ /* 0x000fe2000bf46270 */
[----:B------:R-:W1:Y:S02]  /*1b500*/  LDCU UR13, c[0x0][0x398] ;  /* 0x00007300ff0d77ac */ /* 0x000e640008000800 */
        /* <DEDUP_REMOVED lines=22> */
[----:B------:R-:W-:Y:S01]  /*1b670*/  ISETP.LT.AND P1, PT, R26, UR14, !P1 ;  /* 0x0000000e1a007c0c */ /* 0x000fe2000cf21270 */
[----:B------:R-:W-:Y:S01]  /*1b680*/  IMAD.WIDE R8, R0, 0x2, R14 ;  /* 0x0000000200087825 */ /* 0x000fe200078e020e */
[----:B------:R-:W0:Y:S01]  /*1b690*/  LDCU UR16, c[0x0][0x398] ;  /* 0x00007300ff1077ac */ /* 0x000e220008000800 */
[----:B------:R-:W-:-:S02]  /*1b6a0*/  ISETP.GE.AND P3, PT, R6, UR29, PT ;  /* 0x0000001d06007c0c */ /* 0x000fc4000bf66270 */
[C---:B------:R-:W-:Y:S01]  /*1b6b0*/  IMAD.WIDE R6, R0.reuse, 0x2, R20 ;  /* 0x0000000200067825 */ /* 0x040fe200078e0214 */
[----:B------:R-:W0:Y:S01]  /*1b6c0*/  LDCU UR14, c[0x0][0x398] ;  /* 0x00007300ff0e77ac */ /* 0x000e220008000800 */
[----:B------:R-:W0:Y:S02]  /*1b6d0*/  LDCU UR19, c[0x0][0x398] ;  /* 0x00007300ff1377ac */ /* 0x000e240008000800 */
[----:B-1----:R-:W-:Y:S01]  /*1b6e0*/  IMAD.WIDE R4, R0, 0x2, R12 ;  /* 0x0000000200047825 */ /* 0x002fe200078e020c */
[----:B------:R-:W1:Y:S01]  /*1b6f0*/  LDCU UR29, c[0x0][0x398] ;  /* 0x00007300ff1d77ac */ /* 0x000e620008000800 */
[----:B--2---:R-:W-:-:S03]  /*1b700*/  PRMT R3, R16, 0x7632, R3 ;  /* 0x0000763210037816 */ /* 0x004fc60000000003 */
[----:B------:R2:W-:Y:S01]  /*1b710*/  @P4 STG.E.U16 desc[UR40][R4.64], R16 ;  /* 0x0000001004004986 */ /* 0x0005e2000c101528 */
[----:B------:R-:W-:Y:S01]  /*1b720*/  ISETP.LT.AND P4, PT, R19, UR20, !P2 ;  /* 0x0000001413007c0c */ /* 0x000fe2000d781270 */
[----:B------:R-:W0:Y:S02]  /*1b730*/  LDCU UR20, c[0x0][0x398] ;  /* 0x00007300ff1477ac */ /* 0x000e240008000800 */
[----:B------:R3:W-:Y:S04]  /*1b740*/  @P5 STG.E.U16 desc[UR40][R6.64], R3 ;  /* 0x0000000306005986 */ /* 0x0007e8000c101528 */
[----:B--2---:R-:W2:Y:S01]  /*1b750*/  LDL.LU R16, [R1+0x140] ;  /* 0x0001400001107983 */ /* 0x004ea20000300800 */
[----:B------:R-:W-:Y:S01]  /*1b760*/  IMAD.WIDE R4, R0, 0x2, R22 ;  /* 0x0000000200047825 */ /* 0x000fe200078e0216 */
[----:B---3--:R-:W-:-:S02]  /*1b770*/  PRMT R3, R27, 0x7632, R3 ;  /* 0x000076321b037816 */ /* 0x008fc40000000003 */
[----:B------:R3:W-:Y:S01]  /*1b780*/  @P6 STG.E.U16 desc[UR40][R8.64], R27 ;  /* 0x0000001b08006986 */ /* 0x0007e2000c101528 */
[----:B------:R-:W-:Y:S01]  /*1b790*/  VIADD R0, R0, UR4 ;  /* 0x0000000400007c36 */ /* 0x000fe20008000000 */
[----:B------:R-:W-:Y:S01]  /*1b7a0*/  ISETP.LT.AND P5, PT, R24, UR21, !P2 ;  /* 0x0000001518007c0c */ /* 0x000fe2000d7a1270 */
[----:B------:R-:W-:Y:S01]  /*1b7b0*/  VIADD R6, R29, 0x29 ;  /* 0x000000291d067836 */ /* 0x000fe20000000000 */
[----:B------:R-:W-:Y:S01]  /*1b7c0*/  ISETP.LT.AND P6, PT, R25, UR28, !P2 ;  /* 0x0000001c19007c0c */ /* 0x000fe2000d7c1270 */
[----:B------:R0:W-:Y:S01]  /*1b7d0*/  @P1 STG.E.U16 desc[UR40][R4.64], R3 ;  /* 0x0000000304001986 */ /* 0x0001e2000c101528 */
[----:B------:R-:W1:Y:S03]  /*1b7e0*/  LDCU UR21, c[0x0][0x398] ;  /* 0x00007300ff1577ac */ /* 0x000e660008000800 */
[----:B---3--:R-:W3:Y:S01]  /*1b7f0*/  LDL.LU R27, [R1+0x130] ;  /* 0x00013000011b7983 */ /* 0x008ee20000300800 */
[----:B------:R-:W-:Y:S01]  /*1b800*/  ISETP.GE.AND P1, PT, R6, UR55, PT ;  /* 0x0000003706007c0c */ /* 0x000fe2000bf26270 */
[C---:B------:R-:W-:Y:S01]  /*1b810*/  IMAD.WIDE R8, R0.reuse, 0x2, R14 ;  /* 0x0000000200087825 */ /* 0x040fe200078e020e */
[----:B------:R-:W1:Y:S03]  /*1b820*/  LDCU UR28, c[0x0][0x398] ;  /* 0x00007300ff1c77ac */ /* 0x000e660008000800 */
[----:B0-----:R-:W-:-:S04]  /*1b830*/  IMAD.WIDE R4, R0, 0x2, R12 ;  /* 0x0000000200047825 */ /* 0x001fc800078e020c */
[----:B------:R-:W-:Y:S01]  /*1b840*/  IMAD.WIDE R6, R0, 0x2, R20 ;  /* 0x0000000200067825 */ /* 0x000fe200078e0214 */
[----:B------:R-:W-:Y:S01]  /*1b850*/  PRMT R3, R18, 0x7632, R3 ;  /* 0x0000763212037816 */ /* 0x000fe20000000003 */
[----:B------:R0:W-:Y:S04]  /*1b860*/  @P4 STG.E.U16 desc[UR40][R4.64], R18 ;  /* 0x0000001204004986 */ /* 0x0001e8000c101528 */
[----:B------:R4:W-:Y:S04]  /*1b870*/  @P5 STG.E.U16 desc[UR40][R6.64], R3 ;  /* 0x0000000306005986 */ /* 0x0009e8000c101528 */
[----:B0-----:R-:W3:Y:S01]  /*1b880*/  LDL.LU R18, [R1+0x110] ;  /* 0x0001100001127983 */ /* 0x001ee20000300800 */
[----:B----4-:R-:W-:-:S03]  /*1b890*/  PRMT R3, R28, 0x7632, R3 ;  /* 0x000076321c037816 */ /* 0x010fc60000000003 */
[----:B------:R0:W-:Y:S04]  /*1b8a0*/  @P6 STG.E.U16 desc[UR40][R8.64], R28 ;  /* 0x0000001c08006986 */ /* 0x0001e8000c101528 */
[----:B0-----:R-:W4:Y:S01]  /*1b8b0*/  LDL.LU R28, [R1+0x100] ;  /* 0x00010000011c7983 */ /* 0x001f220000300800 */
[----:B------:R-:W-:Y:S01]  /*1b8c0*/  ISETP.LT.AND P2, PT, R26, UR23, !P2 ;  /* 0x000000171a007c0c */ /* 0x000fe2000d741270 */
[----:B------:R-:W-:Y:S01]  /*1b8d0*/  IMAD.WIDE R4, R0, 0x2, R22 ;  /* 0x0000000200047825 */ /* 0x000fe200078e0216 */
[----:B------:R-:W-:Y:S01]  /*1b8e0*/  ISETP.LT.AND P4, PT, R19, UR30, !P3 ;  /* 0x0000001e13007c0c */ /* 0x000fe2000df81270 */
[----:B------:R-:W0:Y:S01]  /*1b8f0*/  LDCU UR23, c[0x0][0x398] ;  /* 0x00007300ff1777ac */ /* 0x000e220008000800 */
[----:B------:R-:W-:Y:S01]  /*1b900*/  ISETP.LT.AND P5, PT, R24, UR31, !P3 ;  /* 0x0000001f18007c0c */ /* 0x000fe2000dfa1270 */
[----:B------:R-:W-:Y:S01]  /*1b910*/  VIADD R0, R0, UR4 ;  /* 0x0000000400007c36 */ /* 0x000fe20008000000 */
[----:B------:R-:W-:Y:S01]  /*1b920*/  ISETP.LT.AND P6, PT, R25, UR46, !P3 ;  /* 0x0000002e19007c0c */ /* 0x000fe2000dfc1270 */
[----:B------:R-:W0:Y:S06]  /*1b930*/  LDCU UR30, c[0x0][0x398] ;  /* 0x00007300ff1e77ac */ /* 0x000e2c0008000800 */
[----:B------:R0:W-:Y:S01]  /*1b940*/  @P2 STG.E.U16 desc[UR40][R4.64], R3 ;  /* 0x0000000304002986 */ /* 0x0001e2000c101528 */
[----:B------:R-:W-:Y:S01]  /*1b950*/  IMAD.WIDE R6, R0, 0x2, R20 ;  /* 0x0000000200067825 */ /* 0x000fe200078e0214 */
[----:B------:R-:W-:-:S03]  /*1b960*/  ISETP.LT.AND P3, PT, R26, UR43, !P3 ;  /* 0x0000002b1a007c0c */ /* 0x000fc6000df61270 */
[----:B------:R-:W-:-:S04]  /*1b970*/  IMAD.WIDE R8, R0, 0x2, R14 ;  /* 0x0000000200087825 */ /* 0x000fc800078e020e */
[----:B0-----:R-:W-:-:S04]  /*1b980*/  IMAD.WIDE R4, R0, 0x2, R12 ;  /* 0x0000000200047825 */ /* 0x001fc800078e020c */
[----:B------:R-:W-:-:S05]  /*1b990*/  VIADD R3, R29, 0x2a ;  /* 0x0000002a1d037836 */ /* 0x000fca0000000000 */
[----:B------:R-:W-:Y:S02]  /*1b9a0*/  ISETP.GE.AND P2, PT, R3, UR56, PT ;  /* 0x0000003803007c0c */ /* 0x000fe4000bf46270 */
[----:B--2---:R-:W-:Y:S01]  /*1b9b0*/  PRMT R10, R16, 0x7632, R10 ;  /* 0x00007632100a7816 */ /* 0x004fe2000000000a */
[----:B------:R0:W-:Y:S01]  /*1b9c0*/  @P4 STG.E.U16 desc[UR40][R4.64], R16 ;  /* 0x0000001004004986 */ /* 0x0001e2000c101528 */
[----:B------:R-:W-:-:S03]  /*1b9d0*/  ISETP.LT.AND P4, PT, R19, UR50, !P1 ;  /* 0x0000003213007c0c */ /* 0x000fc6000cf81270 */
[----:B------:R-:W-:Y:S04]  /*1b9e0*/  @P5 STG.E.U16 desc[UR40][R6.64], R10 ;  /* 0x0000000a06005986 */ /* 0x000fe8000c101528 */
[----:B0-----:R-:W2:Y:S01]  /*1b9f0*/  LDL.LU R16, [R1+0x144] ;  /* 0x0001440001107983 */ /* 0x001ea20000300800 */
[----:B------:R-:W-:-:S03]  /*1ba00*/  IMAD.WIDE R4, R0, 0x2, R22 ;  /* 0x0000000200047825 */ /* 0x000fc600078e0216 */
[----:B---3--:R0:W-:Y:S01]  /*1ba10*/  @P6 STG.E.U16 desc[UR40][R8.64], R27 ;  /* 0x0000001b08006986 */ /* 0x0081e2000c101528 */
[----:B------:R-:W-:Y:S01]  /*1ba20*/  PRMT R3, R27, 0x7632, R3 ;  /* 0x000076321b037816 */ /* 0x000fe20000000003 */
[----:B------:R-:W-:Y:S01]  /*1ba30*/  VIADD R0, R0, UR4 ;  /* 0x0000000400007c36 */ /* 0x000fe20008000000 */
[----:B------:R-:W-:Y:S02]  /*1ba40*/  ISETP.LT.AND P5, PT, R24, UR48, !P1 ;  /* 0x0000003018007c0c */ /* 0x000fe4000cfa1270 */
[----:B------:R-:W-:Y:S01]  /*1ba50*/  ISETP.LT.AND P6, PT, R25, UR52, !P1 ;  /* 0x0000003419007c0c */ /* 0x000fe2000cfc1270 */
[----:B0-----:R-:W3:Y:S04]  /*1ba60*/  LDL.LU R27, [R1+0x134] ;  /* 0x00013400011b7983 */ /* 0x001ee80000300800 */
[----:B------:R0:W-:Y:S01]  /*1ba70*/  @P3 STG.E.U16 desc[UR40][R4.64], R3 ;  /* 0x0000000304003986 */ /* 0x0001e2000c101528 */
[----:B------:R-:W-:-:S04]  /*1ba80*/  IMAD.WIDE R6, R0, 0x2, R20 ;  /* 0x0000000200067825 */ /* 0x000fc800078e0214 */
[----:B------:R-:W-:-:S04]  /*1ba90*/  IMAD.WIDE R8, R0, 0x2, R14 ;  /* 0x0000000200087825 */ /* 0x000fc800078e020e */
[----:B0-----:R-:W-:-:S04]  /*1baa0*/  IMAD.WIDE R4, R0, 0x2, R12 ;  /* 0x0000000200047825 */ /* 0x001fc800078e020c */
[----:B------:R-:W-:-:S05]  /*1bab0*/  VIADD R3, R29, 0x2b ;  /* 0x0000002b1d037836 */ /* 0x000fca0000000000 */
[----:B------:R-:W-:Y:S01]  /*1bac0*/  ISETP.GE.AND P3, PT, R3, UR24, PT ;  /* 0x0000001803007c0c */ /* 0x000fe2000bf66270 */
[----:B------:R-:W0:Y:S01]  /*1bad0*/  LDCU UR24, c[0x0][0x398] ;  /* 0x00007300ff1877ac */ /* 0x000e220008000800 */
[----:B------:R-:W-:Y:S01]  /*1bae0*/  PRMT R10, R18, 0x7632, R10 ;  /* 0x00007632120a7816 */ /* 0x000fe2000000000a */
[----:B------:R0:W-:Y:S04]  /*1baf0*/  @P4 STG.E.U16 desc[UR40][R4.64], R18 ;  /* 0x0000001204004986 */ /* 0x0001e8000c101528 */
[----:B------:R-:W-:Y:S04]  /*1bb00*/  @P5 STG.E.U16 desc[UR40][R6.64], R10 ;  /* 0x0000000a06005986 */ /* 0x000fe8000c101528 */
[----:B0-----:R-:W3:Y:S04]  /*1bb10*/  LDL.LU R18, [R1+0x114] ;  /* 0x0001140001127983 */ /* 0x001ee80000300800 */
[----:B----4-:R0:W-:Y:S01]  /*1bb20*/  @P6 STG.E.U16 desc[UR40][R8.64], R28 ;  /* 0x0000001c08006986 */ /* 0x0101e2000c101528 */
[----:B------:R-:W-:-:S03]  /*1bb30*/  PRMT R3, R28, 0x7632, R3 ;  /* 0x000076321c037816 */ /* 0x000fc60000000003 */
[----:B0-----:R-:W4:Y:S01]  /*1bb40*/  LDL.LU R28, [R1+0x104] ;  /* 0x00010400011c7983 */ /* 0x001f220000300800 */
[----:B------:R-:W-:Y:S01]  /*1bb50*/  ISETP.LT.AND P1, PT, R26, UR26, !P1 ;  /* 0x0000001a1a007c0c */ /* 0x000fe2000cf21270 */
[----:B------:R-:W-:Y:S01]  /*1bb60*/  IMAD.WIDE R4, R0, 0x2, R22 ;  /* 0x0000000200047825 */ /* 0x000fe200078e0216 */
[----:B------:R-:W-:Y:S01]  /*1bb70*/  ISETP.LT.AND P4, PT, R19, UR54, !P2 ;  /* 0x0000003613007c0c */ /* 0x000fe2000d781270 */
[----:B------:R-:W0:Y:S01]  /*1bb80*/  LDCU UR26, c[0x0][0x398] ;  /* 0x00007300ff1a77ac */ /* 0x000e220008000800 */
[----:B------:R-:W-:Y:S01]  /*1bb90*/  ISETP.LT.AND P5, PT, R24, UR34, !P2 ;  /* 0x0000002218007c0c */ /* 0x000fe2000d7a1270 */
[----:B------:R-:W-:Y:S01]  /*1bba0*/  VIADD R0, R0, UR4 ;  /* 0x0000000400007c36 */ /* 0x000fe20008000000 */
[----:B------:R-:W-:-:S07]  /*1bbb0*/  ISETP.LT.AND P6, PT, R25, UR36, !P2 ;  /* 0x0000002419007c0c */ /* 0x000fce000d7c1270 */
[----:B------:R0:W-:Y:S01]  /*1bbc0*/  @P1 STG.E.U16 desc[UR40][R4.64], R3 ;  /* 0x0000000304001986 */ /* 0x0001e2000c101528 */
[----:B------:R-:W-:Y:S01]  /*1bbd0*/  IMAD.WIDE R6, R0, 0x2, R20 ;  /* 0x0000000200067825 */ /* 0x000fe200078e0214 */
[----:B------:R-:W-:-:S03]  /*1bbe0*/  ISETP.LT.AND P2, PT, R26, UR38, !P2 ;  /* 0x000000261a007c0c */ /* 0x000fc6000d741270 */
[----:B------:R-:W-:-:S04]  /*1bbf0*/  IMAD.WIDE R8, R0, 0x2, R14 ;  /* 0x0000000200087825 */ /* 0x000fc800078e020e */
[----:B0-----:R-:W-:-:S04]  /*1bc00*/  IMAD.WIDE R4, R0, 0x2, R12 ;  /* 0x0000000200047825 */ /* 0x001fc800078e020c */
[----:B------:R-:W-:-:S05]  /*1bc10*/  VIADD R3, R29, 0x2c ;  /* 0x0000002c1d037836 */ /* 0x000fca0000000000 */
[----:B------:R-:W-:Y:S01]  /*1bc20*/  ISETP.GE.AND P1, PT, R3, UR9, PT ;  /* 0x0000000903007c0c */ /* 0x000fe2000bf26270 */
[----:B------:R-:W0:Y:S01]  /*1bc30*/  LDCU UR9, c[0x0][0x39c] ;  /* 0x00007380ff0977ac */ /* 0x000e220008000800 */
[----:B--2---:R-:W-:Y:S01]  /*1bc40*/  PRMT R10, R16, 0x7632, R10 ;  /* 0x00007632100a7816 */ /* 0x004fe2000000000a */
[----:B------:R2:W-:Y:S01]  /*1bc50*/  @P4 STG.E.U16 desc[UR40][R4.64], R16 ;  /* 0x0000001004004986 */ /* 0x0005e2000c101528 */
[----:B------:R-:W-:-:S03]  /*1bc60*/  ISETP.LT.AND P4, PT, R19, UR32, !P3 ;  /* 0x0000002013007c0c */ /* 0x000fc6000df81270 */
        /* <DEDUP_REMOVED lines=19> */
[----:B0-----:R-:W3:Y:S01]  /*1bda0*/  LDL.LU R18, [R1+0x118] ;  /* 0x0001180001127983 */ /* 0x001ee20000300800 */
[----:B----4-:R-:W-:-:S03]  /*1bdb0*/  PRMT R3, R28, 0x7632, R3 ;  /* 0x000076321c037816 */ /* 0x010fc60000000003 */
        /* <DEDUP_REMOVED lines=9> */
[----:B------:R-:W0:Y:S04]  /*1be50*/  LDCU UR13, c[0x0][0x398] ;  /* 0x00007300ff0d77ac */ /* 0x000e280008000800 */
[----:B------:R1:W-:Y:S01]  /*1be60*/  @P3 STG.E.U16 desc[UR40][R4.64], R3 ;  /* 0x0000000304003986 */ /* 0x0003e2000c101528 */
[----:B------:R-:W-:Y:S01]  /*1be70*/  IMAD.WIDE R6, R0, 0x2, R20 ;  /* 0x0000000200067825 */ /* 0x000fe200078e0214 */
[----:B------:R-:W-:Y:S01]  /*1be80*/  ISETP.LT.AND P1, PT, R26, UR16, !P1 ;  /* 0x000000101a007c0c */ /* 0x000fe2000cf21270 */
[----:B------:R-:W0:Y:S02]  /*1be90*/  LDCU UR15, c[0x0][0x398] ;  /* 0x00007300ff0f77ac */ /* 0x000e240008000800 */
[C---:B------:R-:W-:Y:S01]  /*1bea0*/  IMAD.WIDE R8, R0.reuse, 0x2, R14 ;  /* 0x0000000200087825 */ /* 0x040fe200078e020e */
[----:B------:R-:W0:Y:S03]  /*1beb0*/  LDCU UR16, c[0x0][0x398] ;  /* 0x00007300ff1077ac */ /* 0x000e260008000800 */
[----:B-1----:R-:W-:-:S04]  /*1bec0*/  IMAD.WIDE R4, R0, 0x2, R12 ;  /* 0x0000000200047825 */ /* 0x002fc800078e020c */
[----:B------:R-:W-:-:S05]  /*1bed0*/  VIADD R3, R29, 0x2e ;  /* 0x0000002e1d037836 */ /* 0x000fca0000000000 */
[----:B------:R-:W-:Y:S01]  /*1bee0*/  ISETP.GE.AND P3, PT, R3, UR10, PT ;  /* 0x0000000a03007c0c */ /* 0x000fe2000bf66270 */
[----:B------:R-:W1:Y:S01]  /*1bef0*/  LDCU UR10, c[0x0][0x398] ;  /* 0x00007300ff0a77ac */ /* 0x000e620008000800 */
        /* <DEDUP_REMOVED lines=9> */
[----:B------:R-:W-:Y:S01]  /*1bf90*/  ISETP.LT.AND P5, PT, R24, UR17, !P2 ;  /* 0x0000001118007c0c */ /* 0x000fe2000d7a1270 */
[----:B------:R-:W0:Y:S02]  /*1bfa0*/  LDCU UR17, c[0x0][0x398] ;  /* 0x00007300ff1177ac */ /* 0x000e240008000800 */
[----:B------:R-:W-:Y:S01]  /*1bfb0*/  VIADD R0, R0, UR4 ;  /* 0x0000000400007c36 */ /* 0x000fe20008000000 */
[----:B------:R-:W-:Y:S01]  /*1bfc0*/  ISETP.LT.AND P6, PT, R25, UR18, !P2 ;  /* 0x0000001219007c0c */ /* 0x000fe2000d7c1270 */
[----:B---3--:R-:W3:Y:S04]  /*1bfd0*/  LDL.LU R27, [R1+0x13c] ;  /* 0x00013c00011b7983 */ /* 0x008ee80000300800 */
[----:B------:R0:W-:Y:S01]  /*1bfe0*/  @P1 STG.E.U16 desc[UR40][R4.64], R3 ;  /* 0x0000000304001986 */ /* 0x0001e2000c101528 */
[C---:B------:R-:W-:Y:S01]  /*1bff0*/  IMAD.WIDE R6, R0.reuse, 0x2, R20 ;  /* 0x0000000200067825 */ /* 0x040fe200078e0214 */
[----:B------:R-:W1:Y:S03]  /*1c000*/  LDCU UR18, c[0x0][0x398] ;  /* 0x00007300ff1277ac */ /* 0x000e660008000800 */
        /* <DEDUP_REMOVED lines=16> */
[----:B------:R-:W0:Y:S01]  /*1c110*/  LDCU UR19, c[0x0][0x398] ;  /* 0x00007300ff1377ac */ /* 0x000e220008000800 */
[----:B------:R-:W-:Y:S01]  /*1c120*/  ISETP.LT.AND P6, PT, R25, UR22, !P3 ;  /* 0x0000001619007c0c */ /* 0x000fe2000dfc1270 */
[----:B------:R-:W-:-:S02]  /*1c130*/  VIADD R6, R29, 0x30 ;  /* 0x000000301d067836 */ /* 0x000fc40000000000 */
[----:B------:R-:W-:Y:S01]  /*1c140*/  VIADD R0, R0, UR4 ;  /* 0x0000000400007c36 */ /* 0x000fe20008000000 */
[----:B------:R-:W0:Y:S03]  /*1c150*/  LDCU UR20, c[0x0][0x398] ;  /* 0x00007300ff1477ac */ /* 0x000e260008000800 */
[----:B------:R1:W-:Y:S01]  /*1c160*/  @P2 STG.E.U16 desc[UR40][R4.64], R3 ;  /* 0x0000000304002986 */ /* 0x0003e2000c101528 */
[----:B------:R-:W-:Y:S01]  /*1c170*/  ISETP.GE.AND P2, PT, R6, UR5, PT ;  /* 0x0000000506007c0c */ /* 0x000fe2000bf46270 */
[----:B------:R-:W-:Y:S01]  /*1c180*/  IMAD.WIDE R6, R0, 0x2, R20 ;  /* 0x0000000200067825 */ /* 0x000fe200078e0214 */
[----:B------:R-:W-:Y:S01]  /*1c190*/  ISETP.LT.AND P3, PT, R26, UR23, !P3 ;  /* 0x000000171a007c0c */ /* 0x000fe2000df61270 */
[----:B------:R-:W0:Y:S02]  /*1c1a0*/  LDCU UR5, c[0x0][0x39c] ;  /* 0x00007380ff0577ac */ /* 0x000e240008000800 */
[----:B------:R-:W-:-:S04]  /*1c1b0*/  IMAD.WIDE R8, R0, 0x2, R14 ;  /* 0x0000000200087825 */ /* 0x000fc800078e020e */
[----:B-1----:R-:W-:Y:S01]  /*1c1c0*/  IMAD.WIDE R4, R0, 0x2, R12 ;  /* 0x0000000200047825 */ /* 0x002fe200078e020c */
[----:B--2---:R-:W-:-:S04]  /*1c1d0*/  PRMT R3, R16, 0x7632, R3 ;  /* 0x0000763210037816 */ /* 0x004fc80000000003 */
[----:B------:R1:W-:Y:S04]  /*1c1e0*/  @P4 STG.E.U16 desc[UR40][R4.64], R16 ;  /* 0x0000001004004986 */ /* 0x0003e8000c101528 */
[----:B------:R2:W-:Y:S01]  /*1c1f0*/  @P5 STG.E.U16 desc[UR40][R6.64], R3 ;  /* 0x0000000306005986 */ /* 0x0005e2000c101528 */
[----:B------:R-:W-:-:S03]  /*1c200*/  ISETP.LT.AND P4, PT, R24, UR26, !P1 ;  /* 0x0000001a18007c0c */ /* 0x000fc6000cf81270 */
[----:B-1----:R-:W4:Y:S04]  /*1c210*/  LDL.LU R16, [R1+0x160] ;  /* 0x0001600001107983 */ /* 0x002f280000300800 */
[----:B---3--:R1:W-:Y:S01]  /*1c220*/  @P6 STG.E.U16 desc[UR40][R8.64], R27 ;  /* 0x0000001b08006986 */ /* 0x0083e2000c101528 */
[----:B------:R-:W-:Y:S01]  /*1c230*/  ISETP.LT.AND P6, PT, R19, UR24, !P1 ;  /* 0x0000001813007c0c */ /* 0x000fe2000cfc1270 */
[----:B------:R-:W-:Y:S01]  /*1c240*/  IMAD.WIDE R4, R0, 0x2, R22 ;  /* 0x0000000200047825 */ /* 0x000fe200078e0216 */
[----:B--2---:R-:W-:-:S03]  /*1c250*/  PRMT R3, R27, 0x7632, R3 ;  /* 0x000076321b037816 */ /* 0x004fc60000000003 */
[----:B------:R-:W-:Y:S01]  /*1c260*/  VIADD R0, R0, UR4 ;  /* 0x0000000400007c36 */ /* 0x000fe20008000000 */
[----:B------:R-:W-:-:S03]  /*1c270*/  ISETP.LT.AND P5, PT, R25, UR28, !P1 ;  /* 0x0000001c19007c0c */ /* 0x000fc6000cfa1270 */
[C---:B------:R-:W-:Y:S01]  /*1c280*/  IMAD.WIDE R6, R0.reuse, 0x2, R12 ;  /* 0x0000000200067825 */ /* 0x040fe200078e020c */
[----:B-1----:R-:W2:Y:S04]  /*1c290*/  LDL.LU R27, [R1+0x180] ;  /* 0x00018000011b7983 */ /* 0x002ea80000300800 */
[----:B------:R1:W-:Y:S02]  /*1c2a0*/  @P3 STG.E.U16 desc[UR40][R4.64], R3 ;  /* 0x0000000304003986 */ /* 0x0003e4000c101528 */
[----:B-1----:R-:W-:Y:S01]  /*1c2b0*/  IMAD.WIDE R4, R0, 0x2, R20 ;  /* 0x0000000200047825 */ /* 0x002fe200078e0214 */
[----:B------:R-:W-:Y:S01]  /*1c2c0*/  PRMT R3, R18, 0x7632, R3 ;  /* 0x0000763212037816 */ /* 0x000fe20000000003 */
[----:B------:R1:W-:Y:S04]  /*1c2d0*/  @P6 STG.E.U16 desc[UR40][R6.64], R18 ;  /* 0x0000001206006986 */ /* 0x0003e8000c101528 */
[----:B------:R4:W-:Y:S01]  /*1c2e0*/  @P4 STG.E.U16 desc[UR40][R4.64], R3 ;  /* 0x0000000304004986 */ /* 0x0009e2000c101528 */
[----:B-1----:R-:W-:-:S03]  /*1c2f0*/  IMAD.WIDE R6, R0, 0x2, R14 ;  /* 0x0000000200067825 */ /* 0x002fc600078e020e */
[----:B------:R-:W3:Y:S01]  /*1c300*/  LDL.LU R18, [R1+0x170] ;  /* 0x0001700001127983 */ /* 0x000ee20000300800 */
[----:B----4-:R-:W-:-:S03]  /*1c310*/  PRMT R3, R28, 0x7632, R3 ;  /* 0x000076321c037816 */ /* 0x010fc60000000003 */
[----:B------:R1:W-:Y:S04]  /*1c320*/  @P5 STG.E.U16 desc[UR40][R6.64], R28 ;  /* 0x0000001c06005986 */ /* 0x0003e8000c101528 */
[----:B-1----:R-:W4:Y:S01]  /*1c330*/  LDL.LU R28, [R1+0x150] ;  /* 0x00015000011c7983 */ /* 0x002f220000300800 */
[----:B------:R-:W-:Y:S01]  /*1c340*/  ISETP.LT.AND P1, PT, R26, UR29, !P1 ;  /* 0x0000001d1a007c0c */ /* 0x000fe2000cf21270 */
[----:B------:R-:W-:Y:S01]  /*1c350*/  VIADD R8, R29, 0x31 ;  /* 0x000000311d087836 */ /* 0x000fe20000000000 */
[----:B------:R-:W-:Y:S01]  /*1c360*/  ISETP.LT.AND P6, PT, R19, UR30, !P2 ;  /* 0x0000001e13007c0c */ /* 0x000fe2000d7c1270 */
[----:B------:R-:W-:Y:S01]  /*1c370*/  IMAD.WIDE R4, R0, 0x2, R22 ;  /* 0x0000000200047825 */ /* 0x000fe200078e0216 */
[----:B------:R-:W-:Y:S01]  /*1c380*/  ISETP.LT.AND P4, PT, R24, UR12, !P2 ;  /* 0x0000000c18007c0c */ /* 0x000fe2000d781270 */
[----:B------:R-:W1:Y:S01]  /*1c390*/  LDCU UR12, c[0x0][0x398] ;  /* 0x00007300ff0c77ac */ /* 0x000e620008000800 */
[----:B------:R-:W-:Y:S01]  /*1c3a0*/  ISETP.LT.AND P5, PT, R25, UR10, !P2 ;  /* 0x0000000a19007c0c */ /* 0x000fe2000d7a1270 */
[----:B------:R-:W-:Y:S01]  /*1c3b0*/  VIADD R6, R29, 0x32 ;  /* 0x000000321d067836 */ /* 0x000fe20000000000 */
[----:B------:R-:W-:Y:S01]  /*1c3c0*/  ISETP.GE.AND P3, PT, R8, UR9, PT ;  /* 0x0000000908007c0c */ /* 0x000fe2000bf66270 */
[----:B------:R-:W-:Y:S01]  /*1c3d0*/  VIADD R0, R0, UR4 ;  /* 0x0000000400007c36 */ /* 0x000fe20008000000 */
[----:B------:R-:W1:Y:S01]  /*1c3e0*/  LDCU UR9, c[0x0][0x39c] ;  /* 0x00007380ff0977ac */ /* 0x000e620008000800 */
[----:B------:R-:W-:-:S02]  /*1c3f0*/  ISETP.LT.AND P2, PT, R26, UR13, !P2 ;  /* 0x0000000d1a007c0c */ /* 0x000fc4000d741270 */
[----:B------:R1:W-:Y:S01]  /*1c400*/  @P1 STG.E.U16 desc[UR40][R4.64], R3 ;  /* 0x0000000304001986 */ /* 0x0003e2000c101528 */
[----:B0-----:R-:W-:Y:S01]  /*1c410*/  ISETP.GE.AND P1, PT, R6, UR5, PT ;  /* 0x0000000506007c0c */ /* 0x001fe2000bf26270 */
[C---:B------:R-:W-:Y:S01]  /*1c420*/  IMAD.WIDE R6, R0.reuse, 0x2, R20 ;  /* 0x0000000200067825 */ /* 0x040fe200078e0214 */
[----:B------:R-:W0:Y:S03]  /*1c430*/  LDCU UR5, c[0x0][0x39c] ;  /* 0x00007380ff0577ac */ /* 0x000e260008000800 */
[C---:B------:R-:W-:Y:S01]  /*1c440*/  IMAD.WIDE R8, R0.reuse, 0x2, R14 ;  /* 0x0000000200087825 */ /* 0x040fe200078e020e */
[----:B------:R-:W0:Y:S01]  /*1c450*/  LDCU UR10, c[0x0][0x398] ;  /* 0x00007300ff0a77ac */ /* 0x000e220008000800 */
[----:B------:R-:W0:Y:S02]  /*1c460*/  LDCU UR13, c[0x0][0x398] ;  /* 0x00007300ff0d77ac */ /* 0x000e240008000800 */
[----:B-1----:R-:W-:Y:S01]  /*1c470*/  IMAD.WIDE R4, R0, 0x2, R12 ;  /* 0x0000000200047825 */ /* 0x002fe200078e020c */
[----:B------:R-:W-:-:S04]  /*1c480*/  PRMT R3, R16, 0x7632, R3 ;  /* 0x0000763210037816 */ /* 0x000fc80000000003 */
[----:B------:R1:W-:Y:S01]  /*1c490*/  @P6 STG.E.U16 desc[UR40][R4.64], R16 ;  /* 0x0000001004006986 */ /* 0x0003e2000c101528 */
[----:B------:R-:W-:Y:S01]  /*1c4a0*/  ISETP.LT.AND P6, PT, R19, UR11, !P3 ;  /* 0x0000000b13007c0c */ /* 0x000fe2000dfc1270 */
[----:B------:R-:W0:Y:S02]  /*1c4b0*/  LDCU UR11, c[0x0][0x398] ;  /* 0x00007300ff0b77ac */ /* 0x000e240008000800 */
[----:B------:R2:W-:Y:S01]  /*1c4c0*/  @P4 STG.E.U16 desc[UR40][R6.64], R3 ;  /* 0x0000000306004986 */ /* 0x0005e2000c101528 */
[----:B------:R-:W-:Y:S01]  /*1c4d0*/  ISETP.LT.AND P4, PT, R24, UR14, !P3 ;  /* 0x0000000e18007c0c */ /* 0x000fe2000df81270 */
[----:B------:R-:W0:Y:S02]  /*1c4e0*/  LDCU UR14, c[0x0][0x398] ;  /* 0x00007300ff0e77ac */ /* 0x000e240008000800 */
[----:B-1----:R-:W4:Y:S01]  /*1c4f0*/  LDL.LU R16, [R1+0x164] ;  /* 0x0001640001107983 */ /* 0x002f220000300800 */
[----:B------:R-:W-:-:S03]  /*1c500*/  IMAD.WIDE R4, R0, 0x2, R22 ;  /* 0x0000000200047825 */ /* 0x000fc600078e0216 */
[----:B--2---:R1:W-:Y:S01]  /*1c510*/  @P5 STG.E.U16 desc[UR40][R8.64], R27 ;  /* 0x0000001b08005986 */ /* 0x0043e2000c101528 */
[----:B------:R-:W-:Y:S01]  /*1c520*/  PRMT R3, R27, 0x7632, R3 ;  /* 0x000076321b037816 */ /* 0x000fe20000000003 */
[----:B------:R-:W-:Y:S01]  /*1c530*/  VIADD R6, R29, 0x33 ;  /* 0x000000331d067836 */ /* 0x000fe20000000000 */
[----:B------:R-:W-:Y:S01]  /*1c540*/  ISETP.LT.AND P5, PT, R25, UR15, !P3 ;  /* 0x0000000f19007c0c */ /* 0x000fe2000dfa1270 */
[----:B------:R-:W-:Y:S01]  /*1c550*/  VIADD R0, R0, UR4 ;  /* 0x0000000400007c36 */ /* 0x000fe20008000000 */
[----:B------:R-:W2:Y:S01]  /*1c560*/  LDCU UR15, c[0x0][0x398] ;  /* 0x00007300ff0f77ac */ /* 0x000ea20008000800 */
[----:B------:R0:W-:Y:S01]  /*1c570*/  @P2 STG.E.U16 desc[UR40][R4.64], R3 ;  /* 0x0000000304002986 */ /* 0x0001e2000c101528 */
[----:B------:R-:W-:Y:S01]  /*1c580*/  ISETP.GE.AND P2, PT, R6, UR9, PT ;  /* 0x0000000906007c0c */ /* 0x000fe2000bf46270 */
[C---:B------:R-:W-:Y:S02]  /*1c590*/  IMAD.WIDE R6, R0.reuse, 0x2, R20 ;  /* 0x0000000200067825 */ /* 0x040fe400078e0214 */
[----:B-1----:R-:W2:Y:S02]  /*1c5a0*/  LDL.LU R27, [R1+0x184] ;  /* 0x00018400011b7983 */ /* 0x002ea40000300800 */
[----:B------:R-:W-:Y:S01]  /*1c5b0*/  IMAD.WIDE R8, R0, 0x2, R14 ;  /* 0x0000000200087825 */ /* 0x000fe200078e020e */
[----:B------:R-:W-:Y:S01]  /*1c5c0*/  ISETP.LT.AND P3, PT, R26, UR16, !P3 ;  /* 0x000000101a007c0c */ /* 0x000fe2000df61270 */
[----:B------:R-:W1:Y:S02]  /*1c5d0*/  LDCU UR9, c[0x0][0x398] ;  /* 0x00007300ff0977ac */ /* 0x000e640008000800 */
[----:B0-----:R-:W-:Y:S01]  /*1c5e0*/  IMAD.WIDE R4, R0, 0x2, R12 ;  /* 0x0000000200047825 */ /* 0x001fe200078e020c */
[----:B------:R-:W0:Y:S01]  /*1c5f0*/  LDCU UR16, c[0x0][0x398] ;  /* 0x00007300ff1077ac */ /* 0x000e220008000800 */
[----:B---3--:R-:W-:-:S03]  /*1c600*/  PRMT R3, R18, 0x7632, R3 ;  /* 0x0000763212037816 */ /* 0x008fc60000000003 */
[----:B------:R-:W-:Y:S04]  /*1c610*/  @P6 STG.E.U16 desc[UR40][R4.64], R18 ;  /* 0x0000001204006986 */ /* 0x000fe8000c101528 */
[----:B------:R3:W-:Y:S04]  /*1c620*/  @P4 STG.E.U16 desc[UR40][R6.64], R3 ;  /* 0x0000000306004986 */ /* 0x0007e8000c101528 */
[----:B----4-:R4:W-:Y:S01]  /*1c630*/  @P5 STG.E.U16 desc[UR40][R8.64], R28 ;  /* 0x0000001c08005986 */ /* 0x0109e2000c101528 */
[----:B---3--:R-:W-:-:S03]  /*1c640*/  PRMT R3, R28, 0x7632, R3 ;  /* 0x000076321c037816 */ /* 0x008fc60000000003 */
[----:B----4-:R-:W3:Y:S01]  /*1c650*/  LDL.LU R28, [R1+0x174] ;  /* 0x00017400011c7983 */ /* 0x010ee20000300800 */
[----:B------:R-:W-:Y:S01]  /*1c660*/  ISETP.LT.AND P6, PT, R19, UR17, !P1 ;  /* 0x0000001113007c0c */ /* 0x000fe2000cfc1270 */
[----:B------:R-:W-:Y:S01]  /*1c670*/  IMAD.WIDE R4, R0, 0x2, R22 ;  /* 0x0000000200047825 */ /* 0x000fe200078e0216 */
[----:B------:R-:W-:Y:S01]  /*1c680*/  ISETP.LT.AND P4, PT, R24, UR18, !P1 ;  /* 0x0000001218007c0c */ /* 0x000fe2000cf81270 */
[----:B------:R-:W4:Y:S01]  /*1c690*/  LDL.LU R18, [R1+0x154] ;  /* 0x0001540001127983 */ /* 0x000f220000300800 */
[----:B------:R-:W-:Y:S01]  /*1c6a0*/  ISETP.LT.AND P5, PT, R25, UR19, !P1 ;  /* 0x0000001319007c0c */ /* 0x000fe2000cfa1270 */
[----:B------:R-:W-:Y:S01]  /*1c6b0*/  VIADD R6, R29, 0x34 ;  /* 0x000000341d067836 */ /* 0x000fe20000000000 */
[----:B------:R-:W0:Y:S01]  /*1c6c0*/  LDCU UR17, c[0x0][0x398] ;  /* 0x00007300ff1177ac */ /* 0x000e220008000800 */
[----:B------:R-:W-:Y:S01]  /*1c6d0*/  VIADD R0, R0, UR4 ;  /* 0x0000000400007c36 */ /* 0x000fe20008000000 */
[----:B------:R1:W-:Y:S01]  /*1c6e0*/  @P3 STG.E.U16 desc[UR40][R4.64], R3 ;  /* 0x0000000304003986 */ /* 0x0003e2000c101528 */
[----:B------:R-:W-:Y:S01]  /*1c6f0*/  ISETP.LT.AND P1, PT, R26, UR20, !P1 ;  /* 0x000000141a007c0c */ /* 0x000fe2000cf21270 */
[----:B------:R-:W0:Y:S01]  /*1c700*/  LDCU UR18, c[0x0][0x398] ;  /* 0x00007300ff1277ac */ /* 0x000e220008000800 */
[----:B------:R-:W-:Y:S01]  /*1c710*/  ISETP.GE.AND P3, PT, R6, UR5, PT ;  /* 0x0000000506007c0c */ /* 0x000fe2000bf66270 */
[C---:B------:R-:W-:Y:S01]  /*1c720*/  IMAD.WIDE R6, R0.reuse, 0x2, R20 ;  /* 0x0000000200067825 */ /* 0x040fe200078e0214 */
[----:B------:R-:W0:Y:S03]  /*1c730*/  LDCU UR5, c[0x0][0x398] ;  /* 0x00007300ff0577ac */ /* 0x000e260008000800 */
[C---:B------:R-:W-:Y:S01]  /*1c740*/  IMAD.WIDE R8, R0.reuse, 0x2, R14 ;  /* 0x0000000200087825 */ /* 0x040fe200078e020e */
[----:B------:R-:W0:Y:S03]  /*1c750*/  LDCU UR19, c[0x0][0x398] ;  /* 0x00007300ff1377ac */ /* 0x000e260008000800 */
[----:B-1----:R-:W-:Y:S01]  /*1c760*/  IMAD.WIDE R4, R0, 0x2, R12 ;  /* 0x0000000200047825 */ /* 0x002fe200078e020c */
[----:B------:R-:W-:-:S04]  /*1c770*/  PRMT R3, R16, 0x7632, R3 ;  /* 0x0000763210037816 */ /* 0x000fc80000000003 */
[----:B------:R1:W-:Y:S01]  /*1c780*/  @P6 STG.E.U16 desc[UR40][R4.64], R16 ;  /* 0x0000001004006986 */ /* 0x0003e2000c101528 */
[----:B------:R-:W-:Y:S01]  /*1c790*/  ISETP.LT.AND P6, PT, R19, UR10, !P2 ;  /* 0x0000000a13007c0c */ /* 0x000fe2000d7c1270 */
[----:B------:R-:W0:Y:S02]  /*1c7a0*/  LDCU UR10, c[0x0][0x398] ;  /* 0x00007300ff0a77ac */ /* 0x000e240008000800 */
[----:B------:R2:W-:Y:S01]  /*1c7b0*/  @P4 STG.E.U16 desc[UR40][R6.64], R3 ;  /* 0x0000000306004986 */ /* 0x0005e2000c101528 */
[----:B-1----:R-:W-:-:S03]  /*1c7c0*/  IMAD.WIDE R4, R0, 0x2, R22 ;  /* 0x0000000200047825 */ /* 0x002fc600078e0216 */
[----:B--2---:R1:W-:Y:S01]  /*1c7d0*/  @P5 STG.E.U16 desc[UR40][R8.64], R27 ;  /* 0x0000001b08005986 */ /* 0x0043e2000c101528 */
[----:B------:R-:W-:Y:S01]  /*1c7e0*/  PRMT R3, R27, 0x7632, R3 ;  /* 0x000076321b037816 */ /* 0x000fe20000000003 */
[----:B------:R-:W-:-:S04]  /*1c7f0*/  VIADD R0, R0, UR4 ;  /* 0x0000000400007c36 */ /* 0x000fc80008000000 */
[----:B------:R2:W-:Y:S04]  /*1c800*/  @P1 STG.E.U16 desc[UR40][R4.64], R3 ;  /* 0x0000000304001986 */ /* 0x0005e8000c101528 */
[----:B-1----:R-:W4:Y:S01]  /*1c810*/  LDL.LU R27, [R1+0x168] ;  /* 0x00016800011b7983 */ /* 0x002f220000300800 */
[----:B--2---:R-:W-:Y:S01]  /*1c820*/  IMAD.WIDE R4, R0, 0x2, R12 ;  /* 0x0000000200047825 */ /* 0x004fe200078e020c */
[----:B---3--:R-:W-:-:S04]  /*1c830*/  PRMT R3, R28, 0x7632, R3 ;  /* 0x000076321c037816 */ /* 0x008fc80000000003 */
[----:B------:R1:W-:Y:S04]  /*1c840*/  @P6 STG.E.U16 desc[UR40][R4.64], R28 ;  /* 0x0000001c04006986 */ /* 0x0003e8000c101528 */
[----:B-1----:R-:W2:Y:S01]  /*1c850*/  LDL.LU R28, [R1+0x188] ;  /* 0x00018800011c7983 */ /* 0x002ea20000300800 */
[----:B------:R-:W-:Y:S01]  /*1c860*/  ISETP.LT.AND P4, PT, R24, UR12, !P2 ;  /* 0x0000000c18007c0c */ /* 0x000fe2000d781270 */
[----:B------:R-:W-:Y:S01]  /*1c870*/  VIADD R6, R29, 0x35 ;  /* 0x000000351d067836 */ /* 0x000fe20000000000 */
[----:B------:R-:W-:Y:S01]  /*1c880*/  ISETP.LT.AND P5, PT, R25, UR13, !P2 ;  /* 0x0000000d19007c0c */ /* 0x000fe2000d7a1270 */
[----:B------:R-:W-:Y:S01]  /*1c890*/  IMAD.WIDE R8, R0, 0x2, R14 ;  /* 0x0000000200087825 */ /* 0x000fe200078e020e */
[----:B------:R-:W3:Y:S01]  /*1c8a0*/  LDL.LU R16, [R1+0x178] ;  /* 0x0001780001107983 */ /* 0x000ee20000300800 */
[----:B------:R-:W-:Y:S01]  /*1c8b0*/  ISETP.LT.AND P6, PT, R19, UR9, !P3 ;  /* 0x0000000913007c0c */ /* 0x000fe2000dfc1270 */
[----:B------:R-:W1:Y:S01]  /*1c8c0*/  LDCU UR12, c[0x0][0x398] ;  /* 0x00007300ff0c77ac */ /* 0x000e620008000800 */
[----:B------:R-:W-:Y:S01]  /*1c8d0*/  ISETP.GE.AND P1, PT, R6, UR37, PT ;  /* 0x0000002506007c0c */ /* 0x000fe2000bf26270 */
[----:B------:R-:W-:Y:S01]  /*1c8e0*/  IMAD.WIDE R6, R0, 0x2, R20 ;  /* 0x0000000200067825 */ /* 0x000fe200078e0214 */
[----:B------:R-:W-:Y:S01]  /*1c8f0*/  ISETP.LT.AND P2, PT, R26, UR11, !P2 ;  /* 0x0000000b1a007c0c */ /* 0x000fe2000d741270 */
[----:B------:R-:W0:Y:S03]  /*1c900*/  LDCU UR11, c[0x0][0x398] ;  /* 0x00007300ff0b77ac */ /* 0x000e260008000800 */
[----:B------:R1:W-:Y:S01]  /*1c910*/  @P4 STG.E.U16 desc[UR40][R6.64], R3 ;  /* 0x0000000306004986 */ /* 0x0003e2000c101528 */
[----:B------:R-:W-:Y:S01]  /*1c920*/  IMAD.WIDE R4, R0, 0x2, R22 ;  /* 0x0000000200047825 */ /* 0x000fe200078e0216 */
[----:B------:R-:W0:Y:S02]  /*1c930*/  LDCU UR13, c[0x0][0x398] ;  /* 0x00007300ff0d77ac */ /* 0x000e240008000800 */
[----:B----4-:R4:W-:Y:S01]  /*1c940*/  @P5 STG.E.U16 desc[UR40][R8.64], R18 ;  /* 0x0000001208005986 */ /* 0x0109e2000c101528 */
[----:B------:R-:W0:Y:S01]  /*1c950*/  LDCU UR9, c[0x0][0x398] ;  /* 0x00007300ff0977ac */ /* 0x000e220008000800 */
[----:B-1----:R-:W-:-:S02]  /*1c960*/  PRMT R6, R18, 0x7632, R6 ;  /* 0x0000763212067816 */ /* 0x002fc40000000006 */
[----:B----4-:R-:W4:Y:S01]  /*1c970*/  LDL.LU R18, [R1+0x158] ;  /* 0x0001580001127983 */ /* 0x010f220000300800 */
[----:B------:R-:W-:Y:S01]  /*1c980*/  VIADD R3, R0, UR4 ;  /* 0x0000000400037c36 */ /* 0x000fe20008000000 */
[----:B------:R-:W-:Y:S01]  /*1c990*/  ISETP.LT.AND P5, PT, R24, UR14, !P3 ;  /* 0x0000000e18007c0c */ /* 0x000fe2000dfa1270 */
[----:B------:R-:W-:Y:S01]  /*1c9a0*/  VIADD R7, R29, 0x36 ;  /* 0x000000361d077836 */ /* 0x000fe20000000000 */
[----:B------:R1:W-:Y:S01]  /*1c9b0*/  @P2 STG.E.U16 desc[UR40][R4.64], R6 ;  /* 0x0000000604002986 */ /* 0x0003e2000c101528 */
[----:B------:R-:W-:Y:S01]  /*1c9c0*/  ISETP.LT.AND P2, PT, R25, UR15, !P3 ;  /* 0x0000000f19007c0c */ /* 0x000fe2000df41270 */
[----:B------:R-:W-:Y:S01]  /*1c9d0*/  VIADD R0, R29, 0x37 ;  /* 0x000000371d007836 */ /* 0x000fe20000000000 */
[----:B------:R-:W0:Y:S01]  /*1c9e0*/  LDCU UR14, c[0x0][0x398] ;  /* 0x00007300ff0e77ac */ /* 0x000e220008000800 */
[----:B------:R-:W-:Y:S01]  /*1c9f0*/  ISETP.GE.AND P4, PT, R7, UR35, PT ;  /* 0x0000002307007c0c */ /* 0x000fe2000bf86270 */
[----:B------:R-:W0:Y:S01]  /*1ca00*/  LDCU UR15, c[0x0][0x398] ;  /* 0x00007300ff0f77ac */ /* 0x000e220008000800 */
[----:B-1----:R-:W-:-:S04]  /*1ca10*/  IMAD.WIDE R4, R3, 0x2, R12 ;  /* 0x0000000203047825 */ /* 0x002fc800078e020c */
[----:B------:R-:W-:Y:S01]  /*1ca20*/  IMAD.WIDE R6, R3, 0x2, R20 ;  /* 0x0000000203067825 */ /* 0x000fe200078e0214 */
[----:B------:R-:W-:Y:S01]  /*1ca30*/  PRMT R8, R27, 0x7632, R8 ;  /* 0x000076321b087816 */ /* 0x000fe20000000008 */
[----:B------:R1:W-:Y:S04]  /*1ca40*/  @P6 STG.E.U16 desc[UR40][R4.64], R27 ;  /* 0x0000001b04006986 */ /* 0x0003e8000c101528 */
[----:B------:R0:W-:Y:S01]  /*1ca50*/  @P5 STG.E.U16 desc[UR40][R6.64], R8 ;  /* 0x0000000806005986 */ /* 0x0001e2000c101528 */
[----:B------:R-:W-:-:S03]  /*1ca60*/  ISETP.GE.AND P6, PT, R0, UR39, PT ;  /* 0x0000002700007c0c */ /* 0x000fc6000bfc6270 */
[----:B-1----:R-:W4:Y:S01]  /*1ca70*/  LDL.LU R27, [R1+0x16c] ;  /* 0x00016c00011b7983 */ /* 0x002f220000300800 */
[----:B0-----:R-:W-:-:S04]  /*1ca80*/  IMAD.WIDE R6, R3, 0x2, R14 ;  /* 0x0000000203067825 */ /* 0x001fc800078e020e */
[C---:B------:R-:W-:Y:S02]  /*1ca90*/  VIADD R0, R3.reuse, UR4 ;  /* 0x0000000403007c36 */ /* 0x040fe40008000000 */
[----:B------:R-:W-:Y:S01]  /*1caa0*/  IMAD.WIDE R4, R3, 0x2, R22 ;  /* 0x0000000203047825 */ /* 0x000fe200078e0216 */
[----:B--2---:R-:W-:Y:S01]  /*1cab0*/  PRMT R3, R28, 0x7632, R3 ;  /* 0x000076321c037816 */ /* 0x004fe20000000003 */
[----:B------:R0:W-:Y:S04]  /*1cac0*/  @P2 STG.E.U16 desc[UR40][R6.64], R28 ;  /* 0x0000001c06002986 */ /* 0x0001e8000c101528 */
[----:B0-----:R-:W2:Y:S01]  /*1cad0*/  LDL.LU R28, [R1+0x18c] ;  /* 0x00018c00011c7983 */ /* 0x001ea20000300800 */
[----:B------:R-:W-:Y:S02]  /*1cae0*/  ISETP.LT.AND P3, PT, R26, UR5, !P3 ;  /* 0x000000051a007c0c */ /* 0x000fe4000df61270 */
[----:B------:R-:W-:Y:S01]  /*1caf0*/  ISETP.LT.AND P5, PT, R19, UR16, !P1 ;  /* 0x0000001013007c0c */ /* 0x000fe2000cfa1270 */
[----:B------:R-:W-:Y:S01]  /*1cb00*/  IMAD.WIDE R6, R0, 0x2, R12 ;  /* 0x0000000200067825 */ /* 0x000fe200078e020c */
[----:B------:R-:W-:Y:S01]  /*1cb10*/  ISETP.LT.AND P2, PT, R24, UR17, !P1 ;  /* 0x0000001118007c0c */ /* 0x000fe2000cf41270 */
[----:B------:R-:W0:Y:S02]  /*1cb20*/  LDCU UR5, c[0x0][0x398] ;  /* 0x00007300ff0577ac */ /* 0x000e240008000800 */
[----:B------:R-:W-:Y:S01]  /*1cb30*/  IMAD.WIDE R8, R0, 0x2, R22 ;  /* 0x0000000200087825 */ /* 0x000fe200078e0216 */
[----:B------:R-:W1:Y:S05]  /*1cb40*/  LDCU UR16, c[0x0][0x398] ;  /* 0x00007300ff1077ac */ /* 0x000e6a0008000800 */
[----:B------:R0:W-:Y:S01]  /*1cb50*/  @P3 STG.E.U16 desc[UR40][R4.64], R3 ;  /* 0x0000000304003986 */ /* 0x0001e2000c101528 */
[----:B------:R-:W-:Y:S01]  /*1cb60*/  ISETP.LT.AND P3, PT, R25, UR10, !P1 ;  /* 0x0000000a19007c0c */ /* 0x000fe2000cf61270 */
[----:B------:R-:W1:Y:S02]  /*1cb70*/  LDCU UR10, c[0x0][0x398] ;  /* 0x00007300ff0a77ac */ /* 0x000e640008000800 */
[----:B---3--:R3:W-:Y:S01]  /*1cb80*/  @P5 STG.E.U16 desc[UR40][R6.64], R16 ;  /* 0x0000001006005986 */ /* 0x0087e2000c101528 */
[----:B----4-:R-:W-:Y:S01]  /*1cb90*/  PRMT R10, R18, 0x7632, R10 ;  /* 0x00007632120a7816 */ /* 0x010fe2000000000a */
[----:B------:R-:W4:Y:S01]  /*1cba0*/  LDCU UR17, c[0x0][0x398] ;  /* 0x00007300ff1177ac */ /* 0x000f220008000800 */
[----:B0-----:R-:W-:Y:S01]  /*1cbb0*/  PRMT R3, R16, 0x7632, R3 ;  /* 0x0000763210037816 */ /* 0x001fe20000000003 */
[C---:B------:R-:W-:Y:S01]  /*1cbc0*/  IMAD.WIDE R4, R0.reuse, 0x2, R20 ;  /* 0x0000000200047825 */ /* 0x040fe200078e0214 */
[----:B---3--:R-:W3:Y:S03]  /*1cbd0*/  LDL.LU R16, [R1+0x17c] ;  /* 0x00017c0001107983 */ /* 0x008ee60000300800 */
[----:B------:R-:W-:Y:S01]  /*1cbe0*/  IMAD.WIDE R6, R0, 0x2, R14 ;  /* 0x0000000200067825 */ /* 0x000fe200078e020e */
[----:B------:R-:W-:Y:S04]  /*1cbf0*/  @P2 STG.E.U16 desc[UR40][R4.64], R3 ;  /* 0x0000000304002986 */ /* 0x000fe8000c101528 */
[----:B------:R0:W-:Y:S01]  /*1cc00*/  @P3 STG.E.U16 desc[UR40][R6.64], R18 ;  /* 0x0000001206003986 */ /* 0x0001e2000c101528 */
[----:B------:R-:W-:Y:S01]  /*1cc10*/  ISETP.LT.AND P1, PT, R26, UR12, !P1 ;  /* 0x0000000c1a007c0c */ /* 0x000fe2000cf21270 */
[----:B------:R-:W-:Y:S01]  /*1cc20*/  VIADD R0, R0, UR4 ;  /* 0x0000000400007c36 */ /* 0x000fe20008000000 */
[----:B------:R-:W-:Y:S01]  /*1cc30*/  ISETP.LT.AND P2, PT, R19, UR11, !P4 ;  /* 0x0000000b13007c0c */ /* 0x000fe2000e741270 */
[----:B------:R-:W1:Y:S01]  /*1cc40*/  LDCU UR12, c[0x0][0x398] ;  /* 0x00007300ff0c77ac */ /* 0x000e620008000800 */
[----:B0-----:R-:W4:Y:S01]  /*1cc50*/  LDL.LU R18, [R1+0x15c] ;  /* 0x00015c0001127983 */ /* 0x001f220000300800 */
[----:B------:R-:W-:Y:S01]  /*1cc60*/  VIADD R3, R29, 0x38 ;  /* 0x000000381d037836 */ /* 0x000fe20000000000 */
[----:B------:R-:W-:Y:S01]  /*1cc70*/  ISETP.LT.AND P5, PT, R24, UR13, !P4 ;  /* 0x0000000d18007c0c */ /* 0x000fe2000e7a1270 */
[----:B------:R-:W-:Y:S01]  /*1cc80*/  IMAD.WIDE R4, R0, 0x2, R12 ;  /* 0x0000000200047825 */ /* 0x000fe200078e020c */
[----:B------:R-:W-:-:S05]  /*1cc90*/  ISETP.LT.AND P3, PT, R25, UR9, !P4 ;  /* 0x0000000919007c0c */ /* 0x000fca000e761270 */
[----:B------:R-:W-:Y:S01]  /*1cca0*/  @P1 STG.E.U16 desc[UR40][R8.64], R10 ;  /* 0x0000000a08001986 */ /* 0x000fe2000c101528 */
[----:B------:R-:W-:Y:S01]  /*1ccb0*/  ISETP.GE.AND P1, PT, R3, UR33, PT ;  /* 0x0000002103007c0c */ /* 0x000fe2000bf26270 */
[C---:B------:R-:W-:Y:S01]  /*1ccc0*/  IMAD.WIDE R6, R0.reuse, 0x2, R14 ;  /* 0x0000000200067825 */ /* 0x040fe200078e020e */
[----:B------:R-:W0:Y:S01]  /*1ccd0*/  LDCU UR11, c[0x0][0x398] ;  /* 0x00007300ff0b77ac */ /* 0x000e220008000800 */
[----:B------:R-:W0:Y:S01]  /*1cce0*/  LDCU UR9, c[0x0][0x398] ;  /* 0x00007300ff0977ac */ /* 0x000e220008000800 */
[----:B------:R-:W0:Y:S01]  /*1ccf0*/  LDCU UR13, c[0x0][0x398] ;  /* 0x00007300ff0d77ac */ /* 0x000e220008000800 */
[----:B------:R-:W-:Y:S01]  /*1cd00*/  PRMT R3, R27, 0x7632, R3 ;  /* 0x000076321b037816 */ /* 0x000fe20000000003 */
[----:B------:R0:W-:Y:S04]  /*1cd10*/  @P2 STG.E.U16 desc[UR40][R4.64], R27 ;  /* 0x0000001b04002986 */ /* 0x0001e8000c101528 */
[----:B0-----:R-:W4:Y:S01]  /*1cd20*/  LDL.LU R27, [R1+0x1b0] ;  /* 0x0001b000011b7983 */ /* 0x001f220000300800 */
[----:B------:R-:W-:-:S05]  /*1cd30*/  IMAD.WIDE R4, R0, 0x2, R20 ;  /* 0x0000000200047825 */ /* 0x000fca00078e0214 */
[----:B------:R-:W-:Y:S01]  /*1cd40*/  @P5 STG.E.U16 desc[UR40][R4.64], R3 ;  /* 0x0000000304005986 */ /* 0x000fe2000c101528 */
[----:B--2---:R-:W-:-:S03]  /*1cd50*/  PRMT R10, R28, 0x7632, R10 ;  /* 0x000076321c0a7816 */ /* 0x004fc6000000000a */
[----:B------:R0:W-:Y:S04]  /*1cd60*/  @P3 STG.E.U16 desc[UR40][R6.64], R28 ;  /* 0x0000001c06003986 */ /* 0x0001e8000c101528 */
[----:B0-----:R-:W2:Y:S01]  /*1cd70*/  LDL.LU R28, [R1+0x1a0] ;  /* 0x0001a000011c7983 */ /* 0x001ea20000300800 */
[----:B------:R-:W-:Y:S01]  /*1cd80*/  ISETP.LT.AND P4, PT, R26, UR14, !P4 ;  /* 0x0000000e1a007c0c */ /* 0x000fe2000e781270 */
[----:B------:R-:W-:Y:S01]  /*1cd90*/  IMAD.WIDE R8, R0, 0x2, R22 ;  /* 0x0000000200087825 */ /* 0x000fe200078e0216 */
[----:B------:R-:W-:Y:S01]  /*1cda0*/  ISETP.LT.AND P3, PT, R19, UR5, !P6 ;  /* 0x0000000513007c0c */ /* 0x000fe2000f761270 */
[----:B------:R-:W0:Y:S01]  /*1cdb0*/  LDCU UR14, c[0x0][0x398] ;  /* 0x00007300ff0e77ac */ /* 0x000e220008000800 */
[----:B------:R-:W-:Y:S01]  /*1cdc0*/  ISETP.LT.AND P5, PT, R24, UR15, !P6 ;  /* 0x0000000f18007c0c */ /* 0x000fe2000f7a1270 */
[----:B------:R-:W-:-:S02]  /*1cdd0*/  VIADD R3, R29, 0x39 ;  /* 0x000000391d037836 */ /* 0x000fc40000000000 */
[----:B------:R-:W-:Y:S01]  /*1cde0*/  VIADD R0, R0, UR4 ;  /* 0x0000000400007c36 */ /* 0x000fe20008000000 */
[----:B------:R-:W0:Y:S05]  /*1cdf0*/  LDCU UR5, c[0x0][0x398] ;  /* 0x00007300ff0577ac */ /* 0x000e2a0008000800 */
[----:B------:R0:W-:Y:S01]  /*1ce00*/  @P4 STG.E.U16 desc[UR40][R8.64], R10 ;  /* 0x0000000a08004986 */ /* 0x0001e2000c101528 */
[----:B-1----:R-:W-:Y:S01]  /*1ce10*/  ISETP.LT.AND P4, PT, R25, UR16, !P6 ;  /* 0x0000001019007c0c */ /* 0x002fe2000f781270 */
[----:B------:R-:W-:Y:S01]  /*1ce20*/  IMAD.WIDE R6, R0, 0x2, R12 ;  /* 0x0000000200067825 */ /* 0x000fe200078e020c */
[----:B------:R-:W-:Y:S01]  /*1ce30*/  ISETP.GE.AND P2, PT, R3, UR47, PT ;  /* 0x0000002f03007c0c */ /* 0x000fe2000bf46270 */
[----:B------:R-:W1:Y:S01]  /*1ce40*/  LDCU UR15, c[0x0][0x398] ;  /* 0x00007300ff0f77ac */ /* 0x000e620008000800 */
[----:B---3--:R-:W-:Y:S01]  /*1ce50*/  PRMT R3, R16, 0x7632, R3 ;  /* 0x0000763210037816 */ /* 0x008fe20000000003 */
[C---:B------:R-:W-:Y:S01]  /*1ce60*/  IMAD.WIDE R4, R0.reuse, 0x2, R20 ;  /* 0x0000000200047825 */ /* 0x040fe200078e0214 */
[----:B------:R-:W-:Y:S03]  /*1ce70*/  @P3 STG.E.U16 desc[UR40][R6.64], R16 ;  /* 0x0000001006003986 */ /* 0x000fe6000c101528 */
[----:B0-----:R-:W-:Y:S01]  /*1ce80*/  IMAD.WIDE R8, R0, 0x2, R14 ;  /* 0x0000000200087825 */ /* 0x001fe200078e020e */
[----:B------:R-:W-:Y:S01]  /*1ce90*/  @P5 STG.E.U16 desc[UR40][R4.64], R3 ;  /* 0x0000000304005986 */ /* 0x000fe2000c101528 */
[----:B------:R-:W-:Y:S01]  /*1cea0*/  ISETP.LT.AND P6, PT, R26, UR10, !P6 ;  /* 0x0000000a1a007c0c */ /* 0x000fe2000f7c1270 */
[----:B------:R-:W0:Y:S01]  /*1ceb0*/  LDCU UR16, c[0x0][0x398] ;  /* 0x00007300ff1077ac */ /* 0x000e220008000800 */
[----:B------:R-:W-:Y:S01]  /*1cec0*/  ISETP.LT.AND P5, PT, R19, UR12, !P1 ;  /* 0x0000000c13007c0c */ /* 0x000fe2000cfa1270 */
[----:B------:R3:W0:Y:S01]  /*1ced0*/  LDS.128 R4, [R2] ;  /* 0x0000000002047984 */ /* 0x0006220000000c00 */
[----:B----4-:R-:W-:-:S03]  /*1cee0*/  PRMT R10, R18, 0x7632, R10 ;  /* 0x00007632120a7816 */ /* 0x010fc6000000000a */
[----:B------:R4:W-:Y:S01]  /*1cef0*/  @P4 STG.E.U16 desc[UR40][R8.64], R18 ;  /* 0x0000001208004986 */ /* 0x0009e2000c101528 */
[C---:B---3--:R-:W-:Y:S01]  /*1cf00*/  IMAD.WIDE R2, R0.reuse, 0x2, R22 ;  /* 0x0000000200027825 */ /* 0x048fe200078e0216 */
[----:B------:R-:W-:Y:S01]  /*1cf10*/  ISETP.LT.AND P3, PT, R25, UR11, !P1 ;  /* 0x0000000b19007c0c */ /* 0x000fe2000cf61270 */
[----:B------:R-:W3:Y:S01]  /*1cf20*/  LDCU UR10, c[0x0][0x398] ;  /* 0x00007300ff0a77ac */ /* 0x000ee20008000800 */
[----:B------:R-:W-:Y:S01]  /*1cf30*/  PRMT R17, R27, 0x7632, R17 ;  /* 0x000076321b117816 */ /* 0x000fe20000000011 */
[----:B----4-:R-:W4:Y:S01]  /*1cf40*/  LDL.LU R18, [R1+0x190] ;  /* 0x0001900001127983 */ /* 0x010f220000300800 */
[----:B------:R-:W-:Y:S01]  /*1cf50*/  VIADD R0, R0, UR4 ;  /* 0x0000000400007c36 */ /* 0x000fe20008000000 */
[----:B------:R-:W-:Y:S01]  /*1cf60*/  ISETP.LT.AND P4, PT, R24, UR17, !P1 ;  /* 0x0000001118007c0c */ /* 0x000fe2000cf81270 */
[----:B------:R-:W-:Y:S01]  /*1cf70*/  VIADD R16, R29, 0x3a ;  /* 0x0000003a1d107836 */ /* 0x000fe20000000000 */
[----:B------:R0:W-:Y:S01]  /*1cf80*/  @P6 STG.E.U16 desc[UR40][R2.64], R10 ;  /* 0x0000000a02006986 */ /* 0x0001e2000c101528 */
[C---:B------:R-:W-:Y:S01]  /*1cf90*/  IMAD.WIDE R8, R0.reuse, 0x2, R20 ;  /* 0x0000000200087825 */ /* 0x040fe200078e0214 */
[----:B------:R-:W1:Y:S01]  /*1cfa0*/  LDCU UR11, c[0x0][0x398] ;  /* 0x00007300ff0b77ac */ /* 0x000e620008000800 */
[----:B------:R-:W1:Y:S02]  /*1cfb0*/  LDCU UR12, c[0x0][0x398] ;  /* 0x00007300ff0c77ac */ /* 0x000e640008000800 */
[----:B0-----:R-:W-:-:S05]  /*1cfc0*/  IMAD.WIDE R2, R0, 0x2, R12 ;  /* 0x0000000200027825 */ /* 0x001fca00078e020c */
[----:B------:R0:W-:Y:S01]  /*1cfd0*/  @P5 STG.E.U16 desc[UR40][R2.64], R27 ;  /* 0x0000001b02005986 */ /* 0x0001e2000c101528 */
[----:B------:R-:W-:-:S03]  /*1cfe0*/  IMAD.WIDE R10, R0, 0x2, R14 ;  /* 0x00000002000a7825 */ /* 0x000fc600078e020e */
[----:B------:R1:W-:Y:S04]  /*1cff0*/  @P4 STG.E.U16 desc[UR40][R8.64], R17 ;  /* 0x0000001108004986 */ /* 0x0003e8000c101528 */
[----:B0-----:R-:W3:Y:S04]  /*1d000*/  LDL.LU R27, [R1+0x1b4] ;  /* 0x0001b400011b7983 */ /* 0x001ee80000300800 */
[----:B--2---:R0:W-:Y:S01]  /*1d010*/  @P3 STG.E.U16 desc[UR40][R10.64], R28 ;  /* 0x0000001c0a003986 */ /* 0x0041e2000c101528 */
[----:B-1----:R-:W-:-:S03]  /*1d020*/  PRMT R8, R28, 0x7632, R8 ;  /* 0x000076321c087816 */ /* 0x002fc60000000008 */
[----:B0-----:R-:W2:Y:S01]  /*1d030*/  LDL.LU R28, [R1+0x1a4] ;  /* 0x0001a400011c7983 */ /* 0x001ea20000300800 */
[----:B------:R-:W-:Y:S01]  /*1d040*/  ISETP.LT.AND P6, PT, R26, UR9, !P1 ;  /* 0x000000091a007c0c */ /* 0x000fe2000cfc1270 */
[C---:B------:R-:W-:Y:S01]  /*1d050*/  IMAD.WIDE R2, R0.reuse, 0x2, R22 ;  /* 0x0000000200027825 */ /* 0x040fe200078e0216 */
[----:B------:R-:W-:Y:S01]  /*1d060*/  ISETP.LT.AND P5, PT, R19, UR13, !P2 ;  /* 0x0000000d13007c0c */ /* 0x000fe2000d7a1270 */
[----:B------:R-:W0:Y:S02]  /*1d070*/  LDCU UR9, c[0x0][0x398] ;  /* 0x00007300ff0977ac */ /* 0x000e240008000800 */
[----:B------:R-:W-:Y:S01]  /*1d080*/  VIADD R0, R0, UR4 ;  /* 0x0000000400007c36 */ /* 0x000fe20008000000 */
[----:B------:R-:W-:Y:S01]  /*1d090*/  ISETP.LT.AND P4, PT, R24, UR14, !P2 ;  /* 0x0000000e18007c0c */ /* 0x000fe2000d781270 */
[----:B------:R-:W1:Y:S01]  /*1d0a0*/  LDCU UR13, c[0x0][0x398] ;  /* 0x00007300ff0d77ac */ /* 0x000e620008000800 */
[----:B------:R-:W-:-:S05]  /*1d0b0*/  ISETP.LT.AND P3, PT, R25, UR5, !P2 ;  /* 0x0000000519007c0c */ /* 0x000fca000d761270 */
[----:B------:R0:W-:Y:S01]  /*1d0c0*/  @P6 STG.E.U16 desc[UR40][R2.64], R8 ;  /* 0x0000000802006986 */ /* 0x0001e2000c101528 */
[----:B------:R-:W-:Y:S01]  /*1d0d0*/  ISETP.LT.AND P6, PT, R26, UR15, !P2 ;  /* 0x0000000f1a007c0c */ /* 0x000fe2000d7c1270 */
[----:B------:R-:W-:Y:S01]  /*1d0e0*/  IMAD.WIDE R10, R0, 0x2, R14 ;  /* 0x00000002000a7825 */ /* 0x000fe200078e020e */
[----:B------:R-:W-:Y:S01]  /*1d0f0*/  ISETP.GE.AND P1, PT, R16, UR27, PT ;  /* 0x0000001b10007c0c */ /* 0x000fe2000bf26270 */
[----:B------:R-:W1:Y:S01]  /*1d100*/  LDCU UR5, c[0x0][0x398] ;  /* 0x00007300ff0577ac */ /* 0x000e620008000800 */
[----:B------:R-:W1:Y:S01]  /*1d110*/  LDCU UR14, c[0x0][0x398] ;  /* 0x00007300ff0e77ac */ /* 0x000e620008000800 */
[C---:B0-----:R-:W-:Y:S01]  /*1d120*/  IMAD.WIDE R2, R0.reuse, 0x2, R12 ;  /* 0x0000000200027825 */ /* 0x041fe200078e020c */
[----:B------:R-:W0:Y:S03]  /*1d130*/  LDCU UR15, c[0x0][0x398] ;  /* 0x00007300ff0f77ac */ /* 0x000e260008000800 */
[----:B------:R-:W-:-:S04]  /*1d140*/  IMAD.WIDE R8, R0, 0x2, R20 ;  /* 0x0000000200087825 */ /* 0x000fc800078e0214 */
[----:B------:R-:W-:-:S05]  /*1d150*/  VIADD R16, R29, 0x3b ;  /* 0x0000003b1d107836 */ /* 0x000fca0000000000 */
[----:B------:R-:W-:Y:S02]  /*1d160*/  ISETP.GE.AND P2, PT, R16, UR49, PT ;  /* 0x0000003110007c0c */ /* 0x000fe4000bf46270 */
[----:B----4-:R-:W-:Y:S01]  /*1d170*/  PRMT R17, R18, 0x7632, R17 ;  /* 0x0000763212117816 */ /* 0x010fe20000000011 */
[----:B------:R4:W-:Y:S01]  /*1d180*/  @P5 STG.E.U16 desc[UR40][R2.64], R18 ;  /* 0x0000001202005986 */ /* 0x0009e2000c101528 */
[----:B------:R-:W-:Y:S01]  /*1d190*/  ISETP.LT.AND P5, PT, R19, UR16, !P1 ;  /* 0x0000001013007c0c */ /* 0x000fe2000cfa1270 */
[----:B------:R-:W0:Y:S02]  /*1d1a0*/  LDCU UR16, c[0x0][0x398] ;  /* 0x00007300ff1077ac */ /* 0x000e240008000800 */
[----:B------:R-:W-:Y:S04]  /*1d1b0*/  @P4 STG.E.U16 desc[UR40][R8.64], R17 ;  /* 0x0000001108004986 */ /* 0x000fe8000c101528 */
[----:B----4-:R-:W4:Y:S01]  /*1d1c0*/  LDL.LU R18, [R1+0x194] ;  /* 0x0001940001127983 */ /* 0x010f220000300800 */
[----:B------:R-:W-:-:S03]  /*1d1d0*/  IMAD.WIDE R2, R0, 0x2, R22 ;  /* 0x0000000200027825 */ /* 0x000fc600078e0216 */
[----:B------:R0:W-:Y:S01]  /*1d1e0*/  @P3 STG.E.U16 desc[UR40][R10.64], R4 ;  /* 0x000000040a003986 */ /* 0x0001e2000c101528 */
[----:B------:R-:W-:Y:S01]  /*1d1f0*/  VIADD R0, R0, UR4 ;  /* 0x0000000400007c36 */ /* 0x000fe20008000000 */
[----:B------:R-:W-:Y:S02]  /*1d200*/  ISETP.LT.AND P4, PT, R24, UR18, !P1 ;  /* 0x0000001218007c0c */ /* 0x000fe4000cf81270 */
[----:B---3--:R-:W-:Y:S02]  /*1d210*/  ISETP.LT.AND P3, PT, R25, UR10, !P1 ;  /* 0x0000000a19007c0c */ /* 0x008fe4000cf61270 */
[----:B0-----:R-:W-:Y:S02]  /*1d220*/  PRMT R4, R4, 0x7632, R4 ;  /* 0x0000763204047816 */ /* 0x001fe40000000004 */
[----:B------:R-:W-:-:S03]  /*1d230*/  PRMT R16, R27, 0x7632, R16 ;  /* 0x000076321b107816 */ /* 0x000fc60000000010 */
[----:B------:R0:W-:Y:S01]  /*1d240*/  @P6 STG.E.U16 desc[UR40][R2.64], R4 ;  /* 0x0000000402006986 */ /* 0x0001e2000c101528 */
[C---:B------:R-:W-:Y:S01]  /*1d250*/  IMAD.WIDE R8, R0.reuse, 0x2, R20 ;  /* 0x0000000200087825 */ /* 0x040fe200078e0214 */
[----:B------:R-:W3:Y:S03]  /*1d260*/  LDCU UR10, c[0x0][0x398] ;  /* 0x00007300ff0a77ac */ /* 0x000ee60008000800 */
        /* <DEDUP_REMOVED lines=8> */
[----:B------:R-:W-:Y:S02]  /*1d2f0*/  ISETP.LT.AND P6, PT, R26, UR19, !P1 ;  /* 0x000000131a007c0c */ /* 0x000fe4000cfc1270 */
[----:B------:R-:W-:Y:S01]  /*1d300*/  ISETP.LT.AND P5, PT, R19, UR11, !P2 ;  /* 0x0000000b13007c0c */ /* 0x000fe2000d7a1270 */
[----:B------:R-:W-:Y:S01]  /*1d310*/  IMAD.WIDE R2, R0, 0x2, R22 ;  /* 0x0000000200027825 */ /* 0x000fe200078e0216 */
[----:B------:R-:W-:Y:S01]  /*1d320*/  ISETP.LT.AND P4, PT, R24, UR9, !P2 ;  /* 0x0000000918007c0c */ /* 0x000fe2000d781270 */
[----:B------:R-:W0:Y:S02]  /*1d330*/  LDCU UR9, c[0x0][0x398] ;  /* 0x00007300ff0977ac */ /* 0x000e240008000800 */
[----:B------:R-:W-:Y:S02]  /*1d340*/  VIADD R0, R0, UR4 ;  /* 0x0000000400007c36 */ /* 0x000fe40008000000 */
[----:B------:R-:W-:Y:S01]  /*1d350*/  VIADD R4, R29, 0x3c ;  /* 0x0000003c1d047836 */ /* 0x000fe20000000000 */
[----:B------:R-:W-:Y:S01]  /*1d360*/  ISETP.LT.AND P3, PT, R25, UR12, !P2 ;  /* 0x0000000c19007c0c */ /* 0x000fe2000d761270 */
[----:B------:R-:W-:Y:S01]  /*1d370*/  VIADD R17, R29, 0x3e ;  /* 0x0000003e1d117836 */ /* 0x000fe20000000000 */
[----:B------:R-:W1:Y:S01]  /*1d380*/  LDCU UR11, c[0x0][0x398] ;  /* 0x00007300ff0b77ac */ /* 0x000e620008000800 */
[----:B------:R0:W-:Y:S01]  /*1d390*/  @P6 STG.E.U16 desc[UR40][R2.64], R9 ;  /* 0x0000000902006986 */ /* 0x0001e2000c101528 */
[----:B------:R-:W-:-:S02]  /*1d3a0*/  ISETP.LT.AND P6, PT, R26, UR5, !P2 ;  /* 0x000000051a007c0c */ /* 0x000fc4000d7c1270 */
[----:B------:R-:W-:Y:S01]  /*1d3b0*/  ISETP.GE.AND P1, PT, R4, UR25, PT ;  /* 0x0000001904007c0c */ /* 0x000fe2000bf26270 */
[C---:B------:R-:W-:Y:S01]  /*1d3c0*/  IMAD.WIDE R10, R0.reuse, 0x2, R14 ;  /* 0x00000002000a7825 */ /* 0x040fe200078e020e */
[----:B------:R-:W1:Y:S01]  /*1d3d0*/  LDCU UR5, c[0x0][0x398] ;  /* 0x00007300ff0577ac */ /* 0x000e620008000800 */
[----:B------:R-:W1:Y:S02]  /*1d3e0*/  LDCU UR12, c[0x0][0x398] ;  /* 0x00007300ff0c77ac */ /* 0x000e640008000800 */
[----:B0-----:R-:W-:-:S04]  /*1d3f0*/  IMAD.WIDE R2, R0, 0x2, R12 ;  /* 0x0000000200027825 */ /* 0x001fc800078e020c */
[----:B------:R-:W-:-:S04]  /*1d400*/  IMAD.WIDE R8, R0, 0x2, R20 ;  /* 0x0000000200087825 */ /* 0x000fc800078e0214 */
[----:B------:R-:W-:-:S05]  /*1d410*/  VIADD R4, R29, 0x3d ;  /* 0x0000003d1d047836 */ /* 0x000fca0000000000 */
[----:B------:R-:W-:Y:S02]  /*1d420*/  ISETP.GE.AND P2, PT, R4, UR51, PT ;  /* 0x0000003304007c0c */ /* 0x000fe4000bf46270 */
[----:B----4-:R-:W-:Y:S01]  /*1d430*/  PRMT R16, R18, 0x7632, R16 ;  /* 0x0000763212107816 */ /* 0x010fe20000000010 */
[----:B------:R0:W-:Y:S04]  /*1d440*/  @P5 STG.E.U16 desc[UR40][R2.64], R18 ;  /* 0x0000001202005986 */ /* 0x0001e8000c101528 */
[----:B------:R4:W-:Y:S01]  /*1d450*/  @P4 STG.E.U16 desc[UR40][R8.64], R16 ;  /* 0x0000001008004986 */ /* 0x0009e2000c101528 */
[----:B------:R-:W-:Y:S01]  /*1d460*/  ISETP.LT.AND P4, PT, R19, UR13, !P1 ;  /* 0x0000000d13007c0c */ /* 0x000fe2000cf81270 */
[----:B------:R-:W1:Y:S02]  /*1d470*/  LDCU UR13, c[0x0][0x398] ;  /* 0x00007300ff0d77ac */ /* 0x000e640008000800 */
[----:B------:R1:W-:Y:S04]  /*1d480*/  @P3 STG.E.U16 desc[UR40][R10.64], R5 ;  /* 0x000000050a003986 */ /* 0x0003e8000c101528 */
[----:B0-----:R-:W2:Y:S01]  /*1d490*/  LDL.LU R18, [R1+0x198] ;  /* 0x0001980001127983 */ /* 0x001ea20000300800 */
[----:B------:R-:W-:Y:S01]  /*1d4a0*/  IMAD.WIDE R2, R0, 0x2, R22 ;  /* 0x0000000200027825 */ /* 0x000fe200078e0216 */
[----:B----4-:R-:W-:-:S03]  /*1d4b0*/  PRMT R9, R5, 0x7632, R9 ;  /* 0x0000763205097816 */ /* 0x010fc60000000009 */
[----:B------:R-:W-:Y:S01]  /*1d4c0*/  VIADD R0, R0, UR4 ;  /* 0x0000000400007c36 */ /* 0x000fe20008000000 */
[----:B------:R-:W-:Y:S01]  /*1d4d0*/  ISETP.LT.AND P5, PT, R24, UR14, !P1 ;  /* 0x0000000e18007c0c */ /* 0x000fe2000cfa1270 */
[----:B------:R-:W4:Y:S01]  /*1d4e0*/  LDL.LU R29, [R1+0x19c] ;  /* 0x00019c00011d7983 */ /* 0x000f220000300800 */
[----:B---3--:R-:W-:-:S03]  /*1d4f0*/  PRMT R8, R27, 0x7632, R8 ;  /* 0x000076321b087816 */ /* 0x008fc60000000008 */
[----:B------:R0:W-:Y:S01]  /*1d500*/  @P6 STG.E.U16 desc[UR40][R2.64], R9 ;  /* 0x0000000902006986 */ /* 0x0001e2000c101528 */
[----:B------:R-:W-:Y:S01]  /*1d510*/  ISETP.LT.AND P6, PT, R25, UR10, !P1 ;  /* 0x0000000a19007c0c */ /* 0x000fe2000cfc1270 */
[C---:B-1----:R-:W-:Y:S01]  /*1d520*/  IMAD.WIDE R4, R0.reuse, 0x2, R20 ;  /* 0x0000000200047825 */ /* 0x042fe200078e0214 */
[----:B------:R-:W-:Y:S01]  /*1d530*/  ISETP.GE.AND P3, PT, R17, UR53, PT ;  /* 0x0000003511007c0c */ /* 0x000fe2000bf66270 */
[----:B------:R-:W1:Y:S02]  /*1d540*/  LDCU UR10, c[0x0][0x398] ;  /* 0x00007300ff0a77ac */ /* 0x000e640008000800 */
[C---:B------:R-:W-:Y:S01]  /*1d550*/  VIADD R11, R0.reuse, UR4 ;  /* 0x00000004000b7c36 */ /* 0x040fe20008000000 */
[----:B------:R-:W3:Y:S01]  /*1d560*/  LDCU UR14, c[0x0][0x398] ;  /* 0x00007300ff0e77ac */ /* 0x000ee20008000800 */
[----:B0-----:R-:W-:-:S05]  /*1d570*/  IMAD.WIDE R2, R0, 0x2, R12 ;  /* 0x0000000200027825 */ /* 0x001fca00078e020c */
[----:B------:R0:W-:Y:S04]  /*1d580*/  @P4 STG.E.U16 desc[UR40][R2.64], R27 ;  /* 0x0000001b02004986 */ /* 0x0001e8000c101528 */
[----:B------:R-:W-:Y:S04]  /*1d590*/  @P5 STG.E.U16 desc[UR40][R4.64], R8 ;  /* 0x0000000804005986 */ /* 0x000fe8000c101528 */
[----:B0-----:R-:W4:Y:S01]  /*1d5a0*/  LDL.LU R27, [R1+0x1bc] ;  /* 0x0001bc00011b7983 */ /* 0x001f220000300800 */
[----:B------:R-:W-:Y:S01]  /*1d5b0*/  IMAD.WIDE R2, R0, 0x2, R14 ;  /* 0x0000000200027825 */ /* 0x000fe200078e020e */
[----:B--2---:R-:W-:-:S04]  /*1d5c0*/  PRMT R9, R28, 0x7632, R9 ;  /* 0x000076321c097816 */ /* 0x004fc80000000009 */
        /* <DEDUP_REMOVED lines=8> */
[----:B------:R-:W-:-:S05]  /*1d650*/  ISETP.LT.AND P6, PT, R19, UR12, !P3 ;  /* 0x0000000c13007c0c */ /* 0x000fca000dfc1270 */
[----:B------:R0:W-:Y:S01]  /*1d660*/  @P1 STG.E.U16 desc[UR40][R4.64], R9 ;  /* 0x0000000904001986 */ /* 0x0001e2000c101528 */
[----:B------:R-:W-:Y:S02]  /*1d670*/  ISETP.LT.AND P1, PT, R25, UR5, !P2 ;  /* 0x0000000519007c0c */ /* 0x000fe4000d721270 */
[----:B------:R-:W-:Y:S01]  /*1d680*/  ISETP.LT.AND P2, PT, R26, UR11, !P2 ;  /* 0x0000000b1a007c0c */ /* 0x000fe2000d741270 */
[----:B------:R-:W-:-:S04]  /*1d690*/  IMAD.WIDE R2, R11, 0x2, R14 ;  /* 0x000000020b027825 */ /* 0x000fc800078e020e */
[----:B0-----:R-:W-:-:S04]  /*1d6a0*/  IMAD.WIDE R8, R11, 0x2, R20 ;  /* 0x000000020b087825 */ /* 0x001fc800078e0214 */
[----:B------:R-:W-:Y:S01]  /*1d6b0*/  IMAD.WIDE R4, R11, 0x2, R22 ;  /* 0x000000020b047825 */ /* 0x000fe200078e0216 */
[----:B------:R-:W-:Y:S01]  /*1d6c0*/  PRMT R0, R18, 0x7632, R0 ;  /* 0x0000763212007816 */ /* 0x000fe20000000000 */
[----:B------:R-:W-:Y:S01]  /*1d6d0*/  @P4 STG.E.U16 desc[UR40][R16.64], R18 ;  /* 0x0000001210004986 */ /* 0x000fe2000c101528 */
[----:B------:R-:W-:Y:S01]  /*1d6e0*/  ISETP.LT.AND P4, PT, R19, UR8, !P0 ;  /* 0x0000000813007c0c */ /* 0x000fe2000c781270 */
[----:B------:R-:W-:Y:S02]  /*1d6f0*/  VIADD R19, R11, UR4 ;  /* 0x000000040b137c36 */ /* 0x000fe40008000000 */
[----:B------:R0:W-:Y:S02]  /*1d700*/  @P5 STG.E.U16 desc[UR40][R8.64], R0 ;  /* 0x0000000008005986 */ /* 0x0001e4000c101528 */
[----:B------:R-:W-:Y:S02]  /*1d710*/  IMAD.WIDE R10, R19, 0x2, R12 ;  /* 0x00000002130a7825 */ /* 0x000fe400078e020c */
[----:B------:R3:W-:Y:S01]  /*1d720*/  @P1 STG.E.U16 desc[UR40][R2.64], R6 ;  /* 0x0000000602001986 */ /* 0x0007e2000c101528 */
[----:B-1----:R-:W-:-:S02]  /*1d730*/  ISETP.LT.AND P5, PT, R24, UR10, !P3 ;  /* 0x0000000a18007c0c */ /* 0x002fc4000dfa1270 */
[----:B0-----:R-:W-:-:S05]  /*1d740*/  PRMT R9, R6, 0x7632, R9 ;  /* 0x0000763206097816 */ /* 0x001fca0000000009 */
[----:B------:R0:W-:Y:S01]  /*1d750*/  @P2 STG.E.U16 desc[UR40][R4.64], R9 ;  /* 0x0000000904002986 */ /* 0x0001e2000c101528 */
[----:B------:R-:W-:Y:S02]  /*1d760*/  ISETP.LT.AND P1, PT, R24, UR7, !P0 ;  /* 0x0000000718007c0c */ /* 0x000fe4000c721270 */
[----:B------:R-:W-:Y:S02]  /*1d770*/  ISETP.LT.AND P2, PT, R25, UR6, !P0 ;  /* 0x0000000619007c0c */ /* 0x000fe4000c741270 */
[----:B---3--:R-:W-:Y:S01]  /*1d780*/  ISETP.LT.AND P0, PT, R26, UR14, !P0 ;  /* 0x0000000e1a007c0c */ /* 0x008fe2000c701270 */
[----:B------:R-:W-:-:S04]  /*1d790*/  IMAD.WIDE R2, R19, 0x2, R20 ;  /* 0x0000000213027825 */ /* 0x000fc800078e0214 */
[----:B------:R-:W-:-:S04]  /*1d7a0*/  IMAD.WIDE R16, R19, 0x2, R22 ;  /* 0x0000000213107825 */ /* 0x000fc800078e0216 */
[----:B0-----:R-:W-:Y:S01]  /*1d7b0*/  IMAD.WIDE R8, R19, 0x2, R14 ;  /* 0x0000000213087825 */ /* 0x001fe200078e020e */
[----:B----4-:R0:W-:Y:S01]  /*1d7c0*/  @P6 STG.E.U16 desc[UR40][R10.64], R27 ;  /* 0x0000001b0a006986 */ /* 0x0101e2000c101528 */
[----:B------:R-:W-:Y:S02]  /*1d7d0*/  ISETP.LT.AND P6, PT, R25, UR13, !P3 ;  /* 0x0000000d19007c0c */ /* 0x000fe4000dfc1270 */
[----:B------:R-:W-:Y:S01]  /*1d7e0*/  ISETP.LT.AND P3, PT, R26, UR9, !P3 ;  /* 0x000000091a007c0c */ /* 0x000fe2000df61270 */
[----:B------:R-:W-:Y:S01]  /*1d7f0*/  VIADD R25, R19, UR4 ;  /* 0x0000000413197c36 */ /* 0x000fe20008000000 */
[----:B------:R-:W-:-:S03]  /*1d800*/  PRMT R0, R27, 0x7632, R0 ;  /* 0x000076321b007816 */ /* 0x000fc60000000000 */
[C---:B------:R-:W-:Y:S02]  /*1d810*/  IMAD.WIDE R12, R25.reuse, 0x2, R12 ;  /* 0x00000002190c7825 */ /* 0x040fe400078e020c */
[----:B------:R1:W-:Y:S02]  /*1d820*/  @P5 STG.E.U16 desc[UR40][R2.64], R0 ;  /* 0x0000000002005986 */ /* 0x0003e4000c101528 */
[----:B------:R-:W-:Y:S01]  /*1d830*/  IMAD.WIDE R20, R25, 0x2, R20 ;  /* 0x0000000219147825 */ /* 0x000fe200078e0214 */
[----:B0-----:R-:W-:Y:S02]  /*1d840*/  PRMT R10, R29, 0x7632, R10 ;  /* 0x000076321d0a7816 */ /* 0x001fe4000000000a */
[----:B--2---:R-:W-:Y:S01]  /*1d850*/  PRMT R4, R28, 0x7632, R4 ;  /* 0x000076321c047816 */ /* 0x004fe20000000004 */
[C---:B------:R-:W-:Y:S01]  /*1d860*/  IMAD.WIDE R14, R25.reuse, 0x2, R14 ;  /* 0x00000002190e7825 */ /* 0x040fe200078e020e */
[----:B------:R1:W-:Y:S04]  /*1d870*/  @P6 STG.E.U16 desc[UR40][R8.64], R28 ;  /* 0x0000001c08006986 */ /* 0x0003e8000c101528 */
[----:B------:R1:W-:Y:S04]  /*1d880*/  @P3 STG.E.U16 desc[UR40][R16.64], R4 ;  /* 0x0000000410003986 */ /* 0x0003e8000c101528 */
[----:B------:R1:W-:Y:S04]  /*1d890*/  @P4 STG.E.U16 desc[UR40][R12.64], R29 ;  /* 0x0000001d0c004986 */ /* 0x0003e8000c101528 */
[----:B------:R1:W-:Y:S01]  /*1d8a0*/  @P1 STG.E.U16 desc[UR40][R20.64], R10 ;  /* 0x0000000a14001986 */ /* 0x0003e2000c101528 */
[----:B------:R-:W-:-:S03]  /*1d8b0*/  IMAD.WIDE R22, R25, 0x2, R22 ;  /* 0x0000000219167825 */ /* 0x000fc600078e0216 */
[----:B------:R1:W-:Y:S01]  /*1d8c0*/  @P2 STG.E.U16 desc[UR40][R14.64], R7 ;  /* 0x000000070e002986 */ /* 0x0003e2000c101528 */
[----:B------:R-:W-:Y:S05]  /*1d8d0*/  @!P0 EXIT ;  /* 0x000000000000894d */ /* 0x000fea0003800000 */
[----:B------:R-:W-:-:S05]  /*1d8e0*/  PRMT R11, R7, 0x7632, R11 ;  /* 0x00007632070b7816 */ /* 0x000fca000000000b */
[----:B------:R-:W-:Y:S01]  /*1d8f0*/  STG.E.U16 desc[UR40][R22.64], R11 ;  /* 0x0000000b16007986 */ /* 0x000fe2000c101528 */
[----:B------:R-:W-:Y:S05]  /*1d900*/  EXIT ;  /* 0x000000000000794d */ /* 0x000fea0003800000 */
.L_x_2:
[----:B------:R-:W-:-:S00]  /*1d910*/  BRA `(.L_x_2) ;  /* 0xfffffffc00fc7947 */ /* 0x000fc0000383ffff */
[----:B------:R-:W-:-:S00]  /*1d920*/  NOP ;  /* 0x0000000000007918 */ /* 0x000fc00000000000 */
        /* <DEDUP_REMOVED lines=13> */
.L_x_3:


//--------------------- .nv.shared.matmul_kernel  --------------------------
	.section	.nv.shared.matmul_kernel,"aw",@nobits
	.sectionflags	@""
	.align	16
	.zero		1024


//--------------------- .nv.shared.reserved.0     --------------------------
	.section	.nv.shared.reserved.0,"aw",@nobits
	.weak		__nv_reservedSMEM_offset_0_alias
	.size		__nv_reservedSMEM_offset_0_alias, 0, 64
	.other		__nv_reservedSMEM_offset_0_alias,@"STO_CUDA_RESERVED_SHARED STV_DEFAULT"
__nv_reservedSMEM_offset_0_alias:
	.zero		0
	.zero		64


//--------------------- .nv.constant0.matmul_kernel --------------------------
	.section	.nv.constant0.matmul_kernel,"a",@progbits
	.sectionflags	@""
	.align	4
.nv.constant0.matmul_kernel:
	.zero		976


//--------------------- SYMBOLS --------------------------

	.type		.nv.reservedSmem.offset0,@object
	.size		.nv.reservedSmem.offset0,0x4
	.type		.nv.reservedSmem.cap,@object
	.size		.nv.reservedSmem.cap,0x4
